def matmul_kernel(
    a_ptr,
    b_ptr,
    c_ptr,
    M,
    N,
    K,
    stride_am,
    stride_ak,
    stride_bk,
    stride_bn,
    stride_cm,
    stride_cn,
    BLOCK_M: tl.constexpr,
    BLOCK_N: tl.constexpr,
    BLOCK_K: tl.constexpr,
    GROUP_M: tl.constexpr,
):
    pid = tl.program_id(axis=0)
    num_pid_m = tl.cdiv(M, BLOCK_M)
    num_pid_n = tl.cdiv(N, BLOCK_N)
    num_pid_in_group = GROUP_M * num_pid_n
    group_id = pid // num_pid_in_group
    first_pid_m = group_id * GROUP_M
    group_size_m = min(num_pid_m - first_pid_m, GROUP_M)
    pid_m = first_pid_m + ((pid % num_pid_in_group) % group_size_m)
    pid_n = (pid % num_pid_in_group) // group_size_m

    offs_am = (pid_m * BLOCK_M + tl.arange(0, BLOCK_M)) % M
    offs_bn = (pid_n * BLOCK_N + tl.arange(0, BLOCK_N)) % N
    offs_k = tl.arange(0, BLOCK_K)
    a_ptrs = a_ptr + offs_am[:, None] * stride_am + offs_k[None, :] * stride_ak
    b_ptrs = b_ptr + offs_k[:, None] * stride_bk + offs_bn[None, :] * stride_bn

    acc = tl.zeros((BLOCK_M, BLOCK_N), dtype=tl.float32)
    for kk in range(0, tl.cdiv(K, BLOCK_K)):
        a = tl.load(a_ptrs, mask=offs_k[None, :] < K - kk * BLOCK_K, other=0.0)
        b = tl.load(b_ptrs, mask=offs_k[:, None] < K - kk * BLOCK_K, other=0.0)
        acc = tl.dot(a, b, acc)
        a_ptrs += BLOCK_K * stride_ak
        b_ptrs += BLOCK_K * stride_bk

    c = acc.to(c_ptr.dtype.element_ty)
    offs_cm = pid_m * BLOCK_M + tl.arange(0, BLOCK_M)
    offs_cn = pid_n * BLOCK_N + tl.arange(0, BLOCK_N)
    c_ptrs = c_ptr + offs_cm[:, None] * stride_cm + offs_cn[None, :] * stride_cn
    mask = (offs_cm[:, None] < M) & (offs_cn[None, :] < N)
    tl.store(c_ptrs, c, mask=mask)

# config = {"BLOCK_K": 64, "BLOCK_M": 128, "BLOCK_N": 256, "GROUP_M": 1, "arch": "sm_100", "dtype": "bf16", "num_ctas": 1, "num_stages": 3, "num_warps": 4}
# arch = sm_100


// ===== COMPILED SASS (sm_100a) =====

	.target	sm_100a

	.elftype	@"ET_EXEC"


//--------------------- .note.nv.tkinfo           --------------------------
	.section	.note.nv.tkinfo,"",@"SHT_NOTE"
	.sectionflags	@"SHF_NOTE_NV_TKINFO"
	.tkinfo
        /*0018*/ 	.word	0x00000081
        /*0030*/ 	.string	""
        /*0030*/ 	.string	"ptxas-blackwell"
        /*0030*/ 	.string	"Cuda compilation tools, release 12.9, V12.9.86"
        /*0030*/ 	.string	"Build cuda_12.9.r12.9/compiler.36037853_0"
        /*0030*/ 	.string	"-v  -suppress-debug-info  -lineinfo  -arch sm_100a "



//--------------------- .note.nv.cuver            --------------------------
	.section	.note.nv.cuver,"",@"SHT_NOTE"
	.sectionflags	@"SHF_NOTE_NV_CUVER"
        /*0018*/ 	.short	0x0001
        /*001a*/ 	.short	0x0064
        /*001c*/ 	.short	0x0001
        /*001e*/ 	.short	0x0000
        /*0020*/ 	.short	0x0001
        /*0022*/ 	.short	0x0000


//--------------------- .nv.info                  --------------------------
	.section	.nv.info,"",@"SHT_CUDA_INFO"
	.align	4


	//----- nvinfo : EIATTR_REGCOUNT
	.align		4
        /*0000*/ 	.byte	0x04, 0x2f
        /*0002*/ 	.short	(.L_4 - .L_3)
	.align		4
.L_3:
        /*0004*/ 	.word	index@(matmul_kernel)
        /*0008*/ 	.word	0x00000080


	//----- nvinfo : EIATTR_FRAME_SIZE
	.align		4
.L_4:
        /*000c*/ 	.byte	0x04, 0x11
        /*000e*/ 	.short	(.L_6 - .L_5)
	.align		4
.L_5:
        /*0010*/ 	.word	index@($__internal_2_$__cuda_sm10x_tcgen05_guardrail_trap_unallocated_columns_being_dealloced)
        /*0014*/ 	.word	0x000007b0


	//----- nvinfo : EIATTR_FRAME_SIZE
	.align		4
.L_6:
        /*0018*/ 	.byte	0x04, 0x11
        /*001a*/ 	.short	(.L_8 - .L_7)
	.align		4
.L_7:
        /*001c*/ 	.word	index@($__internal_1_$__cuda_sm10x_tcgen05_guardrail_trap_phase_invalid_during_alloc)
        /*0020*/ 	.word	0x000007b0


	//----- nvinfo : EIATTR_FRAME_SIZE
	.align		4
.L_8:
        /*0024*/ 	.byte	0x04, 0x11
        /*0026*/ 	.short	(.L_10 - .L_9)
	.align		4
.L_9:
        /*0028*/ 	.word	index@($__internal_0_$__cuda_sm10x_tcgen05_guardrail_trap_col_being_dealloced_not_returned_by_alloc)
        /*002c*/ 	.word	0x000007b0


	//----- nvinfo : EIATTR_FRAME_SIZE
	.align		4
.L_10:
        /*0030*/ 	.byte	0x04, 0x11
        /*0032*/ 	.short	(.L_12 - .L_11)
	.align		4
.L_11:
        /*0034*/ 	.word	index@(matmul_kernel)
        /*0038*/ 	.word	0x000007b0


	//----- nvinfo : EIATTR_MIN_STACK_SIZE
	.align		4
.L_12:
        /*003c*/ 	.byte	0x04, 0x12
        /*003e*/ 	.short	(.L_14 - .L_13)
	.align		4
.L_13:
        /*0040*/ 	.word	index@(matmul_kernel)
        /*0044*/ 	.word	0x000007b0
.L_14:


//--------------------- .nv.info.matmul_kernel    --------------------------
	.section	.nv.info.matmul_kernel,"",@"SHT_CUDA_INFO"
	.sectionflags	@""
	.align	4


	//----- nvinfo : EIATTR_CUDA_API_VERSION
	.align		4
        /*0000*/ 	.byte	0x04, 0x37
        /*0002*/ 	.short	(.L_16 - .L_15)
.L_15:
        /*0004*/ 	.word	0x00000081


	//----- nvinfo : EIATTR_KPARAM_INFO
	.align		4
.L_16:
        /*0008*/ 	.byte	0x04, 0x17
        /*000a*/ 	.short	(.L_18 - .L_17)
.L_17:
        /*000c*/ 	.word	0x00000000
        /*0010*/ 	.short	0x000d
        /*0012*/ 	.short	0x0048
        /*0014*/ 	.byte	0x00, 0xf4, 0x21, 0x00


	//----- nvinfo : EIATTR_KPARAM_INFO
	.align		4
.L_18:
        /*0018*/ 	.byte	0x04, 0x17
        /*001a*/ 	.short	(.L_20 - .L_19)
.L_19:
        /*001c*/ 	.word	0x00000000
        /*0020*/ 	.short	0x000c
        /*0022*/ 	.short	0x0040
        /*0024*/ 	.byte	0x00, 0xf4, 0x21, 0x00


	//----- nvinfo : EIATTR_KPARAM_INFO
	.align		4
.L_20:
        /*0028*/ 	.byte	0x04, 0x17
        /*002a*/ 	.short	(.L_22 - .L_21)
.L_21:
        /*002c*/ 	.word	0x00000000
        /*0030*/ 	.short	0x000b
        /*0032*/ 	.short	0x0038
        /*0034*/ 	.byte	0x00, 0xf0, 0x11, 0x00


	//----- nvinfo : EIATTR_KPARAM_INFO
	.align		4
.L_22:
        /*0038*/ 	.byte	0x04, 0x17
        /*003a*/ 	.short	(.L_24 - .L_23)
.L_23:
        /*003c*/ 	.word	0x00000000
        /*0040*/ 	.short	0x000a
        /*0042*/ 	.short	0x0034
        /*0044*/ 	.byte	0x00, 0xf0, 0x11, 0x00


	//----- nvinfo : EIATTR_KPARAM_INFO
	.align		4
.L_24:
        /*0048*/ 	.byte	0x04, 0x17
        /*004a*/ 	.short	(.L_26 - .L_25)
.L_25:
        /*004c*/ 	.word	0x00000000
        /*0050*/ 	.short	0x0009
        /*0052*/ 	.short	0x0030
        /*0054*/ 	.byte	0x00, 0xf0, 0x11, 0x00


	//----- nvinfo : EIATTR_KPARAM_INFO
	.align		4
.L_26:
        /*0058*/ 	.byte	0x04, 0x17
        /*005a*/ 	.short	(.L_28 - .L_27)
.L_27:
        /*005c*/ 	.word	0x00000000
        /*0060*/ 	.short	0x0008
        /*0062*/ 	.short	0x002c
        /*0064*/ 	.byte	0x00, 0xf0, 0x11, 0x00


	//----- nvinfo : EIATTR_KPARAM_INFO
	.align		4
.L_28:
        /*0068*/ 	.byte	0x04, 0x17
        /*006a*/ 	.short	(.L_30 - .L_29)
.L_29:
        /*006c*/ 	.word	0x00000000
        /*0070*/ 	.short	0x0007
        /*0072*/ 	.short	0x0028
        /*0074*/ 	.byte	0x00, 0xf0, 0x11, 0x00


	//----- nvinfo : EIATTR_KPARAM_INFO
	.align		4
.L_30:
        /*0078*/ 	.byte	0x04, 0x17
        /*007a*/ 	.short	(.L_32 - .L_31)
.L_31:
        /*007c*/ 	.word	0x00000000
        /*0080*/ 	.short	0x0006
        /*0082*/ 	.short	0x0024
        /*0084*/ 	.byte	0x00, 0xf0, 0x11, 0x00


	//----- nvinfo : EIATTR_KPARAM_INFO
	.align		4
.L_32:
        /*0088*/ 	.byte	0x04, 0x17
        /*008a*/ 	.short	(.L_34 - .L_33)
.L_33:
        /*008c*/ 	.word	0x00000000
        /*0090*/ 	.short	0x0005
        /*0092*/ 	.short	0x0020
        /*0094*/ 	.byte	0x00, 0xf0, 0x11, 0x00


	//----- nvinfo : EIATTR_KPARAM_INFO
	.align		4
.L_34:
        /*0098*/ 	.byte	0x04, 0x17
        /*009a*/ 	.short	(.L_36 - .L_35)
.L_35:
        /*009c*/ 	.word	0x00000000
        /*00a0*/ 	.short	0x0004
        /*00a2*/ 	.short	0x001c
        /*00a4*/ 	.byte	0x00, 0xf0, 0x11, 0x00


	//----- nvinfo : EIATTR_KPARAM_INFO
	.align		4
.L_36:
        /*00a8*/ 	.byte	0x04, 0x17
        /*00aa*/ 	.short	(.L_38 - .L_37)
.L_37:
        /*00ac*/ 	.word	0x00000000
        /*00b0*/ 	.short	0x0003
        /*00b2*/ 	.short	0x0018
        /*00b4*/ 	.byte	0x00, 0xf0, 0x11, 0x00


	//----- nvinfo : EIATTR_KPARAM_INFO
	.align		4
.L_38:
        /*00b8*/ 	.byte	0x04, 0x17
        /*00ba*/ 	.short	(.L_40 - .L_39)
.L_39:
        /*00bc*/ 	.word	0x00000000
        /*00c0*/ 	.short	0x0002
        /*00c2*/ 	.short	0x0010
        /*00c4*/ 	.byte	0x00, 0xf4, 0x21, 0x00


	//----- nvinfo : EIATTR_KPARAM_INFO
	.align		4
.L_40:
        /*00c8*/ 	.byte	0x04, 0x17
        /*00ca*/ 	.short	(.L_42 - .L_41)
.L_41:
        /*00cc*/ 	.word	0x00000000
        /*00d0*/ 	.short	0x0001
        /*00d2*/ 	.short	0x0008
        /*00d4*/ 	.byte	0x00, 0xf4, 0x21, 0x00


	//----- nvinfo : EIATTR_KPARAM_INFO
	.align		4
.L_42:
        /*00d8*/ 	.byte	0x04, 0x17
        /*00da*/ 	.short	(.L_44 - .L_43)
.L_43:
        /*00dc*/ 	.word	0x00000000
        /*00e0*/ 	.short	0x0000
        /*00e2*/ 	.short	0x0000
        /*00e4*/ 	.byte	0x00, 0xf4, 0x21, 0x00


	//----- nvinfo : EIATTR_AT_ENTRY_FRAGMENTS
	.align		4
.L_44:
        /*00e8*/ 	.byte	0x04, 0x4f
        /*00ea*/ 	.short	(.L_46 - .L_45)


	//   ....[0]....
.L_45:
        /*00ec*/ 	.word	0x00000004


	//----- nvinfo : EIATTR_RESERVED_SMEM_USED
	.align		4
.L_46:
        /*00f0*/ 	.byte	0x01, 0x41
	.zero		2


	//----- nvinfo : EIATTR_SPARSE_MMA_MASK
	.align		4
        /*00f4*/ 	.byte	0x03, 0x50
        /*00f6*/ 	.short	0x0000


	//----- nvinfo : EIATTR_TCGEN05_1CTA_USED
	.align		4
        /*00f8*/ 	.byte	0x01, 0x51
	.zero		2


	//----- nvinfo : EIATTR_MAXREG_COUNT
	.align		4
        /*00fc*/ 	.byte	0x03, 0x1b
        /*00fe*/ 	.short	0x00ff


	//----- nvinfo : EIATTR_NUM_BARRIERS
	.align		4
        /*0100*/ 	.byte	0x02, 0x4c
        /*0102*/ 	.byte	0x01
	.zero		1


	//----- nvinfo : EIATTR_ANNOTATIONS
	.align		4
        /*0104*/ 	.byte	0x04, 0x55
        /*0106*/ 	.short	(.L_48 - .L_47)


	//   ....[0]....
.L_47:
        /*0108*/ 	.word	0x00000001
        /*010c*/ 	.byte	0xe0, 0x03, 0x00, 0x00, 0x01, 0x00, 0x00, 0x00, 0x00, 0x04, 0x00, 0x00, 0x01, 0x00, 0x00, 0x00
        /* <DEDUP_REMOVED lines=1088> */
        /*451c*/ 	.byte	0x30, 0x27, 0x02, 0x00, 0x01, 0x00, 0x00, 0x00, 0x60, 0x27, 0x02, 0x00


	//----- nvinfo : EIATTR_INT_WARP_WIDE_INSTR_OFFSETS
	.align		4
.L_48:
        /*4528*/ 	.byte	0x04, 0x31
        /*452a*/ 	.short	(.L_50 - .L_49)


	//   ....[0]....
.L_49:
        /*452c*/ 	.word	0x000084b0


	//   ....[1]....
        /*4530*/ 	.word	0x000084c0


	//   ....[2]....
        /*4534*/ 	.word	0x0000b2c0


	//   ....[3]....
        /*4538*/ 	.word	0x00025600


	//   ....[4]....
        /*453c*/ 	.word	0x00025650


	//----- nvinfo : EIATTR_COOP_GROUP_MASK_REGIDS
	.align		4
.L_50:
        /*4540*/ 	.byte	0x04, 0x29
        /*4542*/ 	.short	(.L_52 - .L_51)


	//   ....[0]....
.L_51:
        /*4544*/ 	.word	0xffffffff


	//   ....[1]....
        /*4548*/ 	.word	0xffffffff


	//   ....[2]....
        /*454c*/ 	.word	0xffffffff


	//   ....[3]....
        /*4550*/ 	.word	0xffffffff


	//----- nvinfo : EIATTR_COOP_GROUP_INSTR_OFFSETS
	.align		4
.L_52:
        /*4554*/ 	.byte	0x04, 0x28
        /*4556*/ 	.short	(.L_54 - .L_53)


	//   ....[0]....
.L_53:
        /*4558*/ 	.word	0x00000070


	//   ....[1]....
        /*455c*/ 	.word	0x00000330


	//   ....[2]....
        /*4560*/ 	.word	0x00025490


	//   ....[3]....
        /*4564*/ 	.word	0x00025700


	//----- nvinfo : EIATTR_VRC_CTA_INIT_COUNT
	.align		4
.L_54:
        /*4568*/ 	.byte	0x02, 0x4a
        /*456a*/ 	.byte	0x80
	.zero		1


	//----- nvinfo : EIATTR_MBARRIER_INSTR_OFFSETS
	.align		4
        /*456c*/ 	.byte	0x04, 0x39
        /*456e*/ 	.short	(.L_56 - .L_55)


	//   ....[0]....
.L_55:
        /*4570*/ 	.word	0x00008680
        /*4574*/ 	.word	0x000000ff
        /*4578*/ 	.word	0x00000000
        /*457c*/ 	.short	0x0100
        /*457e*/ 	.byte	0x06
	.zero		1


	//   ....[1]....
        /*4580*/ 	.word	0x0000b2e0
        /*4584*/ 	.word	0x000000ff
        /*4588*/ 	.word	0x00010008
        /*458c*/ 	.short	0x0100
        /*458e*/ 	.byte	0x09
	.zero		1


	//   ....[2]....
        /*4590*/ 	.word	0x00014a40
        /*4594*/ 	.word	0x000000ff
        /*4598*/ 	.word	0x00000000
        /*459c*/ 	.short	0x010a
        /*459e*/ 	.byte	0x06
	.zero		1


	//   ....[3]....
        /*45a0*/ 	.word	0x0001ad50
        /*45a4*/ 	.word	0x000000ff
        /*45a8*/ 	.word	0x00000000
        /*45ac*/ 	.short	0x010a
        /*45ae*/ 	.byte	0x06
	.zero		1


	//   ....[4]....
        /*45b0*/ 	.word	0x0001ae10
        /*45b4*/ 	.word	0x000000ff
        /*45b8*/ 	.word	0x00010000
        /*45bc*/ 	.short	0x0108
        /*45be*/ 	.byte	0x09
	.zero		1


	//   ....[5]....
        /*45c0*/ 	.word	0x0001af30
        /*45c4*/ 	.word	0x000000ff
        /*45c8*/ 	.word	0x00010008
        /*45cc*/ 	.short	0x0108
        /*45ce*/ 	.byte	0x09
	.zero		1


	//   ....[6]....
        /*45d0*/ 	.word	0x00025720
        /*45d4*/ 	.word	0x000000ff
        /*45d8*/ 	.word	0x00000000
        /*45dc*/ 	.short	0x010a
        /*45de*/ 	.byte	0x06
	.zero		1


	//   ....[7]....
        /*45e0*/ 	.word	0x00025750
        /*45e4*/ 	.word	0x000000ff
        /*45e8*/ 	.word	0x00000000
        /*45ec*/ 	.short	0x010a
        /*45ee*/ 	.byte	0x06
	.zero		1


	//----- nvinfo : EIATTR_NUM_MBARRIERS
	.align		4
.L_56:
        /*45f0*/ 	.byte	0x03, 0x38
        /*45f2*/ 	.short	0x0002


	//----- nvinfo : EIATTR_EXIT_INSTR_OFFSETS
	.align		4
        /*45f4*/ 	.byte	0x04, 0x1c
        /*45f6*/ 	.short	(.L_58 - .L_57)


	//   ....[0]....
.L_57:
        /*45f8*/ 	.word	0x00025710


	//----- nvinfo : EIATTR_REQNTID
	.align		4
.L_58:
        /*45fc*/ 	.byte	0x04, 0x10
        /*45fe*/ 	.short	(.L_60 - .L_59)
.L_59:
        /*4600*/ 	.word	0x00000080
        /*4604*/ 	.word	0x00000001
        /*4608*/ 	.word	0x00000001


	//----- nvinfo : EIATTR_CRS_STACK_SIZE
	.align		4
.L_60:
        /*460c*/ 	.byte	0x04, 0x1e
        /*460e*/ 	.short	(.L_62 - .L_61)
.L_61:
        /*4610*/ 	.word	0x00000000


	//----- nvinfo : EIATTR_CBANK_PARAM_SIZE
	.align		4
.L_62:
        /*4614*/ 	.byte	0x03, 0x19
        /*4616*/ 	.short	0x0050


	//----- nvinfo : EIATTR_PARAM_CBANK
	.align		4
        /*4618*/ 	.byte	0x04, 0x0a
        /*461a*/ 	.short	(.L_64 - .L_63)
	.align		4
.L_63:
        /*461c*/ 	.word	index@(.nv.constant0.matmul_kernel)
        /*4620*/ 	.short	0x0380
        /*4622*/ 	.short	0x0050


	//----- nvinfo : EIATTR_SW_WAR
	.align		4
.L_64:
        /*4624*/ 	.byte	0x04, 0x36
        /*4626*/ 	.short	(.L_66 - .L_65)
.L_65:
        /*4628*/ 	.word	0x00000008
.L_66:


//--------------------- .nv.compat                --------------------------
	.section	.nv.compat,"",@"SHT_CUDA_COMPAT_INFO"
	.align	4
        /*0000*/ 	.byte	0x02, 0x02, 0x02, 0x00, 0x02, 0x05, 0x05, 0x00, 0x02, 0x03, 0x00, 0x00, 0x02, 0x06, 0x01, 0x00


//--------------------- .nv.callgraph             --------------------------
	.section	.nv.callgraph,"",@"SHT_CUDA_CALLGRAPH"
	.align	4
	.sectionentsize	8
	.align		4
        /*0000*/ 	.word	0x00000000
	.align		4
        /*0004*/ 	.word	0xffffffff
	.align		4
        /*0008*/ 	.word	0x00000000
	.align		4
        /*000c*/ 	.word	0xfffffffe
	.align		4
        /*0010*/ 	.word	0x00000000
	.align		4
        /*0014*/ 	.word	0xfffffffd
	.align		4
        /*0018*/ 	.word	0x00000000
	.align		4
        /*001c*/ 	.word	0xfffffffc


//--------------------- .text.matmul_kernel       --------------------------
	.section	.text.matmul_kernel,"ax",@progbits
	.align	128
        .global         matmul_kernel
        .type           matmul_kernel,@function
        .size           matmul_kernel,(.L_x_21 - matmul_kernel)
        .other          matmul_kernel,@"STO_CUDA_ENTRY STV_DEFAULT"
matmul_kernel:
.text.matmul_kernel:
[----:B------:R-:W0:Y:S01]  /*0000*/  LDC R1, c[0x0][0x37c] ;  /* 0x0000df00ff017b82 */ /* 0x000e220000000800 */
[----:B------:R-:W1:Y:S01]  /*0010*/  S2R R0, SR_TID.X ;  /* 0x0000000000007919 */ /* 0x000e620000002100 */
[----:B0-----:R-:W-:Y:S01]  /*0020*/  VIADD R1, R1, 0xfffff850 ;  /* 0xfffff85001017836 */ /* 0x001fe20000000000 */
[----:B-1----:R-:W-:-:S13]  /*0030*/  ISETP.GE.U32.AND P0, PT, R0, 0x20, PT ;  /* 0x000000200000780c */ /* 0x002fda0003f06070 */
[----:B------:R-:W-:Y:S02]  /*0040*/  VOTEU.ANY UP0, P0 ;  /* 0x0000000000ff7886 */ /* 0x000fe40000000100 */
[----:B------:R-:W-:Y:S05]  /*0050*/  BRA.U UP0, `(.L_x_0) ;  /* 0x0000000100b87547 */ /* 0x000fea000b800000 */
[----:B------:R-:W0:Y:S01]  /*0060*/  S2UR UR6, SR_CgaCtaId ;  /* 0x00000000000679c3 */ /* 0x000e220000008800 */
[----:B------:R-:W-:Y:S01]  /*0070*/  NOP ;  /* 0x0000000000007918 */ /* 0x000fe20000000000 */
[----:B------:R-:W-:Y:S02]  /*0080*/  UMOV UR4, 0x40 ;  /* 0x0000004000047882 */ /* 0x000fe40000000000 */
[----:B0-----:R-:W-:-:S09]  /*0090*/  ULEA UR4, UR6, UR4, 0x18 ;  /* 0x0000000406047291 */ /* 0x001fd2000f8ec0ff */
[----:B------:R-:W0:Y:S01]  /*00a0*/  LDS.U8 R0, [UR4] ;  /* 0x00000004ff007984 */ /* 0x000e220008000000 */
[----:B------:R-:W-:Y:S02]  /*00b0*/  UMOV UR4, 0x400 ;  /* 0x0000040000047882 */ /* 0x000fe40000000000 */
[----:B------:R-:W-:Y:S01]  /*00c0*/  ULEA UR4, UR6, UR4, 0x18 ;  /* 0x0000000406047291 */ /* 0x000fe2000f8ec0ff */
[----:B0-----:R-:W-:-:S13]  /*00d0*/  ISETP.NE.AND P0, PT, R0, RZ, PT ;  /* 0x000000ff0000720c */ /* 0x001fda0003f05270 */
[----:B------:R-:W-:Y:S05]  /*00e0*/  @P0 BRA `(.L_x_1) ;  /* 0x00000000007c0947 */ /* 0x000fea0003800000 */
[----:B------:R-:W-:-:S13]  /*00f0*/  ELECT P0, URZ, PT ;  /* 0x0000000000ff782f */ /* 0x000fda0003800000 */
[----:B------:R-:W-:Y:S05]  /*0100*/  @!P0 BRA `(.L_x_2) ;  /* 0x0000000000848947 */ /* 0x000fea0003800000 */
[----:B------:R-:W-:Y:S01]  /*0110*/  UMOV UR5, 0x10 ;  /* 0x0000001000057882 */ /* 0x000fe20000000000 */
[----:B------:R-:W-:Y:S02]  /*0120*/  IMAD.MOV.U32 R4, RZ, RZ, 0x1 ;  /* 0x00000001ff047424 */ /* 0x000fe400078e00ff */
[----:B------:R-:W-:Y:S02]  /*0130*/  IMAD.MOV.U32 R5, RZ, RZ, 0xffff ;  /* 0x0000ffffff057424 */ /* 0x000fe400078e00ff */
[----:B------:R-:W-:Y:S04]  /*0140*/  DEPBAR.LE SB0, 0x36 ;  /* 0x00008d800000791a */ /* 0x000fe80000000000 */
[----:B------:R-:W0:Y:S02]  /*0150*/  UTCATOMSWS.FIND_AND_SET.ALIGN UP1, UR5, UR5 ;  /* 0x00000005000575e3 */ /* 0x000e240008020800 */
[----:B0-----:R-:W-:-:S04]  /*0160*/  PLOP3.LUT P0, PT, PT, PT, UP1, 0x80, 0x8 ;  /* 0x000000000008781c */ /* 0x001fc80003f0f018 */
[----:B------:R-:W-:-:S04]  /*0170*/  SEL R0, RZ, 0xffffffff, !P0 ;  /* 0xffffffffff007807 */ /* 0x000fc80004000000 */
[----:B------:R-:W-:Y:S01]  /*0180*/  ISETP.NE.AND P0, PT, R0, RZ, PT ;  /* 0x000000ff0000720c */ /* 0x000fe20003f05270 */
[----:B------:R-:W-:-:S12]  /*0190*/  IMAD.U32 R0, RZ, RZ, UR5 ;  /* 0x00000005ff007e24 */ /* 0x000fd8000f8e00ff */
[----:B------:R-:W-:Y:S05]  /*01a0*/  @P0 BRA `(.L_x_3) ;  /* 0x0000000000240947 */ /* 0x000fea0003800000 */
.L_x_4:
[----:B------:R-:W-:Y:S05]  /*01b0*/  NANOSLEEP 0x64 ;  /* 0x000000640000795d */ /* 0x000fea0003800000 */
[----:B------:R-:W-:-:S05]  /*01c0*/  UMOV UR5, 0x10 ;  /* 0x0000001000057882 */ /* 0x000fca0000000000 */
[----:B------:R-:W-:Y:S04]  /*01d0*/  DEPBAR.LE SB0, 0x36 ;  /* 0x00008d800000791a */ /* 0x000fe80000000000 */
[----:B------:R-:W0:Y:S02]  /*01e0*/  UTCATOMSWS.FIND_AND_SET.ALIGN UP1, UR5, UR5 ;  /* 0x00000005000575e3 */ /* 0x000e240008020800 */
[----:B0-----:R-:W-:-:S04]  /*01f0*/  PLOP3.LUT P0, PT, PT, PT, UP1, 0x80, 0x8 ;  /* 0x000000000008781c */ /* 0x001fc80003f0f018 */
[----:B------:R-:W-:-:S04]  /*0200*/  SEL R0, RZ, 0xffffffff, !P0 ;  /* 0xffffffffff007807 */ /* 0x000fc80004000000 */
[----:B------:R-:W-:Y:S01]  /*0210*/  ISETP.NE.AND P0, PT, R0, RZ, PT ;  /* 0x000000ff0000720c */ /* 0x000fe20003f05270 */
[----:B------:R-:W-:-:S12]  /*0220*/  IMAD.U32 R0, RZ, RZ, UR5 ;  /* 0x00000005ff007e24 */ /* 0x000fd8000f8e00ff */
[----:B------:R-:W-:Y:S05]  /*0230*/  @!P0 BRA `(.L_x_4) ;  /* 0xfffffffc00dc8947 */ /* 0x000fea000383ffff */
.L_x_3:
[C---:B------:R-:W-:Y:S01]  /*0240*/  VIADD R3, R0.reuse, 0x10 ;  /* 0x0000001000037836 */ /* 0x040fe20000000000 */
[----:B------:R-:W-:Y:S01]  /*0250*/  UMOV UR5, 0x50 ;  /* 0x0000005000057882 */ /* 0x000fe20000000000 */
[----:B------:R-:W-:Y:S01]  /*0260*/  SHF.L.U32 R2, R5, R0, RZ ;  /* 0x0000000005027219 */ /* 0x000fe200000006ff */
[----:B------:R-:W-:Y:S01]  /*0270*/  ULEA UR5, UR6, UR5, 0x18 ;  /* 0x0000000506057291 */ /* 0x000fe2000f8ec0ff */
[----:B------:R-:W-:Y:S01]  /*0280*/  IMAD.SHL.U32 R0, R0, 0x20, RZ ;  /* 0x0000002000007824 */ /* 0x000fe200078e00ff */
[----:B------:R-:W-:-:S04]  /*0290*/  SHF.L.U32 R3, R4, R3, RZ ;  /* 0x0000000304037219 */ /* 0x000fc800000006ff */
[----:B------:R-:W-:-:S05]  /*02a0*/  LOP3.LUT R2, R3, R2, RZ, 0xfc, !PT ;  /* 0x0000000203027212 */ /* 0x000fca00078efcff */
[----:B------:R0:W-:Y:S04]  /*02b0*/  ATOMS.OR RZ, [UR5], R2 ;  /* 0x00000002ffff798c */ /* 0x0001e8000b000005 */
[----:B------:R0:W-:Y:S01]  /*02c0*/  STS [UR4], R0 ;  /* 0x00000000ff007988 */ /* 0x0001e20008000804 */
[----:B------:R-:W-:Y:S05]  /*02d0*/  BRA `(.L_x_2) ;  /* 0x0000000000107947 */ /* 0x000fea0003800000 */
.L_x_1:
[----:B------:R-:W-:Y:S01]  /*02e0*/  IMAD.MOV.U32 R0, RZ, RZ, -0x1 ;  /* 0xffffffffff007424 */ /* 0x000fe200078e00ff */
[----:B------:R-:W-:-:S04]  /*02f0*/  MOV R2, 0x320 ;  /* 0x0000032000027802 */ /* 0x000fc80000000f00 */
[----:B------:R0:W-:Y:S03]  /*0300*/  STS [UR4], R0 ;  /* 0x00000000ff007988 */ /* 0x0001e60008000804 */
[----:B0-----:R-:W-:Y:S05]  /*0310*/  CALL.REL.NOINC `($__internal_1_$__cuda_sm10x_tcgen05_guardrail_trap_phase_invalid_during_alloc) ;  /* 0x0000025400247944 */ /* 0x001fea0003c00000 */
.L_x_2:
[----:B------:R-:W-:Y:S05]  /*0320*/  WARPSYNC.ALL ;  /* 0x0000000000007948 */ /* 0x000fea0003800000 */
[----:B------:R-:W-:Y:S01]  /*0330*/  NOP ;  /* 0x0000000000007918 */ /* 0x000fe20000000000 */
.L_x_0:
[----:B------:R-:W1:Y:S01]  /*0340*/  LDC.64 R64, c[0x0][0x398] ;  /* 0x0000e600ff407b82 */ /* 0x000e620000000a00 */
[----:B------:R-:W2:Y:S01]  /*0350*/  S2R R5, SR_CTAID.X ;  /* 0x0000000000057919 */ /* 0x000ea20000002500 */
[----:B------:R-:W-:Y:S01]  /*0360*/  UMOV UR9, 0x400 ;  /* 0x0000040000097882 */ /* 0x000fe20000000000 */
[----:B------:R-:W3:Y:S05]  /*0370*/  S2R R14, SR_TID.X ;  /* 0x00000000000e7919 */ /* 0x000eea0000002100 */
[----:B------:R-:W4:Y:S08]  /*0380*/  S2UR UR4, SR_CgaCtaId ;  /* 0x00000000000479c3 */ /* 0x000f300000008800 */
[----:B------:R-:W-:Y:S06]  /*0390*/  BAR.SYNC.DEFER_BLOCKING 0x0 ;  /* 0x0000000000007b1d */ /* 0x000fec0000010000 */
[----:B------:R-:W0:Y:S01]  /*03a0*/  LDCU.64 UR20, c[0x0][0x358] ;  /* 0x00006b00ff1477ac */ /* 0x000e220008000a00 */
[----:B------:R-:W0:Y:S02]  /*03b0*/  LDCU.128 UR12, c[0x0][0x380] ;  /* 0x00007000ff0c77ac */ /* 0x000e240008000c00 */
[----:B01----:R-:W-:Y:S01]  /*03c0*/  VIADD R0, R65, 0xff ;  /* 0x000000ff41007836 */ /* 0x003fe20000000000 */
[----:B------:R-:W-:Y:S01]  /*03d0*/  IABS R13, R64 ;  /* 0x00000040000d7213 */ /* 0x000fe20000000000 */
[----:B------:R0:W-:Y:S03]  /*03e0*/  STL [R1+0x66c], R64 ;  /* 0x00066c4001007387 */ /* 0x0001e60000100800 */
[----:B------:R-:W-:Y:S01]  /*03f0*/  SHF.R.S32.HI R3, RZ, 0x1f, R0 ;  /* 0x0000001fff037819 */ /* 0x000fe20000011400 */
[----:B------:R-:W-:Y:S01]  /*0400*/  STL [R1+0x670], R65 ;  /* 0x0006704101007387 */ /* 0x000fe20000100800 */
[----:B----4-:R-:W-:-:S02]  /*0410*/  ULEA UR9, UR4, UR9, 0x18 ;  /* 0x0000000904097291 */ /* 0x010fc4000f8ec0ff */
[----:B------:R-:W-:Y:S02]  /*0420*/  LEA.HI R3, R3, R0, RZ, 0x8 ;  /* 0x0000000003037211 */ /* 0x000fe400078f40ff */
[----:B--2---:R-:W-:Y:S02]  /*0430*/  IABS R8, R5 ;  /* 0x0000000500087213 */ /* 0x004fe40000000000 */
[----:B------:R-:W-:-:S04]  /*0440*/  SHF.R.S32.HI R4, RZ, 0x8, R3 ;  /* 0x00000008ff047819 */ /* 0x000fc80000011403 */
[-C--:B------:R-:W-:Y:S02]  /*0450*/  IABS R7, R4.reuse ;  /* 0x0000000400077213 */ /* 0x080fe40000000000 */
[----:B------:R-:W-:Y:S02]  /*0460*/  IABS R10, R4 ;  /* 0x00000004000a7213 */ /* 0x000fe40000000000 */
[----:B------:R-:W1:Y:S08]  /*0470*/  I2F.RP R0, R7 ;  /* 0x0000000700007306 */ /* 0x000e700000209400 */
[----:B-1----:R-:W1:Y:S02]  /*0480*/  MUFU.RCP R0, R0 ;  /* 0x0000000000007308 */ /* 0x002e640000001000 */
[----:B-1----:R-:W-:-:S02]  /*0490*/  VIADD R2, R0, 0xffffffe ;  /* 0x0ffffffe00027836 */ /* 0x002fc40000000000 */
[----:B------:R-:W-:-:S04]  /*04a0*/  IMAD.MOV R0, RZ, RZ, -R10 ;  /* 0x000000ffff007224 */ /* 0x000fc800078e0a0a */
[----:B------:R1:W2:Y:S02]  /*04b0*/  F2I.FTZ.U32.TRUNC.NTZ R3, R2 ;  /* 0x0000000200037305 */ /* 0x0002a4000021f000 */
[----:B-1----:R-:W-:Y:S02]  /*04c0*/  IMAD.MOV.U32 R2, RZ, RZ, RZ ;  /* 0x000000ffff027224 */ /* 0x002fe400078e00ff */
[----:B--2---:R-:W-:-:S04]  /*04d0*/  IMAD.MOV R6, RZ, RZ, -R3 ;  /* 0x000000ffff067224 */ /* 0x004fc800078e0a03 */
[----:B------:R-:W-:Y:S02]  /*04e0*/  IMAD R9, R6, R7, RZ ;  /* 0x0000000706097224 */ /* 0x000fe400078e02ff */
[----:B------:R-:W-:Y:S02]  /*04f0*/  IMAD.MOV.U32 R6, RZ, RZ, R8 ;  /* 0x000000ffff067224 */ /* 0x000fe400078e0008 */
[----:B------:R-:W-:-:S06]  /*0500*/  IMAD.HI.U32 R3, R3, R9, R2 ;  /* 0x0000000903037227 */ /* 0x000fcc00078e0002 */
[----:B------:R-:W-:-:S04]  /*0510*/  IMAD.HI.U32 R3, R3, R6, RZ ;  /* 0x0000000603037227 */ /* 0x000fc800078e00ff */
[----:B------:R-:W-:-:S05]  /*0520*/  IMAD R0, R3, R0, R6 ;  /* 0x0000000003007224 */ /* 0x000fca00078e0206 */
[----:B------:R-:W-:-:S13]  /*0530*/  ISETP.GT.U32.AND P1, PT, R7, R0, PT ;  /* 0x000000000700720c */ /* 0x000fda0003f24070 */
[----:B------:R-:W-:Y:S02]  /*0540*/  @!P1 IMAD.IADD R0, R0, 0x1, -R7 ;  /* 0x0000000100009824 */ /* 0x000fe400078e0a07 */
[----:B------:R-:W-:Y:S01]  /*0550*/  @!P1 VIADD R3, R3, 0x1 ;  /* 0x0000000103039836 */ /* 0x000fe20000000000 */
[----:B------:R-:W-:Y:S02]  /*0560*/  ISETP.NE.AND P1, PT, R4, RZ, PT ;  /* 0x000000ff0400720c */ /* 0x000fe40003f25270 */
[----:B------:R-:W-:Y:S02]  /*0570*/  ISETP.GE.U32.AND P0, PT, R0, R7, PT ;  /* 0x000000070000720c */ /* 0x000fe40003f06070 */
[----:B------:R-:W-:-:S04]  /*0580*/  LOP3.LUT R0, R5, R4, RZ, 0x3c, !PT ;  /* 0x0000000405007212 */ /* 0x000fc800078e3cff */
[----:B------:R-:W-:Y:S01]  /*0590*/  ISETP.GE.AND P2, PT, R0, RZ, PT ;  /* 0x000000ff0000720c */ /* 0x000fe20003f46270 */
[----:B------:R-:W-:-:S06]  /*05a0*/  VIADD R0, R64, 0x7f ;  /* 0x0000007f40007836 */ /* 0x000fcc0000000000 */
[----:B------:R-:W-:-:S04]  /*05b0*/  @P0 VIADD R3, R3, 0x1 ;  /* 0x0000000103030836 */ /* 0x000fc80000000000 */
[----:B------:R-:W-:Y:S01]  /*05c0*/  IMAD.MOV.U32 R9, RZ, RZ, R3 ;  /* 0x000000ffff097224 */ /* 0x000fe200078e0003 */
[----:B------:R-:W-:-:S03]  /*05d0*/  SHF.R.S32.HI R3, RZ, 0x1f, R0 ;  /* 0x0000001fff037819 */ /* 0x000fc60000011400 */
[----:B------:R-:W-:Y:S01]  /*05e0*/  @!P2 IMAD.MOV R9, RZ, RZ, -R9 ;  /* 0x000000ffff09a224 */ /* 0x000fe200078e0a09 */
[----:B------:R-:W-:Y:S02]  /*05f0*/  LEA.HI R3, R3, R0, RZ, 0x7 ;  /* 0x0000000003037211 */ /* 0x000fe400078f38ff */
[----:B------:R-:W-:-:S04]  /*0600*/  @!P1 LOP3.LUT R9, RZ, R4, RZ, 0x33, !PT ;  /* 0x00000004ff099212 */ /* 0x000fc800078e33ff */
[----:B------:R-:W-:Y:S01]  /*0610*/  LEA.HI.SX32 R3, R3, -R9, 0x19 ;  /* 0x8000000903037211 */ /* 0x000fe200078fcaff */
[----:B------:R-:W-:-:S03]  /*0620*/  IMAD.MOV R6, RZ, RZ, -R9 ;  /* 0x000000ffff067224 */ /* 0x000fc600078e0a09 */
[----:B------:R-:W-:Y:S01]  /*0630*/  VIMNMX R11, PT, PT, R3, 0x1, PT ;  /* 0x00000001030b7848 */ /* 0x000fe20003fe0100 */
[----:B------:R-:W-:-:S03]  /*0640*/  IMAD R10, R4, R6, R5 ;  /* 0x00000006040a7224 */ /* 0x000fc600078e0205 */
[----:B------:R-:W-:Y:S02]  /*0650*/  IABS R7, R11 ;  /* 0x0000000b00077213 */ /* 0x000fe40000000000 */
[----:B------:R-:W-:Y:S02]  /*0660*/  IABS R6, R10 ;  /* 0x0000000a00067213 */ /* 0x000fe40000000000 */
[----:B------:R-:W1:Y:S08]  /*0670*/  I2F.RP R0, R7 ;  /* 0x0000000700007306 */ /* 0x000e700000209400 */
[----:B-1----:R-:W1:Y:S02]  /*0680*/  MUFU.RCP R0, R0 ;  /* 0x0000000000007308 */ /* 0x002e640000001000 */
[----:B-1----:R-:W-:-:S06]  /*0690*/  VIADD R2, R0, 0xffffffe ;  /* 0x0ffffffe00027836 */ /* 0x002fcc0000000000 */
[----:B------:R1:W2:Y:S02]  /*06a0*/  F2I.FTZ.U32.TRUNC.NTZ R3, R2 ;  /* 0x0000000200037305 */ /* 0x0002a4000021f000 */
[----:B-1----:R-:W-:Y:S02]  /*06b0*/  IMAD.MOV.U32 R2, RZ, RZ, RZ ;  /* 0x000000ffff027224 */ /* 0x002fe400078e00ff */
[----:B--2---:R-:W-:-:S04]  /*06c0*/  IMAD.MOV R8, RZ, RZ, -R3 ;  /* 0x000000ffff087224 */ /* 0x004fc800078e0a03 */
[----:B------:R-:W-:Y:S01]  /*06d0*/  IMAD.MOV.U32 R4, RZ, RZ, R8 ;  /* 0x000000ffff047224 */ /* 0x000fe200078e0008 */
[----:B------:R-:W-:-:S03]  /*06e0*/  IABS R8, R11 ;  /* 0x0000000b00087213 */ /* 0x000fc60000000000 */
[----:B------:R-:W-:Y:S02]  /*06f0*/  IMAD R5, R4, R7, RZ ;  /* 0x0000000704057224 */ /* 0x000fe400078e02ff */
[----:B------:R-:W-:Y:S02]  /*0700*/  IMAD.MOV.U32 R4, RZ, RZ, R6 ;  /* 0x000000ffff047224 */ /* 0x000fe400078e0006 */
[----:B------:R-:W-:Y:S02]  /*0710*/  IMAD.HI.U32 R3, R3, R5, R2 ;  /* 0x0000000503037227 */ /* 0x000fe400078e0002 */
[----:B------:R-:W1:Y:S02]  /*0720*/  I2F.RP R2, R13 ;  /* 0x0000000d00027306 */ /* 0x000e640000209400 */
[----:B------:R-:W-:Y:S01]  /*0730*/  IMAD.MOV R0, RZ, RZ, -R8 ;  /* 0x000000ffff007224 */ /* 0x000fe200078e0a08 */
[----:B------:R-:W-:Y:S01]  /*0740*/  IABS R8, R65 ;  /* 0x0000004100087213 */ /* 0x000fe20000000000 */
[----:B------:R-:W-:-:S04]  /*0750*/  IMAD.HI.U32 R3, R3, R4, RZ ;  /* 0x0000000403037227 */ /* 0x000fc800078e00ff */
[----:B------:R-:W-:Y:S01]  /*0760*/  IMAD R0, R3, R0, R4 ;  /* 0x0000000003007224 */ /* 0x000fe200078e0204 */
[----:B------:R-:W2:Y:S04]  /*0770*/  I2F.RP R6, R8 ;  /* 0x0000000800067306 */ /* 0x000ea80000209400 */
[----:B------:R-:W-:-:S04]  /*0780*/  ISETP.GT.U32.AND P1, PT, R7, R0, PT ;  /* 0x000000000700720c */ /* 0x000fc80003f24070 */
[----:B-1----:R-:W1:Y:S08]  /*0790*/  MUFU.RCP R2, R2 ;  /* 0x0000000200027308 */ /* 0x002e700000001000 */
[----:B--2---:R-:W2:Y:S01]  /*07a0*/  MUFU.RCP R6, R6 ;  /* 0x0000000600067308 */ /* 0x004ea20000001000 */
[----:B------:R-:W-:Y:S02]  /*07b0*/  @!P1 IMAD.IADD R0, R0, 0x1, -R7 ;  /* 0x0000000100009824 */ /* 0x000fe400078e0a07 */
[----:B------:R-:W-:Y:S01]  /*07c0*/  @!P1 VIADD R3, R3, 0x1 ;  /* 0x0000000103039836 */ /* 0x000fe20000000000 */
[----:B------:R-:W-:-:S02]  /*07d0*/  ISETP.NE.AND P1, PT, R11, RZ, PT ;  /* 0x000000ff0b00720c */ /* 0x000fc40003f25270 */
[----:B------:R-:W-:Y:S02]  /*07e0*/  ISETP.GE.U32.AND P0, PT, R0, R7, PT ;  /* 0x000000070000720c */ /* 0x000fe40003f06070 */
[----:B------:R-:W-:Y:S01]  /*07f0*/  LOP3.LUT R0, R10, R11, RZ, 0x3c, !PT ;  /* 0x0000000b0a007212 */ /* 0x000fe200078e3cff */
[----:B-1----:R-:W-:-:S03]  /*0800*/  VIADD R4, R2, 0xffffffe ;  /* 0x0ffffffe02047836 */ /* 0x002fc60000000000 */
[----:B------:R-:W-:Y:S01]  /*0810*/  ISETP.GE.AND P2, PT, R0, RZ, PT ;  /* 0x000000ff0000720c */ /* 0x000fe20003f46270 */
[----:B------:R1:W4:Y:S01]  /*0820*/  F2I.FTZ.U32.TRUNC.NTZ R5, R4 ;  /* 0x0000000400057305 */ /* 0x000322000021f000 */
[----:B--2---:R-:W-:-:S05]  /*0830*/  VIADD R7, R6, 0xffffffe ;  /* 0x0ffffffe06077836 */ /* 0x004fca0000000000 */
[----:B------:R-:W-:Y:S02]  /*0840*/  @P0 VIADD R3, R3, 0x1 ;  /* 0x0000000103030836 */ /* 0x000fe40000000000 */
[----:B------:R-:W-:Y:S02]  /*0850*/  IMAD.MOV.U32 R6, RZ, RZ, RZ ;  /* 0x000000ffff067224 */ /* 0x000fe400078e00ff */
[----:B------:R-:W-:Y:S01]  /*0860*/  IMAD.MOV.U32 R12, RZ, RZ, R3 ;  /* 0x000000ffff0c7224 */ /* 0x000fe200078e0003 */
[----:B------:R-:W2:Y:S01]  /*0870*/  F2I.FTZ.U32.TRUNC.NTZ R7, R7 ;  /* 0x0000000700077305 */ /* 0x000ea2000021f000 */
[----:B---3--:R-:W-:Y:S01]  /*0880*/  SHF.R.U32.HI R3, RZ, 0x6, R14 ;  /* 0x00000006ff037819 */ /* 0x008fe2000001160e */
[----:B-1----:R-:W-:Y:S02]  /*0890*/  IMAD.MOV.U32 R4, RZ, RZ, RZ ;  /* 0x000000ffff047224 */ /* 0x002fe400078e00ff */
[----:B------:R-:W-:Y:S01]  /*08a0*/  @!P2 IMAD.MOV R12, RZ, RZ, -R12 ;  /* 0x000000ffff0ca224 */ /* 0x000fe200078e0a0c */
[----:B------:R-:W-:Y:S01]  /*08b0*/  @!P1 LOP3.LUT R12, RZ, R11, RZ, 0x33, !PT ;  /* 0x0000000bff0c9212 */ /* 0x000fe200078e33ff */
[----:B----4-:R-:W-:Y:S01]  /*08c0*/  IMAD.MOV R2, RZ, RZ, -R5 ;  /* 0x000000ffff027224 */ /* 0x010fe200078e0a05 */
[----:B------:R-:W-:-:S03]  /*08d0*/  SGXT.U32 R3, R3, 0x1 ;  /* 0x000000010303781a */ /* 0x000fc60000000000 */
[----:B------:R-:W-:-:S04]  /*08e0*/  IMAD.MOV R0, RZ, RZ, -R12 ;  /* 0x000000ffff007224 */ /* 0x000fc800078e0a0c */
[----:B------:R-:W-:Y:S02]  /*08f0*/  IMAD R0, R11, R0, R10 ;  /* 0x000000000b007224 */ /* 0x000fe400078e020a */
[----:B------:R-:W-:Y:S02]  /*0900*/  IMAD R11, R2, R13, RZ ;  /* 0x0000000d020b7224 */ /* 0x000fe400078e02ff */
[----:B------:R-:W-:Y:S02]  /*0910*/  IMAD.SHL.U32 R2, R12, 0x100, RZ ;  /* 0x000001000c027824 */ /* 0x000fe400078e00ff */
[----:B------:R-:W-:Y:S01]  /*0920*/  IMAD.IADD R0, R9, 0x1, R0 ;  /* 0x0000000109007824 */ /* 0x000fe200078e0200 */
[----:B------:R-:W-:Y:S01]  /*0930*/  LOP3.LUT R9, R14, 0x7f, RZ, 0xc0, !PT ;  /* 0x0000007f0e097812 */ /* 0x000fe200078ec0ff */
[----:B--2---:R-:W-:Y:S01]  /*0940*/  IMAD.MOV R15, RZ, RZ, -R7 ;  /* 0x000000ffff0f7224 */ /* 0x004fe200078e0a07 */
[----:B------:R-:W-:Y:S01]  /*0950*/  LOP3.LUT R3, R2, R3, RZ, 0xfc, !PT ;  /* 0x0000000302037212 */ /* 0x000fe200078efcff */
[----:B------:R-:W-:Y:S01]  /*0960*/  IMAD.HI.U32 R5, R5, R11, R4 ;  /* 0x0000000b05057227 */ /* 0x000fe200078e0004 */
[----:B------:R-:W-:Y:S01]  /*0970*/  ISETP.NE.U32.AND P2, PT, R9, RZ, PT ;  /* 0x000000ff0900720c */ /* 0x000fe20003f45070 */
[----:B------:R-:W-:Y:S01]  /*0980*/  STL [R1+0x648], R2 ;  /* 0x0006480201007387 */ /* 0x000fe20000100800 */
[----:B------:R-:W-:Y:S01]  /*0990*/  LOP3.LUT R16, R3, 0xfe, RZ, 0xfc, !PT ;  /* 0x000000fe03107812 */ /* 0x000fe200078efcff */
[----:B0-----:R-:W-:Y:S01]  /*09a0*/  IMAD R64, R0, 0x80, R9 ;  /* 0x0000008000407824 */ /* 0x001fe200078e0209 */
[----:B------:R-:W-:Y:S01]  /*09b0*/  IABS R0, R3 ;  /* 0x0000000300007213 */ /* 0x000fe20000000000 */
[----:B------:R-:W-:Y:S01]  /*09c0*/  IMAD R11, R15, R8, RZ ;  /* 0x000000080f0b7224 */ /* 0x000fe200078e02ff */
[----:B------:R-:W-:-:S02]  /*09d0*/  IABS R15, R16 ;  /* 0x00000010000f7213 */ /* 0x000fc40000000000 */
[----:B------:R-:W-:Y:S01]  /*09e0*/  IABS R10, R64 ;  /* 0x00000040000a7213 */ /* 0x000fe20000000000 */
[----:B------:R-:W-:Y:S01]  /*09f0*/  IMAD.HI.U32 R4, R7, R11, R6 ;  /* 0x0000000b07047227 */ /* 0x000fe200078e0006 */
[----:B------:R-:W-:Y:S01]  /*0a00*/  LOP3.LUT R14, R3, 0x2, RZ, 0xfc, !PT ;  /* 0x00000002030e7812 */ /* 0x000fe200078efcff */
[----:B------:R-:W-:Y:S01]  /*0a10*/  STL [R1+0x644], R64 ;  /* 0x0006444001007387 */ /* 0x000fe20000100800 */
[----:B------:R-:W-:Y:S01]  /*0a20*/  ISETP.GE.AND P0, PT, R16, RZ, PT ;  /* 0x000000ff1000720c */ /* 0x000fe20003f06270 */
[----:B------:R-:W-:Y:S01]  /*0a30*/  IMAD.MOV.U32 R11, RZ, RZ, R0 ;  /* 0x000000ffff0b7224 */ /* 0x000fe200078e0000 */
[----:B------:R-:W-:Y:S01]  /*0a40*/  IABS R17, R14 ;  /* 0x0000000e00117213 */ /* 0x000fe20000000000 */
[----:B------:R-:W-:Y:S01]  /*0a50*/  IMAD.HI.U32 R5, R5, R10, RZ ;  /* 0x0000000a05057227 */ /* 0x000fe200078e00ff */
[C---:B------:R-:W-:Y:S01]  /*0a60*/  LOP3.LUT R16, R3.reuse, 0x8, RZ, 0xfc, !PT ;  /* 0x0000000803107812 */ /* 0x040fe200078efcff */
[----:B------:R-:W-:Y:S01]  /*0a70*/  STL [R1+0x674], R64 ;  /* 0x0006744001007387 */ /* 0x000fe20000100800 */
[----:B------:R-:W-:Y:S01]  /*0a80*/  LOP3.LUT R20, R3, 0x18, RZ, 0xfc, !PT ;  /* 0x0000001803147812 */ /* 0x000fe200078efcff */
[----:B------:R-:W-:Y:S01]  /*0a90*/  IMAD.HI.U32 R0, R4, R11, RZ ;  /* 0x0000000b04007227 */ /* 0x000fe200078e00ff */
[----:B------:R-:W-:-:S02]  /*0aa0*/  IABS R19, R16 ;  /* 0x0000001000137213 */ /* 0x000fc40000000000 */
[C---:B------:R-:W-:Y:S01]  /*0ab0*/  LOP3.LUT R22, R3.reuse, 0x1a, RZ, 0xfc, !PT ;  /* 0x0000001a03167812 */ /* 0x040fe200078efcff */
[----:B------:R-:W-:Y:S01]  /*0ac0*/  IMAD.MOV R5, RZ, RZ, -R5 ;  /* 0x000000ffff057224 */ /* 0x000fe200078e0a05 */
[----:B------:R-:W-:Y:S01]  /*0ad0*/  IABS R21, R20 ;  /* 0x0000001400157213 */ /* 0x000fe20000000000 */
[----:B------:R-:W-:Y:S01]  /*0ae0*/  IMAD.MOV R12, RZ, RZ, -R0 ;  /* 0x000000ffff0c7224 */ /* 0x000fe200078e0a00 */
[----:B------:R-:W-:Y:S01]  /*0af0*/  LOP3.LUT R24, R3, 0x1c, RZ, 0xfc, !PT ;  /* 0x0000001c03187812 */ /* 0x000fe200078efcff */
[----:B------:R-:W-:Y:S01]  /*0b00*/  IMAD R0, R13, R5, R10 ;  /* 0x000000050d007224 */ /* 0x000fe200078e020a */
[----:B------:R-:W-:Y:S01]  /*0b10*/  LOP3.LUT R10, R3, 0x4, RZ, 0xfc, !PT ;  /* 0x00000004030a7812 */ /* 0x000fe200078efcff */
[----:B------:R-:W-:Y:S01]  /*0b20*/  IMAD.HI.U32 R7, R4, R15, RZ ;  /* 0x0000000f04077227 */ /* 0x000fe200078e00ff */
[----:B------:R-:W-:Y:S02]  /*0b30*/  IABS R23, R22 ;  /* 0x0000001600177213 */ /* 0x000fe40000000000 */
[----:B------:R-:W-:Y:S01]  /*0b40*/  ISETP.GT.U32.AND P1, PT, R13, R0, PT ;  /* 0x000000000d00720c */ /* 0x000fe20003f24070 */
[----:B------:R-:W-:Y:S01]  /*0b50*/  IMAD R5, R8, R12, R11 ;  /* 0x0000000c08057224 */ /* 0x000fe200078e020b */
[----:B------:R-:W-:Y:S01]  /*0b60*/  IABS R11, R10 ;  /* 0x0000000a000b7213 */ /* 0x000fe20000000000 */
[----:B------:R-:W-:Y:S01]  /*0b70*/  IMAD.MOV R7, RZ, RZ, -R7 ;  /* 0x000000ffff077224 */ /* 0x000fe200078e0a07 */
[----:B------:R-:W-:Y:S01]  /*0b80*/  LOP3.LUT R12, R3, 0x6, RZ, 0xfc, !PT ;  /* 0x00000006030c7812 */ /* 0x000fe200078efcff */
[----:B------:R-:W-:Y:S01]  /*0b90*/  IMAD.HI.U32 R6, R4, R17, RZ ;  /* 0x0000001104067227 */ /* 0x000fe200078e00ff */
[----:B------:R-:W-:-:S02]  /*0ba0*/  ISETP.GT.U32.AND P3, PT, R8, R5, PT ;  /* 0x000000050800720c */ /* 0x000fc40003f64070 */
[----:B------:R-:W-:Y:S01]  /*0bb0*/  IABS R25, R24 ;  /* 0x0000001800197213 */ /* 0x000fe20000000000 */
[----:B------:R-:W-:Y:S01]  /*0bc0*/  IMAD R15, R8, R7, R15 ;  /* 0x00000007080f7224 */ /* 0x000fe200078e020f */
[C---:B------:R-:W-:Y:S01]  /*0bd0*/  LOP3.LUT R26, R3.reuse, 0x20, RZ, 0xfc, !PT ;  /* 0x00000020031a7812 */ /* 0x040fe200078efcff */
[----:B------:R-:W-:Y:S01]  /*0be0*/  IMAD.MOV R6, RZ, RZ, -R6 ;  /* 0x000000ffff067224 */ /* 0x000fe200078e0a06 */
[----:B------:R-:W-:Y:S01]  /*0bf0*/  LOP3.LUT R27, R3, 0x24, RZ, 0xfc, !PT ;  /* 0x00000024031b7812 */ /* 0x000fe200078efcff */
[----:B------:R-:W-:Y:S01]  /*0c00*/  @!P1 IMAD.IADD R0, R0, 0x1, -R13 ;  /* 0x0000000100009824 */ /* 0x000fe200078e0a0d */
[C---:B------:R-:W-:Y:S01]  /*0c10*/  ISETP.GT.U32.AND P4, PT, R8.reuse, R15, PT ;  /* 0x0000000f0800720c */ /* 0x040fe20003f84070 */
[----:B------:R-:W-:Y:S01]  /*0c20*/  IMAD R7, R8, R6, R17 ;  /* 0x0000000608077224 */ /* 0x000fe200078e0211 */
[----:B------:R-:W-:Y:S01]  /*0c30*/  IABS R17, R12 ;  /* 0x0000000c00117213 */ /* 0x000fe20000000000 */
[----:B------:R-:W-:Y:S01]  /*0c40*/  IMAD.HI.U32 R6, R4, R11, RZ ;  /* 0x0000000b04067227 */ /* 0x000fe200078e00ff */
[----:B------:R-:W-:-:S02]  /*0c50*/  ISETP.GT.U32.AND P5, PT, R13, R0, PT ;  /* 0x000000000d00720c */ /* 0x000fc40003fa4070 */
[----:B------:R-:W-:Y:S01]  /*0c60*/  LOP3.LUT R30, R3, 0x30, RZ, 0xfc, !PT ;  /* 0x00000030031e7812 */ /* 0x000fe200078efcff */
[----:B------:R-:W-:Y:S01]  /*0c70*/  @!P3 IMAD.IADD R5, R5, 0x1, -R8 ;  /* 0x000000010505b824 */ /* 0x000fe200078e0a08 */
[----:B------:R-:W-:Y:S01]  /*0c80*/  ISETP.GE.AND P3, PT, R14, RZ, PT ;  /* 0x000000ff0e00720c */ /* 0x000fe20003f66270 */
[----:B------:R-:W-:Y:S01]  /*0c90*/  IMAD.MOV R9, RZ, RZ, -R6 ;  /* 0x000000ffff097224 */ /* 0x000fe200078e0a06 */
[----:B------:R-:W-:Y:S01]  /*0ca0*/  LOP3.LUT R14, R3, 0xa, RZ, 0xfc, !PT ;  /* 0x0000000a030e7812 */ /* 0x000fe200078efcff */
[----:B------:R-:W-:Y:S01]  /*0cb0*/  IMAD.HI.U32 R6, R4, R17, RZ ;  /* 0x0000001104067227 */ /* 0x000fe200078e00ff */
[C---:B------:R-:W-:Y:S02]  /*0cc0*/  ISETP.GT.U32.AND P1, PT, R8.reuse, R5, PT ;  /* 0x000000050800720c */ /* 0x040fe40003f24070 */
[----:B------:R-:W-:Y:S01]  /*0cd0*/  IABS R29, R30 ;  /* 0x0000001e001d7213 */ /* 0x000fe20000000000 */
[----:B------:R-:W-:Y:S01]  /*0ce0*/  @!P4 IMAD.IADD R15, R15, 0x1, -R8 ;  /* 0x000000010f0fc824 */ /* 0x000fe200078e0a08 */
[C---:B------:R-:W-:Y:S01]  /*0cf0*/  ISETP.GT.U32.AND P4, PT, R8.reuse, R7, PT ;  /* 0x000000070800720c */ /* 0x040fe20003f84070 */
[----:B------:R-:W-:Y:S01]  /*0d00*/  IMAD R11, R8, R9, R11 ;  /* 0x00000009080b7224 */ /* 0x000fe200078e020b */
[C---:B------:R-:W-:Y:S01]  /*0d10*/  LOP3.LUT R28, R3.reuse, 0x2e, RZ, 0xfc, !PT ;  /* 0x0000002e031c7812 */ /* 0x040fe200078efcff */
[----:B------:R-:W-:Y:S01]  /*0d20*/  @!P5 IMAD.IADD R0, R0, 0x1, -R13 ;  /* 0x000000010000d824 */ /* 0x000fe200078e0a0d */
[C---:B------:R-:W-:Y:S01]  /*0d30*/  ISETP.GE.AND P5, PT, R3.reuse, RZ, PT ;  /* 0x000000ff0300720c */ /* 0x040fe20003fa6270 */
[----:B------:R-:W-:Y:S01]  /*0d40*/  IMAD.MOV R13, RZ, RZ, -R6 ;  /* 0x000000ffff0d7224 */ /* 0x000fe200078e0a06 */
[----:B------:R-:W-:Y:S01]  /*0d50*/  ISETP.GT.U32.AND P6, PT, R8, R15, PT ;  /* 0x0000000f0800720c */ /* 0x000fe20003fc4070 */
[----:B------:R-:W-:Y:S01]  /*0d60*/  IMAD.HI.U32 R6, R4, R19, RZ ;  /* 0x0000001304067227 */ /* 0x000fe200078e00ff */
[----:B------:R0:W-:Y:S01]  /*0d70*/  STL [R1+0x678], R0 ;  /* 0x0006780001007387 */ /* 0x0001e20000100800 */
[----:B------:R-:W-:-:S02]  /*0d80*/  LOP3.LUT R32, R3, 0x32, RZ, 0xfc, !PT ;  /* 0x0000003203207812 */ /* 0x000fc400078efcff */
[--C-:B------:R-:W-:Y:S01]  /*0d90*/  @!P1 IMAD.IADD R5, R5, 0x1, -R8.reuse ;  /* 0x0000000105059824 */ /* 0x100fe200078e0a08 */
[C---:B------:R-:W-:Y:S01]  /*0da0*/  ISETP.GT.U32.AND P1, PT, R8.reuse, R11, PT ;  /* 0x0000000b0800720c */ /* 0x040fe20003f24070 */
[----:B------:R-:W-:Y:S01]  /*0db0*/  @!P4 IMAD.IADD R7, R7, 0x1, -R8 ;  /* 0x000000010707c824 */ /* 0x000fe200078e0a08 */
[C---:B------:R-:W-:Y:S01]  /*0dc0*/  LOP3.LUT R33, R3.reuse, 0x34, RZ, 0xfc, !PT ;  /* 0x0000003403217812 */ /* 0x040fe200078efcff */
[C---:B------:R-:W-:Y:S01]  /*0dd0*/  IMAD R13, R8.reuse, R13, R17 ;  /* 0x0000000d080d7224 */ /* 0x040fe200078e0211 */
[C---:B------:R-:W-:Y:S01]  /*0de0*/  LOP3.LUT R35, R3.reuse, 0x38, RZ, 0xfc, !PT ;  /* 0x0000003803237812 */ /* 0x040fe200078efcff */
[----:B------:R-:W-:Y:S01]  /*0df0*/  IMAD.MOV R6, RZ, RZ, -R6 ;  /* 0x000000ffff067224 */ /* 0x000fe200078e0a06 */
[C---:B------:R-:W-:Y:S01]  /*0e00*/  ISETP.GT.U32.AND P4, PT, R8.reuse, R7, PT ;  /* 0x000000070800720c */ /* 0x040fe20003f84070 */
[----:B------:R-:W-:Y:S01]  /*0e10*/  IMAD.MOV.U32 R18, RZ, RZ, R5 ;  /* 0x000000ffff127224 */ /* 0x000fe200078e0005 */
[----:B------:R-:W-:Y:S01]  /*0e20*/  LOP3.LUT R34, R3, 0x36, RZ, 0xfc, !PT ;  /* 0x0000003603227812 */ /* 0x000fe200078efcff */
[C---:B------:R-:W-:Y:S01]  /*0e30*/  IMAD R5, R8.reuse, R6, R19 ;  /* 0x0000000608057224 */ /* 0x040fe200078e0213 */
[----:B------:R-:W-:Y:S01]  /*0e40*/  IABS R6, R14 ;  /* 0x0000000e00067213 */ /* 0x000fe20000000000 */
[----:B------:R-:W-:Y:S01]  /*0e50*/  @!P5 IMAD.MOV R18, RZ, RZ, -R18 ;  /* 0x000000ffff12d224 */ /* 0x000fe200078e0a12 */
[----:B------:R-:W-:Y:S01]  /*0e60*/  ISETP.GT.U32.AND P5, PT, R8, R13, PT ;  /* 0x0000000d0800720c */ /* 0x000fe20003fa4070 */
[--C-:B------:R-:W-:Y:S01]  /*0e70*/  @!P1 IMAD.IADD R11, R11, 0x1, -R8.reuse ;  /* 0x000000010b0b9824 */ /* 0x100fe200078e0a08 */
[----:B------:R-:W-:Y:S01]  /*0e80*/  LOP3.LUT R36, R3, 0x3a, RZ, 0xfc, !PT ;  /* 0x0000003a03247812 */ /* 0x000fe200078efcff */
[--C-:B------:R-:W-:Y:S01]  /*0e90*/  @!P6 IMAD.IADD R15, R15, 0x1, -R8.reuse ;  /* 0x000000010f0fe824 */ /* 0x100fe200078e0a08 */
[----:B------:R-:W-:Y:S01]  /*0ea0*/  ISETP.GE.AND P6, PT, R10, RZ, PT ;  /* 0x000000ff0a00720c */ /* 0x000fe20003fc6270 */
[----:B------:R1:W-:Y:S01]  /*0eb0*/  STL [R1+0x24], R18 ;  /* 0x0000241201007387 */ /* 0x0003e20000100800 */
[C---:B------:R-:W-:Y:S01]  /*0ec0*/  ISETP.GT.U32.AND P1, PT, R8.reuse, R11, PT ;  /* 0x0000000b0800720c */ /* 0x040fe20003f24070 */
[----:B------:R-:W-:Y:S01]  /*0ed0*/  @!P4 IMAD.IADD R7, R7, 0x1, -R8 ;  /* 0x000000010707c824 */ /* 0x000fe200078e0a08 */
[----:B------:R-:W-:Y:S01]  /*0ee0*/  ISETP.GT.U32.AND P4, PT, R8, R5, PT ;  /* 0x000000050800720c */ /* 0x000fe20003f84070 */
[----:B------:R-:W-:Y:S01]  /*0ef0*/  IMAD.MOV.U32 R9, RZ, RZ, R15 ;  /* 0x000000ffff097224 */ /* 0x000fe200078e000f */
[C---:B------:R-:W-:Y:S01]  /*0f00*/  LOP3.LUT R10, R3.reuse, 0xc, RZ, 0xfc, !PT ;  /* 0x0000000c030a7812 */ /* 0x040fe200078efcff */
[----:B------:R-:W-:Y:S01]  /*0f10*/  IMAD.MOV.U32 R15, RZ, RZ, R6 ;  /* 0x000000ffff0f7224 */ /* 0x000fe200078e0006 */
[----:B------:R-:W-:Y:S01]  /*0f20*/  IABS R31, R36 ;  /* 0x00000024001f7213 */ /* 0x000fe20000000000 */
[----:B0-----:R-:W-:Y:S01]  /*0f30*/  IMAD.MOV.U32 R0, RZ, RZ, R7 ;  /* 0x000000ffff007224 */ /* 0x001fe200078e0007 */
[----:B------:R-:W-:Y:S01]  /*0f40*/  IABS R17, R10 ;  /* 0x0000000a00117213 */ /* 0x000fe20000000000 */
[----:B------:R-:W-:Y:S01]  /*0f50*/  IMAD.HI.U32 R6, R4, R15, RZ ;  /* 0x0000000f04067227 */ /* 0x000fe200078e00ff */
[----:B-1----:R-:W-:-:S02]  /*0f60*/  LOP3.LUT R18, R3, 0x16, RZ, 0xfc, !PT ;  /* 0x0000001603127812 */ /* 0x002fc400078efcff */
[----:B------:R-:W-:Y:S01]  /*0f70*/  LOP3.LUT R37, R3, 0x3e, RZ, 0xfc, !PT ;  /* 0x0000003e03257812 */ /* 0x000fe200078efcff */
[----:B------:R-:W-:Y:S01]  /*0f80*/  @!P0 IMAD.MOV R9, RZ, RZ, -R9 ;  /* 0x000000ffff098224 */ /* 0x000fe200078e0a09 */
[----:B------:R-:W-:Y:S01]  /*0f90*/  ISETP.GE.AND P0, PT, R12, RZ, PT ;  /* 0x000000ff0c00720c */ /* 0x000fe20003f06270 */
[----:B------:R-:W-:Y:S01]  /*0fa0*/  @!P3 IMAD.MOV R0, RZ, RZ, -R0 ;  /* 0x000000ffff00b224 */ /* 0x000fe200078e0a00 */
[----:B------:R-:W-:Y:S01]  /*0fb0*/  ISETP.GE.AND P3, PT, R16, RZ, PT ;  /* 0x000000ff1000720c */ /* 0x000fe20003f66270 */
[----:B------:R-:W-:Y:S01]  /*0fc0*/  @!P5 IMAD.IADD R13, R13, 0x1, -R8 ;  /* 0x000000010d0dd824 */ /* 0x000fe200078e0a08 */
[----:B------:R-:W-:Y:S01]  /*0fd0*/  STL [R1+0x668], R9 ;  /* 0x0006680901007387 */ /* 0x000fe20000100800 */
[----:B------:R-:W-:Y:S01]  /*0fe0*/  IMAD.MOV R7, RZ, RZ, -R6 ;  /* 0x000000ffff077224 */ /* 0x000fe200078e0a06 */
[----:B------:R-:W-:Y:S01]  /*0ff0*/  LOP3.LUT R12, R3, 0xe, RZ, 0xfc, !PT ;  /* 0x0000000e030c7812 */ /* 0x000fe200078efcff */
[--C-:B------:R-:W-:Y:S01]  /*1000*/  @!P1 IMAD.IADD R11, R11, 0x1, -R8.reuse ;  /* 0x000000010b0b9824 */ /* 0x100fe200078e0a08 */
[----:B------:R0:W-:Y:S01]  /*1010*/  STL [R1+0x20], R0 ;  /* 0x0000200001007387 */ /* 0x0001e20000100800 */
[C---:B------:R-:W-:Y:S01]  /*1020*/  IMAD R7, R8.reuse, R7, R15 ;  /* 0x0000000708077224 */ /* 0x040fe200078e020f */
[----:B------:R-:W-:Y:S01]  /*1030*/  ISETP.GT.U32.AND P5, PT, R8, R13, PT ;  /* 0x0000000d0800720c */ /* 0x000fe20003fa4070 */
[----:B------:R-:W-:Y:S01]  /*1040*/  @!P4 IMAD.IADD R5, R5, 0x1, -R8 ;  /* 0x000000010505c824 */ /* 0x000fe200078e0a08 */
[----:B------:R-:W-:Y:S01]  /*1050*/  IABS R15, R12 ;  /* 0x0000000c000f7213 */ /* 0x000fe20000000000 */
[----:B------:R-:W-:Y:S01]  /*1060*/  IMAD.HI.U32 R6, R4, R17, RZ ;  /* 0x0000001104067227 */ /* 0x000fe200078e00ff */
[----:B------:R-:W-:-:S02]  /*1070*/  ISETP.GE.AND P1, PT, R14, RZ, PT ;  /* 0x000000ff0e00720c */ /* 0x000fc40003f26270 */
[C---:B------:R-:W-:Y:S01]  /*1080*/  ISETP.GT.U32.AND P4, PT, R8.reuse, R5, PT ;  /* 0x000000050800720c */ /* 0x040fe20003f84070 */
[----:B------:R-:W-:Y:S01]  /*1090*/  IMAD.MOV R6, RZ, RZ, -R6 ;  /* 0x000000ffff067224 */ /* 0x000fe200078e0a06 */
[C---:B------:R-:W-:Y:S01]  /*10a0*/  LOP3.LUT R14, R3.reuse, 0x10, RZ, 0xfc, !PT ;  /* 0x00000010030e7812 */ /* 0x040fe200078efcff */
[----:B0-----:R-:W-:Y:S01]  /*10b0*/  IMAD.MOV.U32 R0, RZ, RZ, R11 ;  /* 0x000000ffff007224 */ /* 0x001fe200078e000b */
[----:B------:R-:W-:Y:S01]  /*10c0*/  LOP3.LUT R16, R3, 0x12, RZ, 0xfc, !PT ;  /* 0x0000001203107812 */ /* 0x000fe200078efcff */
[C---:B------:R-:W-:Y:S01]  /*10d0*/  IMAD R11, R8.reuse, R6, R17 ;  /* 0x00000006080b7224 */ /* 0x040fe200078e0211 */
[----:B------:R-:W-:Y:S01]  /*10e0*/  IABS R6, R14 ;  /* 0x0000000e00067213 */ /* 0x000fe20000000000 */
[----:B------:R-:W-:Y:S01]  /*10f0*/  @!P6 IMAD.MOV R0, RZ, RZ, -R0 ;  /* 0x000000ffff00e224 */ /* 0x000fe200078e0a00 */
[----:B------:R-:W-:Y:S01]  /*1100*/  ISETP.GT.U32.AND P6, PT, R8, R7, PT ;  /* 0x000000070800720c */ /* 0x000fe20003fc4070 */
[----:B------:R-:W-:Y:S01]  /*1110*/  @!P5 IMAD.IADD R13, R13, 0x1, -R8 ;  /* 0x000000010d0dd824 */ /* 0x000fe200078e0a08 */
[----:B------:R-:W-:-:S02]  /*1120*/  ISETP.GE.AND P5, PT, R10, RZ, PT ;  /* 0x000000ff0a00720c */ /* 0x000fc40003fa6270 */
[----:B------:R0:W-:Y:S01]  /*1130*/  STL [R1+0x1c], R0 ;  /* 0x00001c0001007387 */ /* 0x0001e20000100800 */
[--C-:B------:R-:W-:Y:S01]  /*1140*/  @!P4 IMAD.IADD R5, R5, 0x1, -R8.reuse ;  /* 0x000000010505c824 */ /* 0x100fe200078e0a08 */
[----:B------:R-:W-:Y:S02]  /*1150*/  ISETP.GT.U32.AND P4, PT, R8, R11, PT ;  /* 0x0000000b0800720c */ /* 0x000fe40003f84070 */
[----:B------:R-:W-:Y:S02]  /*1160*/  IABS R17, R16 ;  /* 0x0000001000117213 */ /* 0x000fe40000000000 */
[----:B------:R-:W-:Y:S02]  /*1170*/  IABS R19, R18 ;  /* 0x0000001200137213 */ /* 0x000fe40000000000 */
[----:B------:R-:W-:Y:S01]  /*1180*/  LOP3.LUT R38, R3, 0x48, RZ, 0xfc, !PT ;  /* 0x0000004803267812 */ /* 0x000fe200078efcff */
[----:B------:R-:W-:Y:S01]  /*1190*/  @!P6 IMAD.IADD R7, R7, 0x1, -R8 ;  /* 0x000000010707e824 */ /* 0x000fe200078e0a08 */
[----:B------:R-:W-:Y:S01]  /*11a0*/  ISETP.GE.AND P6, PT, R12, RZ, PT ;  /* 0x000000ff0c00720c */ /* 0x000fe20003fc6270 */
[----:B0-----:R-:W-:Y:S01]  /*11b0*/  IMAD.MOV.U32 R0, RZ, RZ, R13 ;  /* 0x000000ffff007224 */ /* 0x001fe200078e000d */
[----:B------:R-:W-:Y:S01]  /*11c0*/  IABS R39, R38 ;  /* 0x0000002600277213 */ /* 0x000fe20000000000 */
[----:B------:R-:W-:Y:S01]  /*11d0*/  IMAD.MOV.U32 R13, RZ, RZ, R6 ;  /* 0x000000ffff0d7224 */ /* 0x000fe200078e0006 */
[----:B------:R-:W-:Y:S01]  /*11e0*/  LOP3.LUT R40, R3, 0x4a, RZ, 0xfc, !PT ;  /* 0x0000004a03287812 */ /* 0x000fe200078efcff */
[----:B------:R-:W-:Y:S01]  /*11f0*/  @!P0 IMAD.MOV R0, RZ, RZ, -R0 ;  /* 0x000000ffff008224 */ /* 0x000fe200078e0a00 */
[----:B------:R-:W-:Y:S01]  /*1200*/  ISETP.GT.U32.AND P0, PT, R8, R7, PT ;  /* 0x000000070800720c */ /* 0x000fe20003f04070 */
[----:B------:R-:W-:Y:S01]  /*1210*/  @!P4 IMAD.IADD R11, R11, 0x1, -R8 ;  /* 0x000000010b0bc824 */ /* 0x000fe200078e0a08 */
[C---:B------:R-:W-:Y:S01]  /*1220*/  LOP3.LUT R42, R3.reuse, 0x4c, RZ, 0xfc, !PT ;  /* 0x0000004c032a7812 */ /* 0x040fe200078efcff */
[----:B------:R-:W-:Y:S01]  /*1230*/  IMAD.HI.U32 R6, R4, R13, RZ ;  /* 0x0000000d04067227 */ /* 0x000fe200078e00ff */
[----:B------:R0:W-:Y:S01]  /*1240*/  STL [R1+0x18], R0 ;  /* 0x0000180001007387 */ /* 0x0001e20000100800 */
[----:B------:R-:W-:-:S02]  /*1250*/  LOP3.LUT R44, R3, 0x4e, RZ, 0xfc, !PT ;  /* 0x0000004e032c7812 */ /* 0x000fc400078efcff */
[----:B------:R-:W-:Y:S01]  /*1260*/  ISETP.GT.U32.AND P4, PT, R8, R11, PT ;  /* 0x0000000b0800720c */ /* 0x000fe20003f84070 */
[----:B------:R-:W-:Y:S01]  /*1270*/  IMAD.MOV R6, RZ, RZ, -R6 ;  /* 0x000000ffff067224 */ /* 0x000fe200078e0a06 */
[C---:B------:R-:W-:Y:S01]  /*1280*/  LOP3.LUT R45, R3.reuse, 0x50, RZ, 0xfc, !PT ;  /* 0x00000050032d7812 */ /* 0x040fe200078efcff */
[C---:B------:R-:W-:Y:S01]  /*1290*/  IMAD.HI.U32 R10, R4.reuse, R17, RZ ;  /* 0x00000011040a7227 */ /* 0x040fe200078e00ff */
[----:B------:R-:W-:Y:S02]  /*12a0*/  IABS R41, R44 ;  /* 0x0000002c00297213 */ /* 0x000fe40000000000 */
[----:B------:R-:W-:Y:S01]  /*12b0*/  IABS R43, R45 ;  /* 0x0000002d002b7213 */ /* 0x000fe20000000000 */
[----:B0-----:R-:W-:Y:S01]  /*12c0*/  IMAD.MOV.U32 R0, RZ, RZ, R5 ;  /* 0x000000ffff007224 */ /* 0x001fe200078e0005 */
[C---:B------:R-:W-:Y:S01]  /*12d0*/  LOP3.LUT R46, R3.reuse, 0x54, RZ, 0xfc, !PT ;  /* 0x00000054032e7812 */ /* 0x040fe200078efcff */
[----:B------:R-:W-:Y:S01]  /*12e0*/  IMAD.HI.U32 R5, R4, R15, RZ ;  /* 0x0000000f04057227 */ /* 0x000fe200078e00ff */
[----:B------:R-:W-:-:S02]  /*12f0*/  LOP3.LUT R49, R3, 0x58, RZ, 0xfc, !PT ;  /* 0x0000005803317812 */ /* 0x000fc400078efcff */
[----:B------:R-:W-:Y:S01]  /*1300*/  LOP3.LUT R50, R3, 0x5a, RZ, 0xfc, !PT ;  /* 0x0000005a03327812 */ /* 0x000fe200078efcff */
[----:B------:R-:W-:Y:S01]  /*1310*/  @!P3 IMAD.MOV R0, RZ, RZ, -R0 ;  /* 0x000000ffff00b224 */ /* 0x000fe200078e0a00 */
[----:B------:R-:W-:Y:S01]  /*1320*/  ISETP.GE.AND P3, PT, R14, RZ, PT ;  /* 0x000000ff0e00720c */ /* 0x000fe20003f66270 */
[----:B------:R-:W-:Y:S01]  /*1330*/  IMAD.MOV R5, RZ, RZ, -R5 ;  /* 0x000000ffff057224 */ /* 0x000fe200078e0a05 */
[----:B------:R-:W-:Y:S01]  /*1340*/  IABS R47, R50 ;  /* 0x00000032002f7213 */ /* 0x000fe20000000000 */
[--C-:B------:R-:W-:Y:S01]  /*1350*/  @!P0 IMAD.IADD R7, R7, 0x1, -R8.reuse ;  /* 0x0000000107078824 */ /* 0x100fe200078e0a08 */
[----:B------:R0:W-:Y:S01]  /*1360*/  STL [R1+0x14], R0 ;  /* 0x0000140001007387 */ /* 0x0001e20000100800 */
[----:B------:R-:W-:Y:S01]  /*1370*/  IMAD R5, R8, R5, R15 ;  /* 0x0000000508057224 */ /* 0x000fe200078e020f */
[----:B------:R-:W-:Y:S01]  /*1380*/  ISETP.GE.AND P0, PT, R16, RZ, PT ;  /* 0x000000ff1000720c */ /* 0x000fe20003f06270 */
[----:B------:R-:W-:Y:S01]  /*1390*/  @!P4 IMAD.IADD R11, R11, 0x1, -R8 ;  /* 0x000000010b0bc824 */ /* 0x000fe200078e0a08 */
[C---:B------:R-:W-:Y:S01]  /*13a0*/  LOP3.LUT R48, R3.reuse, 0x56, RZ, 0xfc, !PT ;  /* 0x0000005603307812 */ /* 0x040fe200078efcff */
[----:B------:R-:W-:Y:S01]  /*13b0*/  IMAD R13, R8, R6, R13 ;  /* 0x00000006080d7224 */ /* 0x000fe200078e020d */
[C---:B------:R-:W-:Y:S01]  /*13c0*/  LOP3.LUT R6, R3.reuse, 0x14, RZ, 0xfc, !PT ;  /* 0x0000001403067812 */ /* 0x040fe200078efcff */
[----:B------:R-:W-:Y:S01]  /*13d0*/  IMAD.MOV R10, RZ, RZ, -R10 ;  /* 0x000000ffff0a7224 */ /* 0x000fe200078e0a0a */
[----:B------:R-:W-:Y:S01]  /*13e0*/  LOP3.LUT R51, R3, 0x5c, RZ, 0xfc, !PT ;  /* 0x0000005c03337812 */ /* 0x000fe200078efcff */
[----:B------:R-:W-:Y:S01]  /*13f0*/  IMAD.HI.U32 R14, R4, R25, RZ ;  /* 0x00000019040e7227 */ /* 0x000fe200078e00ff */
[----:B------:R-:W-:-:S02]  /*1400*/  ISETP.GE.AND P4, PT, R6, RZ, PT ;  /* 0x000000ff0600720c */ /* 0x000fc40003f86270 */
[C---:B------:R-:W-:Y:S01]  /*1410*/  LOP3.LUT R52, R3.reuse, 0x5e, RZ, 0xfc, !PT ;  /* 0x0000005e03347812 */ /* 0x040fe200078efcff */
[----:B0-----:R-:W-:Y:S01]  /*1420*/  IMAD.MOV.U32 R0, RZ, RZ, R7 ;  /* 0x000000ffff007224 */ /* 0x001fe200078e0007 */
[C---:B------:R-:W-:Y:S01]  /*1430*/  LOP3.LUT R53, R3.reuse, 0x60, RZ, 0xfc, !PT ;  /* 0x0000006003357812 */ /* 0x040fe200078efcff */
[C---:B------:R-:W-:Y:S01]  /*1440*/  IMAD R15, R8.reuse, R10, R17 ;  /* 0x0000000a080f7224 */ /* 0x040fe200078e0211 */
[----:B------:R-:W-:Y:S01]  /*1450*/  IABS R17, R6 ;  /* 0x0000000600117213 */ /* 0x000fe20000000000 */
[----:B------:R-:W-:Y:S01]  /*1460*/  @!P1 IMAD.MOV R0, RZ, RZ, -R0 ;  /* 0x000000ffff009224 */ /* 0x000fe200078e0a00 */
[----:B------:R-:W-:Y:S01]  /*1470*/  ISETP.GT.U32.AND P1, PT, R8, R5, PT ;  /* 0x000000050800720c */ /* 0x000fe20003f24070 */
[C---:B------:R-:W-:Y:S01]  /*1480*/  IMAD.HI.U32 R7, R4.reuse, R21, RZ ;  /* 0x0000001504077227 */ /* 0x040fe200078e00ff */
[C---:B------:R-:W-:Y:S02]  /*1490*/  LOP3.LUT R54, R3.reuse, 0x62, RZ, 0xfc, !PT ;  /* 0x0000006203367812 */ /* 0x040fe400078efcff */
[----:B------:R0:W-:Y:S01]  /*14a0*/  STL [R1+0x10], R0 ;  /* 0x0000100001007387 */ /* 0x0001e20000100800 */
[----:B------:R-:W-:Y:S01]  /*14b0*/  IMAD.HI.U32 R6, R4, R17, RZ ;  /* 0x0000001104067227 */ /* 0x000fe200078e00ff */
[----:B------:R-:W-:-:S02]  /*14c0*/  LOP3.LUT R55, R3, 0x64, RZ, 0xfc, !PT ;  /* 0x0000006403377812 */ /* 0x000fc400078efcff */
[C---:B------:R-:W-:Y:S01]  /*14d0*/  LOP3.LUT R56, R3.reuse, 0x6c, RZ, 0xfc, !PT ;  /* 0x0000006c03387812 */ /* 0x040fe200078efcff */
[----:B------:R-:W-:Y:S01]  /*14e0*/  IMAD.MOV R10, RZ, RZ, -R6 ;  /* 0x000000ffff0a7224 */ /* 0x000fe200078e0a06 */
[C---:B------:R-:W-:Y:S01]  /*14f0*/  LOP3.LUT R58, R3.reuse, 0x6e, RZ, 0xfc, !PT ;  /* 0x0000006e033a7812 */ /* 0x040fe200078efcff */
[----:B------:R-:W-:Y:S01]  /*1500*/  IMAD.HI.U32 R6, R4, R19, RZ ;  /* 0x0000001304067227 */ /* 0x000fe200078e00ff */
[C---:B------:R-:W-:Y:S02]  /*1510*/  LOP3.LUT R59, R3.reuse, 0x70, RZ, 0xfc, !PT ;  /* 0x00000070033b7812 */ /* 0x040fe400078efcff */
[----:B------:R-:W-:Y:S01]  /*1520*/  LOP3.LUT R60, R3, 0x72, RZ, 0xfc, !PT ;  /* 0x00000072033c7812 */ /* 0x000fe200078efcff */
[----:B------:R-:W-:Y:S01]  /*1530*/  @!P1 IMAD.IADD R5, R5, 0x1, -R8 ;  /* 0x0000000105059824 */ /* 0x000fe200078e0a08 */
[C---:B------:R-:W-:Y:S01]  /*1540*/  LOP3.LUT R61, R3.reuse, 0x74, RZ, 0xfc, !PT ;  /* 0x00000074033d7812 */ /* 0x040fe200078efcff */
[----:B0-----:R-:W-:Y:S01]  /*1550*/  IMAD.MOV.U32 R0, RZ, RZ, R11 ;  /* 0x000000ffff007224 */ /* 0x001fe200078e000b */
[----:B------:R-:W-:Y:S01]  /*1560*/  IABS R57, R60 ;  /* 0x0000003c00397213 */ /* 0x000fe20000000000 */
[C---:B------:R-:W-:Y:S01]  /*1570*/  IMAD R10, R8.reuse, R10, R17 ;  /* 0x0000000a080a7224 */ /* 0x040fe200078e0211 */
[C---:B------:R-:W-:Y:S01]  /*1580*/  ISETP.GT.U32.AND P1, PT, R8.reuse, R5, PT ;  /* 0x000000050800720c */ /* 0x040fe20003f24070 */
[----:B------:R-:W-:Y:S01]  /*1590*/  @!P5 IMAD.MOV R0, RZ, RZ, -R0 ;  /* 0x000000ffff00d224 */ /* 0x000fe200078e0a00 */
[----:B------:R-:W-:Y:S01]  /*15a0*/  ISETP.GT.U32.AND P5, PT, R8, R13, PT ;  /* 0x0000000d0800720c */ /* 0x000fe20003fa4070 */
[----:B------:R-:W-:Y:S01]  /*15b0*/  IMAD.HI.U32 R11, R4, R23, RZ ;  /* 0x00000017040b7227 */ /* 0x000fe200078e00ff */
[----:B------:R-:W-:-:S02]  /*15c0*/  LOP3.LUT R62, R3, 0x76, RZ, 0xfc, !PT ;  /* 0x00000076033e7812 */ /* 0x000fc400078efcff */
[----:B------:R0:W-:Y:S01]  /*15d0*/  STL [R1+0xc], R0 ;  /* 0x00000c0001007387 */ /* 0x0001e20000100800 */
[----:B------:R-:W-:Y:S01]  /*15e0*/  IMAD.MOV R6, RZ, RZ, -R6 ;  /* 0x000000ffff067224 */ /* 0x000fe200078e0a06 */
[C---:B------:R-:W-:Y:S01]  /*15f0*/  LOP3.LUT R66, R3.reuse, 0x78, RZ, 0xfc, !PT ;  /* 0x0000007803427812 */ /* 0x040fe200078efcff */
[----:B------:R-:W-:Y:S01]  /*1600*/  IMAD.MOV R7, RZ, RZ, -R7 ;  /* 0x000000ffff077224 */ /* 0x000fe200078e0a07 */
[C---:B------:R-:W-:Y:S01]  /*1610*/  LOP3.LUT R68, R3.reuse, 0x7a, RZ, 0xfc, !PT ;  /* 0x0000007a03447812 */ /* 0x040fe200078efcff */
[----:B------:R-:W-:Y:S01]  /*1620*/  IMAD.MOV R16, RZ, RZ, -R11 ;  /* 0x000000ffff107224 */ /* 0x000fe200078e0a0b */
[----:B------:R-:W-:Y:S01]  /*1630*/  LOP3.LUT R69, R3, 0x7c, RZ, 0xfc, !PT ;  /* 0x0000007c03457812 */ /* 0x000fe200078efcff */
[--C-:B------:R-:W-:Y:S01]  /*1640*/  @!P1 IMAD.IADD R5, R5, 0x1, -R8.reuse ;  /* 0x0000000105059824 */ /* 0x100fe200078e0a08 */
[C---:B------:R-:W-:Y:S01]  /*1650*/  ISETP.GT.U32.AND P1, PT, R8.reuse, R15, PT ;  /* 0x0000000f0800720c */ /* 0x040fe20003f24070 */
[----:B------:R-:W-:Y:S01]  /*1660*/  @!P5 IMAD.IADD R13, R13, 0x1, -R8 ;  /* 0x000000010d0dd824 */ /* 0x000fe200078e0a08 */
[C---:B------:R-:W-:Y:S01]  /*1670*/  LOP3.LUT R70, R3.reuse, 0x7e, RZ, 0xfc, !PT ;  /* 0x0000007e03467812 */ /* 0x040fe200078efcff */
[C---:B------:R-:W-:Y:S01]  /*1680*/  IMAD R11, R8.reuse, R6, R19 ;  /* 0x00000006080b7224 */ /* 0x040fe200078e0213 */
[----:B------:R-:W-:Y:S01]  /*1690*/  IABS R19, R26 ;  /* 0x0000001a00137213 */ /* 0x000fe20000000000 */
[----:B------:R-:W-:Y:S01]  /*16a0*/  IMAD.MOV.U32 R2, RZ, RZ, R5 ;  /* 0x000000ffff027224 */ /* 0x000fe200078e0005 */
[C---:B------:R-:W-:Y:S01]  /*16b0*/  ISETP.GT.U32.AND P5, PT, R8.reuse, R13, PT ;  /* 0x0000000d0800720c */ /* 0x040fe20003fa4070 */
[C---:B------:R-:W-:Y:S01]  /*16c0*/  IMAD R12, R8.reuse, R7, R21 ;  /* 0x00000007080c7224 */ /* 0x040fe200078e0215 */
[----:B------:R-:W-:Y:S01]  /*16d0*/  IABS R63, R70 ;  /* 0x00000046003f7213 */ /* 0x000fe20000000000 */
[----:B------:R-:W-:Y:S01]  /*16e0*/  IMAD.MOV R14, RZ, RZ, -R14 ;  /* 0x000000ffff0e7224 */ /* 0x000fe200078e0a0e */
[C---:B------:R-:W-:Y:S01]  /*16f0*/  LOP3.LUT R71, R3.reuse, 0x80, RZ, 0xfc, !PT ;  /* 0x0000008003477812 */ /* 0x040fe200078efcff */
[C---:B------:R-:W-:Y:S01]  /*1700*/  IMAD R7, R8.reuse, R16, R23 ;  /* 0x0000001008077224 */ /* 0x040fe200078e0217 */
[----:B------:R-:W-:Y:S01]  /*1710*/  LOP3.LUT R23, R3, 0x1e, RZ, 0xfc, !PT ;  /* 0x0000001e03177812 */ /* 0x000fe200078efcff */
[----:B------:R-:W-:Y:S01]  /*1720*/  @!P1 IMAD.IADD R15, R15, 0x1, -R8 ;  /* 0x000000010f0f9824 */ /* 0x000fe200078e0a08 */
[----:B------:R-:W-:Y:S01]  /*1730*/  IABS R67, R71 ;  /* 0x0000004700437213 */ /* 0x000fe20000000000 */
[----:B------:R-:W-:Y:S01]  /*1740*/  @!P6 IMAD.MOV R2, RZ, RZ, -R2 ;  /* 0x000000ffff02e224 */ /* 0x000fe200078e0a02 */
[C---:B------:R-:W-:Y:S01]  /*1750*/  ISETP.GT.U32.AND P6, PT, R8.reuse, R11, PT ;  /* 0x0000000b0800720c */ /* 0x040fe20003fc4070 */
[C---:B------:R-:W-:Y:S01]  /*1760*/  IMAD R14, R8.reuse, R14, R25 ;  /* 0x0000000e080e7224 */ /* 0x040fe200078e0219 */
[C---:B------:R-:W-:Y:S01]  /*1770*/  ISETP.GT.U32.AND P1, PT, R8.reuse, R15, PT ;  /* 0x0000000f0800720c */ /* 0x040fe20003f24070 */
[----:B------:R-:W-:Y:S01]  /*1780*/  @!P5 IMAD.IADD R13, R13, 0x1, -R8 ;  /* 0x000000010d0dd824 */ /* 0x000fe200078e0a08 */
[----:B------:R-:W-:Y:S01]  /*1790*/  ISETP.GT.U32.AND P5, PT, R8, R10, PT ;  /* 0x0000000a0800720c */ /* 0x000fe20003fa4070 */
[C---:B------:R-:W-:Y:S01]  /*17a0*/  IMAD.HI.U32 R6, R4.reuse, R19, RZ ;  /* 0x0000001304067227 */ /* 0x040fe200078e00ff */
[----:B------:R-:W-:Y:S01]  /*17b0*/  IABS R17, R23 ;  /* 0x0000001700117213 */ /* 0x000fe20000000000 */
[----:B------:R1:W-:Y:S01]  /*17c0*/  STL [R1+0x8], R2 ;  /* 0x0000080201007387 */ /* 0x0003e20000100800 */
[C---:B------:R-:W-:Y:S01]  /*17d0*/  LOP3.LUT R25, R3.reuse, 0x22, RZ, 0xfc, !PT ;  /* 0x0000002203197812 */ /* 0x040fe200078efcff */
[----:B0-----:R-:W-:Y:S01]  /*17e0*/  IMAD.MOV.U32 R0, RZ, RZ, R13 ;  /* 0x000000ffff007224 */ /* 0x001fe200078e000d */
[----:B------:R-:W-:Y:S01]  /*17f0*/  LOP3.LUT R72, R3, 0x82, RZ, 0xfc, !PT ;  /* 0x0000008203487812 */ /* 0x000fe200078efcff */
[----:B------:R-:W-:Y:S01]  /*1800*/  IMAD.HI.U32 R5, R4, R17, RZ ;  /* 0x0000001104057227 */ /* 0x000fe200078e00ff */
[----:B------:R-:W-:-:S02]  /*1810*/  IABS R21, R25 ;  /* 0x0000001900157213 */ /* 0x000fc40000000000 */
[----:B------:R-:W-:Y:S01]  /*1820*/  LOP3.LUT R74, R3, 0x88, RZ, 0xfc, !PT ;  /* 0x00000088034a7812 */ /* 0x000fe200078efcff */
[--C-:B------:R-:W-:Y:S01]  /*1830*/  @!P1 IMAD.IADD R15, R15, 0x1, -R8.reuse ;  /* 0x000000010f0f9824 */ /* 0x100fe200078e0a08 */
[----:B------:R-:W-:Y:S01]  /*1840*/  ISETP.GT.U32.AND P1, PT, R8, R7, PT ;  /* 0x000000070800720c */ /* 0x000fe20003f24070 */
[----:B------:R-:W-:Y:S01]  /*1850*/  @!P5 IMAD.IADD R10, R10, 0x1, -R8 ;  /* 0x000000010a0ad824 */ /* 0x000fe200078e0a08 */
[C---:B------:R-:W-:Y:S01]  /*1860*/  ISETP.GT.U32.AND P5, PT, R8.reuse, R14, PT ;  /* 0x0000000e0800720c */ /* 0x040fe20003fa4070 */
[----:B------:R-:W-:Y:S01]  /*1870*/  @!P3 IMAD.MOV R0, RZ, RZ, -R0 ;  /* 0x000000ffff00b224 */ /* 0x000fe200078e0a00 */
[C---:B------:R-:W-:Y:S01]  /*1880*/  ISETP.GT.U32.AND P3, PT, R8.reuse, R12, PT ;  /* 0x0000000c0800720c */ /* 0x040fe20003f64070 */
[--C-:B------:R-:W-:Y:S01]  /*1890*/  @!P6 IMAD.IADD R11, R11, 0x1, -R8.reuse ;  /* 0x000000010b0be824 */ /* 0x100fe200078e0a08 */
[----:B------:R-:W-:Y:S01]  /*18a0*/  ISETP.GT.U32.AND P6, PT, R8, R10, PT ;  /* 0x0000000a0800720c */ /* 0x000fe20003fc4070 */
[----:B------:R-:W-:Y:S01]  /*18b0*/  IMAD.MOV R5, RZ, RZ, -R5 ;  /* 0x000000ffff057224 */ /* 0x000fe200078e0a05 */
[C---:B------:R-:W-:Y:S01]  /*18c0*/  LOP3.LUT R77, R3.reuse, 0x8c, RZ, 0xfc, !PT ;  /* 0x0000008c034d7812 */ /* 0x040fe200078efcff */
[----:B------:R-:W-:Y:S01]  /*18d0*/  IMAD.HI.U32 R13, R4, R21, RZ ;  /* 0x00000015040d7227 */ /* 0x000fe200078e00ff */
[----:B------:R-:W-:Y:S01]  /*18e0*/  LOP3.LUT R76, R3, 0x8a, RZ, 0xfc, !PT ;  /* 0x0000008a034c7812 */ /* 0x000fe200078efcff */
[----:B------:R0:W-:Y:S01]  /*18f0*/  STL [R1+0x4], R0 ;  /* 0x0000040001007387 */ /* 0x0001e20000100800 */
[----:B------:R-:W-:Y:S01]  /*1900*/  IABS R73, R77 ;  /* 0x0000004d00497213 */ /* 0x000fe20000000000 */
[--C-:B------:R-:W-:Y:S01]  /*1910*/  @!P1 IMAD.IADD R7, R7, 0x1, -R8.reuse ;  /* 0x0000000107079824 */ /* 0x100fe200078e0a08 */
[C---:B------:R-:W-:Y:S01]  /*1920*/  LOP3.LUT R78, R3.reuse, 0x8e, RZ, 0xfc, !PT ;  /* 0x0000008e034e7812 */ /* 0x040fe200078efcff */
[--C-:B------:R-:W-:Y:S01]  /*1930*/  @!P5 IMAD.IADD R14, R14, 0x1, -R8.reuse ;  /* 0x000000010e0ed824 */ /* 0x100fe200078e0a08 */
[C---:B------:R-:W-:Y:S01]  /*1940*/  LOP3.LUT R80, R3.reuse, 0x90, RZ, 0xfc, !PT ;  /* 0x0000009003507812 */ /* 0x040fe200078efcff */
[C---:B------:R-:W-:Y:S01]  /*1950*/  IMAD R5, R8.reuse, R5, R17 ;  /* 0x0000000508057224 */ /* 0x040fe200078e0211 */
[----:B------:R-:W-:Y:S01]  /*1960*/  ISETP.GT.U32.AND P5, PT, R8, R7, PT ;  /* 0x000000070800720c */ /* 0x000fe20003fa4070 */
[--C-:B------:R-:W-:Y:S01]  /*1970*/  @!P3 IMAD.IADD R12, R12, 0x1, -R8.reuse ;  /* 0x000000010c0cb824 */ /* 0x100fe200078e0a08 */
[----:B------:R-:W-:Y:S01]  /*1980*/  ISETP.GT.U32.AND P3, PT, R8, R11, PT ;  /* 0x0000000b0800720c */ /* 0x000fe20003f64070 */
[----:B------:R-:W-:Y:S01]  /*1990*/  IMAD.MOV R13, RZ, RZ, -R13 ;  /* 0x000000ffff0d7224 */ /* 0x000fe200078e0a0d */
[----:B------:R-:W-:Y:S01]  /*19a0*/  IABS R75, R78 ;  /* 0x0000004e004b7213 */ /* 0x000fe20000000000 */
[----:B------:R-:W-:Y:S01]  /*19b0*/  @!P6 IMAD.IADD R10, R10, 0x1, -R8 ;  /* 0x000000010a0ae824 */ /* 0x000fe200078e0a08 */
[C---:B------:R-:W-:Y:S01]  /*19c0*/  ISETP.GT.U32.AND P6, PT, R8.reuse, R5, PT ;  /* 0x000000050800720c */ /* 0x040fe20003fc4070 */
[----:B------:R-:W-:Y:S01]  /*19d0*/  IMAD.MOV R6, RZ, RZ, -R6 ;  /* 0x000000ffff067224 */ /* 0x000fe200078e0a06 */
[C---:B------:R-:W-:Y:S01]  /*19e0*/  ISETP.GT.U32.AND P1, PT, R8.reuse, R12, PT ;  /* 0x0000000c0800720c */ /* 0x040fe20003f24070 */
[C---:B------:R-:W-:Y:S01]  /*19f0*/  IMAD R17, R8.reuse, R13, R21 ;  /* 0x0000000d08117224 */ /* 0x040fe200078e0215 */
[----:B------:R-:W-:Y:S01]  /*1a00*/  LOP3.LUT R81, R3, 0x94, RZ, 0xfc, !PT ;  /* 0x0000009403517812 */ /* 0x000fe200078efcff */
[C---:B------:R-:W-:Y:S01]  /*1a10*/  IMAD R16, R8.reuse, R6, R19 ;  /* 0x0000000608107224 */ /* 0x040fe200078e0213 */
[----:B------:R-:W-:Y:S01]  /*1a20*/  IABS R6, R27 ;  /* 0x0000001b00067213 */ /* 0x000fe20000000000 */
[--C-:B------:R-:W-:Y:S01]  /*1a30*/  @!P5 IMAD.IADD R7, R7, 0x1, -R8.reuse ;  /* 0x000000010707d824 */ /* 0x100fe200078e0a08 */
[C---:B------:R-:W-:Y:S01]  /*1a40*/  ISETP.GT.U32.AND P5, PT, R8.reuse, R17, PT ;  /* 0x000000110800720c */ /* 0x040fe20003fa4070 */
[----:B------:R-:W-:Y:S01]  /*1a50*/  @!P3 IMAD.IADD R11, R11, 0x1, -R8 ;  /* 0x000000010b0bb824 */ /* 0x000fe200078e0a08 */
[----:B------:R-:W-:Y:S01]  /*1a60*/  ISETP.GT.U32.AND P3, PT, R8, R16, PT ;  /* 0x000000100800720c */ /* 0x000fe20003f64070 */
[----:B------:R-:W-:Y:S01]  /*1a70*/  IMAD.MOV.U32 R13, RZ, RZ, R6 ;  /* 0x000000ffff0d7224 */ /* 0x000fe200078e0006 */
[----:B------:R-:W-:Y:S01]  /*1a80*/  LOP3.LUT R82, R3, 0x96, RZ, 0xfc, !PT ;  /* 0x0000009603527812 */ /* 0x000fe200078efcff */
[----:B------:R-:W-:Y:S01]  /*1a90*/  @!P6 IMAD.IADD R5, R5, 0x1, -R8 ;  /* 0x000000010505e824 */ /* 0x000fe200078e0a08 */
[----:B------:R-:W-:Y:S01]  /*1aa0*/  ISETP.GE.AND P6, PT, R22, RZ, PT ;  /* 0x000000ff1600720c */ /* 0x000fe20003fc6270 */
[----:B------:R-:W-:Y:S01]  /*1ab0*/  IMAD.HI.U32 R6, R4, R13, RZ ;  /* 0x0000000d04067227 */ /* 0x000fe200078e00ff */
[----:B------:R-:W-:-:S02]  /*1ac0*/  LOP3.LUT R83, R3, 0x98, RZ, 0xfc, !PT ;  /* 0x0000009803537812 */ /* 0x000fc400078efcff */
[C---:B------:R-:W-:Y:S01]  /*1ad0*/  LOP3.LUT R84, R3.reuse, 0x9c, RZ, 0xfc, !PT ;  /* 0x0000009c03547812 */ /* 0x040fe200078efcff */
[----:B-1----:R-:W-:Y:S01]  /*1ae0*/  IMAD.MOV.U32 R2, RZ, RZ, R15 ;  /* 0x000000ffff027224 */ /* 0x002fe200078e000f */
[----:B------:R-:W-:Y:S01]  /*1af0*/  LOP3.LUT R15, R3, 0x26, RZ, 0xfc, !PT ;  /* 0x00000026030f7812 */ /* 0x000fe200078efcff */
[----:B------:R-:W-:Y:S01]  /*1b00*/  IMAD.MOV R6, RZ, RZ, -R6 ;  /* 0x000000ffff067224 */ /* 0x000fe200078e0a06 */
[----:B------:R-:W-:Y:S01]  /*1b10*/  IABS R79, R83 ;  /* 0x00000053004f7213 */ /* 0x000fe20000000000 */
[----:B------:R-:W-:Y:S01]  /*1b20*/  @!P0 IMAD.MOV R2, RZ, RZ, -R2 ;  /* 0x000000ffff028224 */ /* 0x000fe200078e0a02 */
[----:B------:R-:W-:Y:S01]  /*1b30*/  ISETP.GT.U32.AND P0, PT, R8, R14, PT ;  /* 0x0000000e0800720c */ /* 0x000fe20003f04070 */
[--C-:B------:R-:W-:Y:S01]  /*1b40*/  @!P1 IMAD.IADD R12, R12, 0x1, -R8.reuse ;  /* 0x000000010c0c9824 */ /* 0x100fe200078e0a08 */
[----:B------:R-:W-:Y:S01]  /*1b50*/  ISETP.GE.AND P1, PT, R18, RZ, PT ;  /* 0x000000ff1200720c */ /* 0x000fe20003f26270 */
[--C-:B------:R-:W-:Y:S01]  /*1b60*/  @!P5 IMAD.IADD R17, R17, 0x1, -R8.reuse ;  /* 0x000000011111d824 */ /* 0x100fe200078e0a08 */
[C---:B------:R-:W-:Y:S01]  /*1b70*/  ISETP.GT.U32.AND P5, PT, R8.reuse, R5, PT ;  /* 0x000000050800720c */ /* 0x040fe20003fa4070 */
[----:B------:R-:W-:Y:S01]  /*1b80*/  IMAD R18, R8, R6, R13 ;  /* 0x0000000608127224 */ /* 0x000fe200078e020d */
[----:B------:R-:W-:Y:S01]  /*1b90*/  IABS R19, R15 ;  /* 0x0000000f00137213 */ /* 0x000fe20000000000 */
[----:B------:R-:W-:Y:S01]  /*1ba0*/  @!P3 IMAD.IADD R16, R16, 0x1, -R8 ;  /* 0x000000011010b824 */ /* 0x000fe200078e0a08 */
[----:B------:R-:W-:Y:S01]  /*1bb0*/  ISETP.GE.AND P3, PT, R24, RZ, PT ;  /* 0x000000ff1800720c */ /* 0x000fe20003f66270 */
[----:B------:R-:W-:Y:S01]  /*1bc0*/  IMAD.MOV.U32 R13, RZ, RZ, R7 ;  /* 0x000000ffff0d7224 */ /* 0x000fe200078e0007 */
[----:B------:R-:W-:Y:S01]  /*1bd0*/  LOP3.LUT R87, R3, 0x9e, RZ, 0xfc, !PT ;  /* 0x0000009e03577812 */ /* 0x000fe200078efcff */
[----:B------:R-:W-:Y:S01]  /*1be0*/  @!P4 IMAD.MOV R10, RZ, RZ, -R10 ;  /* 0x000000ffff0ac224 */ /* 0x000fe200078e0a0a */
[C---:B------:R-:W-:Y:S01]  /*1bf0*/  ISETP.GT.U32.AND P4, PT, R8.reuse, R17, PT ;  /* 0x000000110800720c */ /* 0x040fe20003f84070 */
[----:B------:R-:W-:Y:S01]  /*1c00*/  @!P6 IMAD.MOV R13, RZ, RZ, -R13 ;  /* 0x000000ffff0de224 */ /* 0x000fe200078e0a0d */
[----:B------:R-:W-:Y:S01]  /*1c10*/  ISETP.GT.U32.AND P6, PT, R8, R18, PT ;  /* 0x000000120800720c */ /* 0x000fe20003fc4070 */
[--C-:B------:R-:W-:Y:S01]  /*1c20*/  @!P0 IMAD.IADD R14, R14, 0x1, -R8.reuse ;  /* 0x000000010e0e8824 */ /* 0x100fe200078e0a08 */
[----:B------:R-:W-:Y:S01]  /*1c30*/  ISETP.GE.AND P0, PT, R20, RZ, PT ;  /* 0x000000ff1400720c */ /* 0x000fe20003f06270 */
[----:B------:R-:W-:Y:S01]  /*1c40*/  @!P1 IMAD.MOV R11, RZ, RZ, -R11 ;  /* 0x000000ffff0b9224 */ /* 0x000fe200078e0a0b */
[----:B------:R-:W-:Y:S01]  /*1c50*/  ISETP.GT.U32.AND P1, PT, R8, R16, PT ;  /* 0x000000100800720c */ /* 0x000fe20003f24070 */
[----:B------:R-:W-:Y:S01]  /*1c60*/  @!P5 IMAD.IADD R5, R5, 0x1, -R8 ;  /* 0x000000010505d824 */ /* 0x000fe200078e0a08 */
[----:B------:R-:W-:Y:S01]  /*1c70*/  ISETP.GE.AND P5, PT, R25, RZ, PT ;  /* 0x000000ff1900720c */ /* 0x000fe20003fa6270 */
[----:B------:R-:W-:Y:S01]  /*1c80*/  IMAD.HI.U32 R6, R4, R19, RZ ;  /* 0x0000001304067227 */ /* 0x000fe200078e00ff */
[C---:B------:R-:W-:Y:S01]  /*1c90*/  LOP3.LUT R20, R3.reuse, 0x2c, RZ, 0xfc, !PT ;  /* 0x0000002c03147812 */ /* 0x040fe200078efcff */
[----:B------:R-:W-:Y:S01]  /*1ca0*/  STL [R1+0x64c], R2 ;  /* 0x00064c0201007387 */ /* 0x000fe20000100800 */
[C---:B------:R-:W-:Y:S01]  /*1cb0*/  LOP3.LUT R89, R3.reuse, 0xa0, RZ, 0xfc, !PT ;  /* 0x000000a003597812 */ /* 0x040fe200078efcff */
[----:B------:R-:W-:Y:S01]  /*1cc0*/  @!P3 IMAD.MOV R14, RZ, RZ, -R14 ;  /* 0x000000ffff0eb224 */ /* 0x000fe200078e0a0e */
[----:B------:R-:W-:Y:S01]  /*1cd0*/  ISETP.GE.AND P3, PT, R26, RZ, PT ;  /* 0x000000ff1a00720c */ /* 0x000fe20003f66270 */
[----:B------:R-:W-:Y:S01]  /*1ce0*/  IMAD.MOV R6, RZ, RZ, -R6 ;  /* 0x000000ffff067224 */ /* 0x000fe200078e0a06 */
[----:B------:R-:W-:Y:S01]  /*1cf0*/  IABS R25, R20 ;  /* 0x0000001400197213 */ /* 0x000fe20000000000 */
[--C-:B------:R-:W-:Y:S01]  /*1d00*/  @!P6 IMAD.IADD R18, R18, 0x1, -R8.reuse ;  /* 0x000000011212e824 */ /* 0x100fe200078e0a08 */
[----:B------:R-:W-:Y:S01]  /*1d10*/  LOP3.LUT R88, R3, 0xa2, RZ, 0xfc, !PT ;  /* 0x000000a203587812 */ /* 0x000fe200078efcff */
[--C-:B------:R-:W-:Y:S01]  /*1d20*/  @!P4 IMAD.IADD R17, R17, 0x1, -R8.reuse ;  /* 0x000000011111c824 */ /* 0x100fe200078e0a08 */
[----:B------:R-:W-:Y:S01]  /*1d30*/  ISETP.GE.AND P4, PT, R15, RZ, PT ;  /* 0x000000ff0f00720c */ /* 0x000fe20003f86270 */
[----:B------:R-:W-:Y:S01]  /*1d40*/  IMAD R19, R8, R6, R19 ;  /* 0x0000000608137224 */ /* 0x000fe200078e0213 */
[C---:B------:R-:W-:Y:S01]  /*1d50*/  LOP3.LUT R6, R3.reuse, 0x28, RZ, 0xfc, !PT ;  /* 0x0000002803067812 */ /* 0x040fe200078efcff */
[----:B------:R-:W-:Y:S01]  /*1d60*/  @!P1 IMAD.IADD R16, R16, 0x1, -R8 ;  /* 0x0000000110109824 */ /* 0x000fe200078e0a08 */
[C---:B------:R-:W-:Y:S01]  /*1d70*/  ISETP.GT.U32.AND P6, PT, R8.reuse, R18, PT ;  /* 0x000000120800720c */ /* 0x040fe20003fc4070 */
[----:B------:R-:W-:Y:S01]  /*1d80*/  IMAD.MOV.U32 R15, RZ, RZ, R5 ;  /* 0x000000ffff0f7224 */ /* 0x000fe200078e0005 */
[----:B------:R-:W-:Y:S01]  /*1d90*/  LOP3.LUT R5, R3, 0x2a, RZ, 0xfc, !PT ;  /* 0x0000002a03057812 */ /* 0x000fe200078efcff */
[----:B------:R-:W-:Y:S01]  /*1da0*/  @!P5 IMAD.MOV R17, RZ, RZ, -R17 ;  /* 0x000000ffff11d224 */ /* 0x000fe200078e0a11 */
[----:B------:R-:W-:Y:S01]  /*1db0*/  IABS R7, R6 ;  /* 0x0000000600077213 */ /* 0x000fe20000000000 */
[----:B------:R-:W-:Y:S01]  /*1dc0*/  @!P0 IMAD.MOV R12, RZ, RZ, -R12 ;  /* 0x000000ffff0c8224 */ /* 0x000fe200078e0a0c */
[----:B------:R-:W-:Y:S01]  /*1dd0*/  ISETP.GT.U32.AND P5, PT, R8, R19, PT ;  /* 0x000000130800720c */ /* 0x000fe20003fa4070 */
[----:B------:R-:W-:Y:S01]  /*1de0*/  @!P3 IMAD.MOV R16, RZ, RZ, -R16 ;  /* 0x000000ffff10b224 */ /* 0x000fe200078e0a10 */
[----:B------:R-:W-:Y:S01]  /*1df0*/  ISETP.GE.AND P0, PT, R23, RZ, PT ;  /* 0x000000ff1700720c */ /* 0x000fe20003f06270 */
[----:B------:R-:W-:Y:S01]  /*1e00*/  IMAD.HI.U32 R21, R4, R29, RZ ;  /* 0x0000001d04157227 */ /* 0x000fe200078e00ff */
[----:B------:R-:W-:Y:S01]  /*1e10*/  ISETP.GE.AND P1, PT, R27, RZ, PT ;  /* 0x000000ff1b00720c */ /* 0x000fe20003f26270 */
[----:B------:R-:W-:Y:S01]  /*1e20*/  STL [R1+0x650], R10 ;  /* 0x0006500a01007387 */ /* 0x000fe20000100800 */
[----:B------:R-:W-:Y:S01]  /*1e30*/  ISETP.GE.AND P3, PT, R5, RZ, PT ;  /* 0x000000ff0500720c */ /* 0x000fe20003f66270 */
[--C-:B------:R-:W-:Y:S01]  /*1e40*/  @!P6 IMAD.IADD R18, R18, 0x1, -R8.reuse ;  /* 0x000000011212e824 */ /* 0x100fe200078e0a08 */
[----:B------:R-:W-:Y:S01]  /*1e50*/  IABS R23, R5 ;  /* 0x0000000500177213 */ /* 0x000fe20000000000 */
[----:B------:R-:W-:Y:S01]  /*1e60*/  IMAD.HI.U32 R5, R4, R7, RZ ;  /* 0x0000000704057227 */ /* 0x000fe200078e00ff */
[----:B------:R-:W-:Y:S01]  /*1e70*/  ISETP.GE.AND P6, PT, R20, RZ, PT ;  /* 0x000000ff1400720c */ /* 0x000fe20003fc6270 */
[----:B------:R-:W-:Y:S01]  /*1e80*/  STL [R1+0x654], R11 ;  /* 0x0006540b01007387 */ /* 0x000fe20000100800 */
[----:B------:R-:W-:Y:S01]  /*1e90*/  IABS R27, R28 ;  /* 0x0000001c001b7213 */ /* 0x000fe20000000000 */
[----:B------:R-:W-:Y:S01]  /*1ea0*/  IMAD.MOV R5, RZ, RZ, -R5 ;  /* 0x000000ffff057224 */ /* 0x000fe200078e0a05 */
[----:B------:R-:W-:Y:S01]  /*1eb0*/  LOP3.LUT R86, R3, 0xa4, RZ, 0xfc, !PT ;  /* 0x000000a403567812 */ /* 0x000fe200078efcff */
[----:B------:R-:W-:Y:S01]  /*1ec0*/  @!P5 IMAD.IADD R19, R19, 0x1, -R8 ;  /* 0x000000011313d824 */ /* 0x000fe200078e0a08 */
[C---:B------:R-:W-:Y:S01]  /*1ed0*/  LOP3.LUT R93, R3.reuse, 0xa6, RZ, 0xfc, !PT ;  /* 0x000000a6035d7812 */ /* 0x040fe200078efcff */
[----:B------:R-:W-:Y:S01]  /*1ee0*/  IMAD R20, R8, R5, R7 ;  /* 0x0000000508147224 */ /* 0x000fe200078e0207 */
[----:B------:R-:W-:Y:S01]  /*1ef0*/  IABS R85, R86 ;  /* 0x0000005600557213 */ /* 0x000fe20000000000 */
[----:B------:R-:W-:Y:S01]  /*1f00*/  @!P0 IMAD.MOV R15, RZ, RZ, -R15 ;  /* 0x000000ffff0f8224 */ /* 0x000fe200078e0a0f */
[----:B------:R-:W-:Y:S01]  /*1f10*/  ISETP.GE.AND P0, PT, R6, RZ, PT ;  /* 0x000000ff0600720c */ /* 0x000fe20003f06270 */
[----:B------:R-:W-:Y:S01]  /*1f20*/  @!P1 IMAD.MOV R18, RZ, RZ, -R18 ;  /* 0x000000ffff129224 */ /* 0x000fe200078e0a12 */
[----:B------:R-:W-:Y:S01]  /*1f30*/  ISETP.GT.U32.AND P5, PT, R8, R19, PT ;  /* 0x000000130800720c */ /* 0x000fe20003fa4070 */
[----:B------:R-:W-:Y:S01]  /*1f40*/  IMAD.HI.U32 R5, R4, R23, RZ ;  /* 0x0000001704057227 */ /* 0x000fe200078e00ff */
[----:B------:R-:W-:Y:S01]  /*1f50*/  ISETP.GT.U32.AND P1, PT, R8, R20, PT ;  /* 0x000000140800720c */ /* 0x000fe20003f24070 */
[----:B------:R-:W-:Y:S01]  /*1f60*/  STL [R1+0x658], R12 ;  /* 0x0006580c01007387 */ /* 0x000fe20000100800 */
[C---:B------:R-:W-:Y:S01]  /*1f70*/  LOP3.LUT R91, R3.reuse, 0xa8, RZ, 0xfc, !PT ;  /* 0x000000a8035b7812 */ /* 0x040fe200078efcff */
[----:B------:R-:W-:Y:S01]  /*1f80*/  IMAD.HI.U32 R6, R4, R25, RZ ;  /* 0x0000001904067227 */ /* 0x000fe200078e00ff */
[C---:B------:R-:W-:Y:S01]  /*1f90*/  LOP3.LUT R90, R3.reuse, 0xaa, RZ, 0xfc, !PT ;  /* 0x000000aa035a7812 */ /* 0x040fe200078efcff */
[----:B------:R1:W-:Y:S01]  /*1fa0*/  STL [R1+0x65c], R13 ;  /* 0x00065c0d01007387 */ /* 0x0003e20000100800 */
[C---:B------:R-:W-:Y:S01]  /*1fb0*/  LOP3.LUT R92, R3.reuse, 0xac, RZ, 0xfc, !PT ;  /* 0x000000ac035c7812 */ /* 0x040fe200078efcff */
[----:B------:R-:W-:Y:S01]  /*1fc0*/  IMAD.MOV R5, RZ, RZ, -R5 ;  /* 0x000000ffff057224 */ /* 0x000fe200078e0a05 */
[C---:B------:R-:W-:Y:S01]  /*1fd0*/  LOP3.LUT R94, R3.reuse, 0xb0, RZ, 0xfc, !PT ;  /* 0x000000b0035e7812 */ /* 0x040fe200078efcff */
[----:B------:R-:W-:Y:S01]  /*1fe0*/  IMAD.MOV R6, RZ, RZ, -R6 ;  /* 0x000000ffff067224 */ /* 0x000fe200078e0a06 */
[C---:B------:R-:W-:Y:S01]  /*1ff0*/  LOP3.LUT R95, R3.reuse, 0xb2, RZ, 0xfc, !PT ;  /* 0x000000b2035f7812 */ /* 0x040fe200078efcff */
[----:B------:R-:W-:Y:S01]  /*2000*/  IMAD.MOV R24, RZ, RZ, -R21 ;  /* 0x000000ffff187224 */ /* 0x000fe200078e0a15 */
[C---:B------:R-:W-:Y:S01]  /*2010*/  LOP3.LUT R96, R3.reuse, 0xb8, RZ, 0xfc, !PT ;  /* 0x000000b803607812 */ /* 0x040fe200078efcff */
[C---:B------:R-:W-:Y:S01]  /*2020*/  IMAD R21, R8.reuse, R5, R23 ;  /* 0x0000000508157224 */ /* 0x040fe200078e0217 */
[----:B------:R-:W-:Y:S01]  /*2030*/  LOP3.LUT R108, R3, 0xbe, RZ, 0xfc, !PT ;  /* 0x000000be036c7812 */ /* 0x000fe200078efcff */
[C---:B------:R-:W-:Y:S01]  /*2040*/  IMAD R22, R8.reuse, R6, R25 ;  /* 0x0000000608167224 */ /* 0x040fe200078e0219 */
[----:B------:R-:W-:Y:S01]  /*2050*/  IABS R25, R32 ;  /* 0x0000002000197213 */ /* 0x000fe20000000000 */
[--C-:B------:R-:W-:Y:S01]  /*2060*/  @!P5 IMAD.IADD R19, R19, 0x1, -R8.reuse ;  /* 0x000000011313d824 */ /* 0x100fe200078e0a08 */
[----:B------:R-:W-:Y:S01]  /*2070*/  ISETP.GT.U32.AND P5, PT, R8, R21, PT ;  /* 0x000000150800720c */ /* 0x000fe20003fa4070 */
[--C-:B------:R-:W-:Y:S01]  /*2080*/  @!P1 IMAD.IADD R20, R20, 0x1, -R8.reuse ;  /* 0x0000000114149824 */ /* 0x100fe200078e0a08 */
[----:B------:R-:W-:Y:S01]  /*2090*/  ISETP.GT.U32.AND P1, PT, R8, R22, PT ;  /* 0x000000160800720c */ /* 0x000fe20003f24070 */
[C---:B------:R-:W-:Y:S01]  /*20a0*/  IMAD.HI.U32 R7, R4.reuse, R27, RZ ;  /* 0x0000001b04077227 */ /* 0x040fe200078e00ff */
[----:B------:R-:W-:Y:S01]  /*20b0*/  IABS R97, R108 ;  /* 0x0000006c00617213 */ /* 0x000fe20000000000 */
[----:B------:R-:W-:Y:S01]  /*20c0*/  STL [R1+0x660], R14 ;  /* 0x0006600e01007387 */ /* 0x000fe20000100800 */
[C---:B------:R-:W-:Y:S01]  /*20d0*/  LOP3.LUT R100, R3.reuse, 0xbc, RZ, 0xfc, !PT ;  /* 0x000000bc03647812 */ /* 0x040fe200078efcff */
[----:B------:R-:W-:Y:S01]  /*20e0*/  IMAD.MOV R7, RZ, RZ, -R7 ;  /* 0x000000ffff077224 */ /* 0x000fe200078e0a07 */
[C---:B------:R-:W-:Y:S01]  /*20f0*/  LOP3.LUT R107, R3.reuse, 0xc0, RZ, 0xfc, !PT ;  /* 0x000000c0036b7812 */ /* 0x040fe200078efcff */
[----:B------:R-:W-:Y:S01]  /*2100*/  IMAD.HI.U32 R5, R4, R25, RZ ;  /* 0x0000001904057227 */ /* 0x000fe200078e00ff */
[----:B------:R-:W-:Y:S01]  /*2110*/  IABS R105, R100 ;  /* 0x0000006400697213 */ /* 0x000fe20000000000 */
[----:B------:R-:W-:Y:S01]  /*2120*/  STL [R1+0x664], R15 ;  /* 0x0006640f01007387 */ /* 0x000fe20000100800 */
[----:B------:R-:W-:Y:S01]  /*2130*/  LOP3.LUT R103, R3, 0xc2, RZ, 0xfc, !PT ;  /* 0x000000c203677812 */ /* 0x000fe200078efcff */
[--C-:B------:R-:W-:Y:S01]  /*2140*/  @!P5 IMAD.IADD R21, R21, 0x1, -R8.reuse ;  /* 0x000000011515d824 */ /* 0x100fe200078e0a08 */
[----:B------:R-:W-:Y:S01]  /*2150*/  ISETP.GT.U32.AND P5, PT, R8, R20, PT ;  /* 0x000000140800720c */ /* 0x000fe20003fa4070 */
[--C-:B------:R-:W-:Y:S01]  /*2160*/  @!P1 IMAD.IADD R22, R22, 0x1, -R8.reuse ;  /* 0x0000000116169824 */ /* 0x100fe200078e0a08 */
[----:B------:R-:W-:Y:S01]  /*2170*/  IABS R99, R103 ;  /* 0x0000006700637213 */ /* 0x000fe20000000000 */
[C---:B------:R-:W-:Y:S01]  /*2180*/  IMAD R23, R8.reuse, R7, R27 ;  /* 0x0000000708177224 */ /* 0x040fe200078e021b */
[----:B------:R-:W-:Y:S01]  /*2190*/  IABS R7, R33 ;  /* 0x0000002100077213 */ /* 0x000fe20000000000 */
[----:B------:R-:W-:Y:S01]  /*21a0*/  IMAD.MOV R5, RZ, RZ, -R5 ;  /* 0x000000ffff057224 */ /* 0x000fe200078e0a05 */
[C---:B------:R-:W-:Y:S01]  /*21b0*/  ISETP.GT.U32.AND P1, PT, R8.reuse, R22, PT ;  /* 0x000000160800720c */ /* 0x040fe20003f24070 */
[----:B------:R-:W-:Y:S01]  /*21c0*/  @!P4 IMAD.MOV R19, RZ, RZ, -R19 ;  /* 0x000000ffff13c224 */ /* 0x000fe200078e0a13 */
[C---:B------:R-:W-:Y:S01]  /*21d0*/  ISETP.GT.U32.AND P4, PT, R8.reuse, R21, PT ;  /* 0x000000150800720c */ /* 0x040fe20003f84070 */
[C---:B------:R-:W-:Y:S01]  /*21e0*/  IMAD R25, R8.reuse, R5, R25 ;  /* 0x0000000508197224 */ /* 0x040fe200078e0219 */
[----:B------:R-:W-:Y:S01]  /*21f0*/  IABS R27, R34 ;  /* 0x00000022001b7213 */ /* 0x000fe20000000000 */
[----:B------:R-:W-:Y:S01]  /*2200*/  IMAD R24, R8, R24, R29 ;  /* 0x0000001808187224 */ /* 0x000fe200078e021d */
[----:B------:R-:W-:Y:S01]  /*2210*/  IABS R29, R35 ;  /* 0x00000023001d7213 */ /* 0x000fe20000000000 */
[--C-:B------:R-:W-:Y:S01]  /*2220*/  @!P5 IMAD.IADD R20, R20, 0x1, -R8.reuse ;  /* 0x000000011414d824 */ /* 0x100fe200078e0a08 */
[----:B------:R-:W-:Y:S01]  /*2230*/  ISETP.GT.U32.AND P5, PT, R8, R23, PT ;  /* 0x000000170800720c */ /* 0x000fe20003fa4070 */
[----:B------:R-:W-:Y:S01]  /*2240*/  IMAD.HI.U32 R6, R4, R7, RZ ;  /* 0x0000000704067227 */ /* 0x000fe200078e00ff */
[C---:B------:R-:W-:Y:S01]  /*2250*/  LOP3.LUT R104, R3.reuse, 0xc4, RZ, 0xfc, !PT ;  /* 0x000000c403687812 */ /* 0x040fe200078efcff */
[----:B------:R2:W-:Y:S01]  /*2260*/  STL [R1+0x67c], R16 ;  /* 0x00067c1001007387 */ /* 0x0005e20000100800 */
[----:B------:R-:W-:Y:S01]  /*2270*/  LOP3.LUT R120, R3, 0xdc, RZ, 0xfc, !PT ;  /* 0x000000dc03787812 */ /* 0x000fe200078efcff */
[--C-:B------:R-:W-:Y:S01]  /*2280*/  @!P1 IMAD.IADD R22, R22, 0x1, -R8.reuse ;  /* 0x0000000116169824 */ /* 0x100fe200078e0a08 */
[C---:B------:R-:W-:Y:S01]  /*2290*/  ISETP.GT.U32.AND P1, PT, R8.reuse, R25, PT ;  /* 0x000000190800720c */ /* 0x040fe20003f24070 */
[----:B------:R-:W-:Y:S01]  /*22a0*/  @!P4 IMAD.IADD R21, R21, 0x1, -R8 ;  /* 0x000000011515c824 */ /* 0x000fe200078e0a08 */
[----:B------:R-:W-:Y:S01]  /*22b0*/  ISETP.GT.U32.AND P4, PT, R8, R24, PT ;  /* 0x000000180800720c */ /* 0x000fe20003f84070 */
[----:B------:R-:W-:Y:S01]  /*22c0*/  IMAD.MOV R6, RZ, RZ, -R6 ;  /* 0x000000ffff067224 */ /* 0x000fe200078e0a06 */
[----:B------:R-:W-:Y:S01]  /*22d0*/  LOP3.LUT R117, R3, 0xda, RZ, 0xfc, !PT ;  /* 0x000000da03757812 */ /* 0x000fe200078efcff */
[----:B------:R-:W-:Y:S01]  /*22e0*/  IMAD.HI.U32 R5, R4, R27, RZ ;  /* 0x0000001b04057227 */ /* 0x000fe200078e00ff */
[----:B------:R-:W-:-:S02]  /*22f0*/  IABS R112, R120 ;  /* 0x0000007800707213 */ /* 0x000fc40000000000 */
[----:B------:R-:W-:Y:S01]  /*2300*/  IABS R111, R117 ;  /* 0x00000075006f7213 */ /* 0x000fe20000000000 */
[--C-:B------:R-:W-:Y:S01]  /*2310*/  @!P5 IMAD.IADD R23, R23, 0x1, -R8.reuse ;  /* 0x000000011717d824 */ /* 0x100fe200078e0a08 */
[C---:B------:R-:W-:Y:S01]  /*2320*/  LOP3.LUT R119, R3.reuse, 0xde, RZ, 0xfc, !PT ;  /* 0x000000de03777812 */ /* 0x040fe200078efcff */
[C---:B------:R-:W-:Y:S01]  /*2330*/  IMAD R26, R8.reuse, R6, R7 ;  /* 0x00000006081a7224 */ /* 0x040fe200078e0207 */
[----:B------:R-:W-:Y:S01]  /*2340*/  LOP3.LUT R121, R3, 0xe0, RZ, 0xfc, !PT ;  /* 0x000000e003797812 */ /* 0x000fe200078efcff */
[----:B------:R-:W-:Y:S01]  /*2350*/  @!P1 IMAD.IADD R25, R25, 0x1, -R8 ;  /* 0x0000000119199824 */ /* 0x000fe200078e0a08 */
[----:B------:R-:W-:Y:S01]  /*2360*/  ISETP.GT.U32.AND P1, PT, R8, R23, PT ;  /* 0x000000170800720c */ /* 0x000fe20003f24070 */
[----:B------:R-:W-:Y:S01]  /*2370*/  IMAD.HI.U32 R6, R4, R29, RZ ;  /* 0x0000001d04067227 */ /* 0x000fe200078e00ff */
[----:B------:R-:W-:Y:S02]  /*2380*/  ISETP.GT.U32.AND P5, PT, R8, R26, PT ;  /* 0x0000001a0800720c */ /* 0x000fe40003fa4070 */
[----:B------:R-:W-:Y:S01]  /*2390*/  IABS R114, R119 ;  /* 0x0000007700727213 */ /* 0x000fe20000000000 */
[----:B------:R-:W-:Y:S01]  /*23a0*/  IMAD.MOV R6, RZ, RZ, -R6 ;  /* 0x000000ffff067224 */ /* 0x000fe200078e0a06 */
[----:B------:R-:W-:Y:S01]  /*23b0*/  IABS R116, R121 ;  /* 0x0000007900747213 */ /* 0x000fe20000000000 */
[----:B------:R-:W-:Y:S01]  /*23c0*/  IMAD.MOV R5, RZ, RZ, -R5 ;  /* 0x000000ffff057224 */ /* 0x000fe200078e0a05 */
[C---:B------:R-:W-:Y:S01]  /*23d0*/  LOP3.LUT R118, R3.reuse, 0xe2, RZ, 0xfc, !PT ;  /* 0x000000e203767812 */ /* 0x040fe200078efcff */
[--C-:B------:R-:W-:Y:S01]  /*23e0*/  @!P4 IMAD.IADD R24, R24, 0x1, -R8.reuse ;  /* 0x000000011818c824 */ /* 0x100fe200078e0a08 */
[----:B------:R-:W-:Y:S01]  /*23f0*/  ISETP.GE.AND P4, PT, R28, RZ, PT ;  /* 0x000000ff1c00720c */ /* 0x000fe20003f86270 */
[C---:B------:R-:W-:Y:S01]  /*2400*/  IMAD R28, R8.reuse, R6, R29 ;  /* 0x00000006081c7224 */ /* 0x040fe200078e021d */
[C---:B------:R-:W-:Y:S01]  /*2410*/  LOP3.LUT R6, R3.reuse, 0x3c, RZ, 0xfc, !PT ;  /* 0x0000003c03067812 */ /* 0x040fe200078efcff */
[C---:B------:R-:W-:Y:S01]  /*2420*/  IMAD R27, R8.reuse, R5, R27 ;  /* 0x00000005081b7224 */ /* 0x040fe200078e021b */
[----:B0-----:R-:W-:Y:S01]  /*2430*/  LOP3.LUT R0, R3, 0xee, RZ, 0xfc, !PT ;  /* 0x000000ee03007812 */ /* 0x001fe200078efcff */
[----:B------:R-:W-:Y:S01]  /*2440*/  @!P1 IMAD.IADD R23, R23, 0x1, -R8 ;  /* 0x0000000117179824 */ /* 0x000fe200078e0a08 */
[----:B------:R-:W-:Y:S01]  /*2450*/  ISETP.GT.U32.AND P1, PT, R8, R28, PT ;  /* 0x0000001c0800720c */ /* 0x000fe20003f24070 */
[----:B------:R-:W-:Y:S01]  /*2460*/  IMAD.HI.U32 R7, R4, R31, RZ ;  /* 0x0000001f04077227 */ /* 0x000fe200078e00ff */
[----:B-1----:R-:W-:-:S02]  /*2470*/  LOP3.LUT R13, R3, 0xf0, RZ, 0xfc, !PT ;  /* 0x000000f0030d7812 */ /* 0x002fc400078efcff */
[----:B------:R-:W-:Y:S01]  /*2480*/  LOP3.LUT R2, R3, 0xf2, RZ, 0xfc, !PT ;  /* 0x000000f203027812 */ /* 0x000fe200078efcff */
[----:B------:R-:W-:Y:S01]  /*2490*/  @!P6 IMAD.MOV R22, RZ, RZ, -R22 ;  /* 0x000000ffff16e224 */ /* 0x000fe200078e0a16 */
[C---:B------:R-:W-:Y:S01]  /*24a0*/  ISETP.GT.U32.AND P6, PT, R8.reuse, R27, PT ;  /* 0x0000001b0800720c */ /* 0x040fe20003fc4070 */
[----:B------:R-:W-:Y:S01]  /*24b0*/  @!P0 IMAD.MOV R20, RZ, RZ, -R20 ;  /* 0x000000ffff148224 */ /* 0x000fe200078e0a14 */
[----:B------:R-:W-:Y:S01]  /*24c0*/  ISETP.GT.U32.AND P0, PT, R8, R24, PT ;  /* 0x000000180800720c */ /* 0x000fe20003f04070 */
[----:B------:R-:W-:Y:S01]  /*24d0*/  IMAD.MOV R7, RZ, RZ, -R7 ;  /* 0x000000ffff077224 */ /* 0x000fe200078e0a07 */
[----:B------:R-:W-:Y:S01]  /*24e0*/  IABS R122, R13 ;  /* 0x0000000d007a7213 */ /* 0x000fe20000000000 */
[--C-:B------:R-:W-:Y:S01]  /*24f0*/  @!P5 IMAD.IADD R26, R26, 0x1, -R8.reuse ;  /* 0x000000011a1ad824 */ /* 0x100fe200078e0a08 */
[C---:B------:R-:W-:Y:S01]  /*2500*/  ISETP.GT.U32.AND P5, PT, R8.reuse, R25, PT ;  /* 0x000000190800720c */ /* 0x040fe20003fa4070 */
[C---:B------:R-:W-:Y:S01]  /*2510*/  IMAD R29, R8.reuse, R7, R31 ;  /* 0x00000007081d7224 */ /* 0x040fe200078e021f */
[----:B------:R-:W-:Y:S01]  /*2520*/  IABS R7, R6 ;  /* 0x0000000600077213 */ /* 0x000fe20000000000 */
[----:B------:R-:W-:Y:S01]  /*2530*/  @!P3 IMAD.MOV R21, RZ, RZ, -R21 ;  /* 0x000000ffff15b224 */ /* 0x000fe200078e0a15 */
[----:B------:R-:W-:Y:S01]  /*2540*/  ISETP.GT.U32.AND P3, PT, R8, R26, PT ;  /* 0x0000001a0800720c */ /* 0x000fe20003f64070 */
[----:B------:R-:W-:Y:S01]  /*2550*/  @!P1 IMAD.IADD R28, R28, 0x1, -R8 ;  /* 0x000000011c1c9824 */ /* 0x000fe200078e0a08 */
[----:B------:R-:W-:Y:S01]  /*2560*/  IABS R31, R37 ;  /* 0x00000025001f7213 */ /* 0x000fe20000000000 */
[----:B------:R-:W-:Y:S01]  /*2570*/  IMAD.HI.U32 R5, R4, R7, RZ ;  /* 0x0000000704057227 */ /* 0x000fe200078e00ff */
[----:B------:R-:W-:-:S02]  /*2580*/  ISETP.GE.AND P1, PT, R34, RZ, PT ;  /* 0x000000ff2200720c */ /* 0x000fc40003f26270 */
[----:B------:R-:W-:Y:S01]  /*2590*/  LOP3.LUT R34, R3, 0x40, RZ, 0xfc, !PT ;  /* 0x0000004003227812 */ /* 0x000fe200078efcff */
[--C-:B------:R-:W-:Y:S01]  /*25a0*/  @!P6 IMAD.IADD R27, R27, 0x1, -R8.reuse ;  /* 0x000000011b1be824 */ /* 0x100fe200078e0a08 */
[----:B------:R-:W-:Y:S01]  /*25b0*/  ISETP.GE.AND P6, PT, R33, RZ, PT ;  /* 0x000000ff2100720c */ /* 0x000fe20003fc6270 */
[----:B------:R-:W-:Y:S01]  /*25c0*/  @!P0 IMAD.IADD R24, R24, 0x1, -R8 ;  /* 0x0000000118188824 */ /* 0x000fe200078e0a08 */
[----:B------:R-:W-:Y:S01]  /*25d0*/  ISETP.GE.AND P0, PT, R30, RZ, PT ;  /* 0x000000ff1e00720c */ /* 0x000fe20003f06270 */
[----:B------:R-:W-:Y:S01]  /*25e0*/  @!P4 IMAD.MOV R23, RZ, RZ, -R23 ;  /* 0x000000ffff17c224 */ /* 0x000fe200078e0a17 */
[----:B------:R-:W-:Y:S01]  /*25f0*/  ISETP.GT.U32.AND P4, PT, R8, R28, PT ;  /* 0x0000001c0800720c */ /* 0x000fe20003f84070 */
[----:B------:R-:W-:Y:S01]  /*2600*/  IMAD.MOV R30, RZ, RZ, -R5 ;  /* 0x000000ffff1e7224 */ /* 0x000fe200078e0a05 */
[----:B------:R-:W-:Y:S01]  /*2610*/  LOP3.LUT R9, R3, 0xf4, RZ, 0xfc, !PT ;  /* 0x000000f403097812 */ /* 0x000fe200078efcff */
[----:B------:R-:W-:Y:S01]  /*2620*/  IMAD.HI.U32 R5, R4, R31, RZ ;  /* 0x0000001f04057227 */ /* 0x000fe200078e00ff */
[----:B------:R-:W-:-:S02]  /*2630*/  IABS R123, R2 ;  /* 0x00000002007b7213 */ /* 0x000fc40000000000 */
[----:B------:R-:W-:Y:S01]  /*2640*/  IABS R124, R9 ;  /* 0x00000009007c7213 */ /* 0x000fe20000000000 */
[----:B------:R-:W-:Y:S01]  /*2650*/  IMAD.MOV R5, RZ, RZ, -R5 ;  /* 0x000000ffff057224 */ /* 0x000fe200078e0a05 */
[C---:B------:R-:W-:Y:S01]  /*2660*/  LOP3.LUT R10, R3.reuse, 0xf8, RZ, 0xfc, !PT ;  /* 0x000000f8030a7812 */ /* 0x040fe200078efcff */
[----:B------:R-:W-:Y:S01]  /*2670*/  @!P3 IMAD.IADD R26, R26, 0x1, -R8 ;  /* 0x000000011a1ab824 */ /* 0x000fe200078e0a08 */
[----:B------:R-:W-:Y:S01]  /*2680*/  ISETP.GE.AND P3, PT, R32, RZ, PT ;  /* 0x000000ff2000720c */ /* 0x000fe20003f66270 */
[C---:B------:R-:W-:Y:S01]  /*2690*/  IMAD R30, R8.reuse, R30, R7 ;  /* 0x0000001e081e7224 */ /* 0x040fe200078e0207 */
[----:B------:R-:W-:Y:S01]  /*26a0*/  IABS R7, R34 ;  /* 0x0000002200077213 */ /* 0x000fe20000000000 */
[C---:B------:R-:W-:Y:S01]  /*26b0*/  IMAD R31, R8.reuse, R5, R31 ;  /* 0x00000005081f7224 */ /* 0x040fe200078e021f */
[----:B------:R-:W-:Y:S01]  /*26c0*/  LOP3.LUT R11, R3, 0xf6, RZ, 0xfc, !PT ;  /* 0x000000f6030b7812 */ /* 0x000fe200078efcff */
[----:B------:R-:W-:Y:S01]  /*26d0*/  @!P6 IMAD.MOV R26, RZ, RZ, -R26 ;  /* 0x000000ffff1ae224 */ /* 0x000fe200078e0a1a */
[----:B------:R-:W-:Y:S01]  /*26e0*/  ISETP.GT.U32.AND P6, PT, R8, R30, PT ;  /* 0x0000001e0800720c */ /* 0x000fe20003fc4070 */
[--C-:B------:R-:W-:Y:S01]  /*26f0*/  @!P4 IMAD.IADD R28, R28, 0x1, -R8.reuse ;  /* 0x000000011c1cc824 */ /* 0x100fe200078e0a08 */
[C---:B------:R-:W-:Y:S01]  /*2700*/  ISETP.GT.U32.AND P4, PT, R8.reuse, R31, PT ;  /* 0x0000001f0800720c */ /* 0x040fe20003f84070 */
[----:B------:R-:W-:Y:S01]  /*2710*/  @!P5 IMAD.IADD R25, R25, 0x1, -R8 ;  /* 0x000000011919d824 */ /* 0x000fe200078e0a08 */
[----:B------:R-:W-:Y:S01]  /*2720*/  ISETP.GT.U32.AND P5, PT, R8, R29, PT ;  /* 0x0000001d0800720c */ /* 0x000fe20003fa4070 */
[----:B------:R-:W-:Y:S01]  /*2730*/  IMAD.HI.U32 R5, R4, R7, RZ ;  /* 0x0000000704057227 */ /* 0x000fe200078e00ff */
[----:B------:R-:W-:-:S02]  /*2740*/  LOP3.LUT R64, R3, 0xfa, RZ, 0xfc, !PT ;  /* 0x000000fa03407812 */ /* 0x000fc400078efcff */
[----:B------:R-:W-:Y:S01]  /*2750*/  LOP3.LUT R65, R3, 0xfc, RZ, 0xfc, !PT ;  /* 0x000000fc03417812 */ /* 0x000fe200078efcff */
[----:B------:R-:W-:Y:S01]  /*2760*/  @!P3 IMAD.MOV R25, RZ, RZ, -R25 ;  /* 0x000000ffff19b224 */ /* 0x000fe200078e0a19 */
[----:B------:R-:W-:Y:S01]  /*2770*/  ISETP.GE.AND P3, PT, R35, RZ, PT ;  /* 0x000000ff2300720c */ /* 0x000fe20003f66270 */
[----:B------:R-:W-:Y:S01]  /*2780*/  IMAD.MOV R32, RZ, RZ, -R5 ;  /* 0x000000ffff207224 */ /* 0x000fe200078e0a05 */
[----:B------:R-:W-:Y:S01]  /*2790*/  LOP3.LUT R35, R3, 0x42, RZ, 0xfc, !PT ;  /* 0x0000004203237812 */ /* 0x000fe200078efcff */
[--C-:B------:R-:W-:Y:S01]  /*27a0*/  @!P6 IMAD.IADD R30, R30, 0x1, -R8.reuse ;  /* 0x000000011e1ee824 */ /* 0x100fe200078e0a08 */
[----:B------:R-:W-:Y:S01]  /*27b0*/  IABS R12, R65 ;  /* 0x00000041000c7213 */ /* 0x000fe20000000000 */
[--C-:B------:R-:W-:Y:S01]  /*27c0*/  @!P4 IMAD.IADD R31, R31, 0x1, -R8.reuse ;  /* 0x000000011f1fc824 */ /* 0x100fe200078e0a08 */
[----:B------:R-:W-:Y:S01]  /*27d0*/  IABS R33, R35 ;  /* 0x0000002300217213 */ /* 0x000fe20000000000 */
[----:B------:R-:W-:Y:S01]  /*27e0*/  @!P5 IMAD.IADD R29, R29, 0x1, -R8 ;  /* 0x000000011d1dd824 */ /* 0x000fe200078e0a08 */
[C---:B------:R-:W-:Y:S01]  /*27f0*/  ISETP.GT.U32.AND P5, PT, R8.reuse, R27, PT ;  /* 0x0000001b0800720c */ /* 0x040fe20003fa4070 */
[----:B------:R-:W-:Y:S01]  /*2800*/  @!P0 IMAD.MOV R24, RZ, RZ, -R24 ;  /* 0x000000ffff188224 */ /* 0x000fe200078e0a18 */
[----:B------:R-:W-:Y:S01]  /*2810*/  ISETP.GT.U32.AND P6, PT, R8, R30, PT ;  /* 0x0000001e0800720c */ /* 0x000fe20003fc4070 */
[----:B------:R-:W-:Y:S01]  /*2820*/  IMAD.HI.U32 R5, R4, R33, RZ ;  /* 0x0000002104057227 */ /* 0x000fe200078e00ff */
[----:B------:R-:W-:-:S02]  /*2830*/  ISETP.GT.U32.AND P4, PT, R8, R31, PT ;  /* 0x0000001f0800720c */ /* 0x000fc40003f84070 */
[C---:B------:R-:W-:Y:S01]  /*2840*/  ISETP.GT.U32.AND P0, PT, R8.reuse, R29, PT ;  /* 0x0000001d0800720c */ /* 0x040fe20003f04070 */
[----:B------:R-:W-:Y:S02]  /*2850*/  IMAD.MOV R5, RZ, RZ, -R5 ;  /* 0x000000ffff057224 */ /* 0x000fe400078e0a05 */
[C---:B------:R-:W-:Y:S02]  /*2860*/  IMAD R32, R8.reuse, R32, R7 ;  /* 0x0000002008207224 */ /* 0x040fe400078e0207 */
[----:B------:R-:W-:Y:S02]  /*2870*/  IMAD R33, R8, R5, R33 ;  /* 0x0000000508217224 */ /* 0x000fe400078e0221 */
[--C-:B------:R-:W-:Y:S01]  /*2880*/  @!P5 IMAD.IADD R27, R27, 0x1, -R8.reuse ;  /* 0x000000011b1bd824 */ /* 0x100fe200078e0a08 */
[----:B------:R-:W-:Y:S01]  /*2890*/  ISETP.GE.AND P5, PT, R36, RZ, PT ;  /* 0x000000ff2400720c */ /* 0x000fe20003fa6270 */
[--C-:B------:R-:W-:Y:S01]  /*28a0*/  @!P6 IMAD.IADD R30, R30, 0x1, -R8.reuse ;  /* 0x000000011e1ee824 */ /* 0x100fe200078e0a08 */
[C---:B------:R-:W-:Y:S01]  /*28b0*/  ISETP.GT.U32.AND P6, PT, R8.reuse, R32, PT ;  /* 0x000000200800720c */ /* 0x040fe20003fc4070 */
[--C-:B------:R-:W-:Y:S01]  /*28c0*/  @!P4 IMAD.IADD R31, R31, 0x1, -R8.reuse ;  /* 0x000000011f1fc824 */ /* 0x100fe200078e0a08 */
[----:B------:R-:W-:Y:S01]  /*28d0*/  ISETP.GT.U32.AND P4, PT, R8, R33, PT ;  /* 0x000000210800720c */ /* 0x000fe20003f84070 */
[----:B------:R-:W-:Y:S01]  /*28e0*/  @!P0 IMAD.IADD R29, R29, 0x1, -R8 ;  /* 0x000000011d1d8824 */ /* 0x000fe200078e0a08 */
[----:B------:R-:W-:Y:S01]  /*28f0*/  ISETP.GE.AND P0, PT, R6, RZ, PT ;  /* 0x000000ff0600720c */ /* 0x000fe20003f06270 */
[----:B------:R-:W-:Y:S01]  /*2900*/  @!P3 IMAD.MOV R28, RZ, RZ, -R28 ;  /* 0x000000ffff1cb224 */ /* 0x000fe200078e0a1c */
[----:B------:R-:W-:Y:S01]  /*2910*/  LOP3.LUT R6, R3, 0x44, RZ, 0xfc, !PT ;  /* 0x0000004403067812 */ /* 0x000fe200078efcff */
[----:B------:R-:W-:Y:S01]  /*2920*/  @!P1 IMAD.MOV R27, RZ, RZ, -R27 ;  /* 0x000000ffff1b9224 */ /* 0x000fe200078e0a1b */
[----:B------:R-:W-:Y:S01]  /*2930*/  ISETP.GE.AND P3, PT, R34, RZ, PT ;  /* 0x000000ff2200720c */ /* 0x000fe20003f66270 */
[----:B------:R-:W-:Y:S01]  /*2940*/  IMAD.HI.U32 R7, R4, R39, RZ ;  /* 0x0000002704077227 */ /* 0x000fe200078e00ff */
[----:B------:R-:W-:-:S02]  /*2950*/  ISETP.GE.AND P1, PT, R37, RZ, PT ;  /* 0x000000ff2500720c */ /* 0x000fc40003f26270 */
[----:B------:R-:W-:Y:S01]  /*2960*/  LOP3.LUT R34, R3, 0x46, RZ, 0xfc, !PT ;  /* 0x0000004603227812 */ /* 0x000fe200078efcff */
[----:B------:R-:W-:Y:S01]  /*2970*/  @!P5 IMAD.MOV R29, RZ, RZ, -R29 ;  /* 0x000000ffff1dd224 */ /* 0x000fe200078e0a1d */
[----:B------:R-:W-:Y:S01]  /*2980*/  ISETP.GE.AND P5, PT, R35, RZ, PT ;  /* 0x000000ff2300720c */ /* 0x000fe20003fa6270 */
[--C-:B------:R-:W-:Y:S01]  /*2990*/  @!P6 IMAD.IADD R32, R32, 0x1, -R8.reuse ;  /* 0x000000012020e824 */ /* 0x100fe200078e0a08 */
[----:B------:R-:W-:Y:S01]  /*29a0*/  IABS R35, R6 ;  /* 0x0000000600237213 */ /* 0x000fe20000000000 */
[----:B------:R-:W-:Y:S01]  /*29b0*/  @!P4 IMAD.IADD R33, R33, 0x1, -R8 ;  /* 0x000000012121c824 */ /* 0x000fe200078e0a08 */
[----:B------:R-:W-:Y:S01]  /*29c0*/  IABS R37, R34 ;  /* 0x0000002200257213 */ /* 0x000fe20000000000 */
[----:B------:R-:W-:Y:S01]  /*29d0*/  @!P0 IMAD.MOV R30, RZ, RZ, -R30 ;  /* 0x000000ffff1e8224 */ /* 0x000fe200078e0a1e */
[----:B------:R-:W-:Y:S01]  /*29e0*/  ISETP.GT.U32.AND P6, PT, R8, R32, PT ;  /* 0x000000200800720c */ /* 0x000fe20003fc4070 */
[----:B------:R-:W-:Y:S01]  /*29f0*/  IMAD.HI.U32 R5, R4, R35, RZ ;  /* 0x0000002304057227 */ /* 0x000fe200078e00ff */
[----:B------:R-:W-:-:S02]  /*2a00*/  ISETP.GE.AND P0, PT, R6, RZ, PT ;  /* 0x000000ff0600720c */ /* 0x000fc40003f06270 */
[----:B------:R-:W-:Y:S01]  /*2a10*/  ISETP.GT.U32.AND P4, PT, R8, R33, PT ;  /* 0x000000210800720c */ /* 0x000fe20003f84070 */
[----:B------:R-:W-:-:S04]  /*2a20*/  IMAD.HI.U32 R6, R4, R37, RZ ;  /* 0x0000002504067227 */ /* 0x000fc800078e00ff */
[----:B------:R-:W-:Y:S02]  /*2a30*/  IMAD.MOV R5, RZ, RZ, -R5 ;  /* 0x000000ffff057224 */ /* 0x000fe400078e0a05 */
[----:B------:R-:W-:Y:S02]  /*2a40*/  IMAD.MOV R6, RZ, RZ, -R6 ;  /* 0x000000ffff067224 */ /* 0x000fe400078e0a06 */
[----:B------:R-:W-:Y:S01]  /*2a50*/  @!P1 IMAD.MOV R31, RZ, RZ, -R31 ;  /* 0x000000ffff1f9224 */ /* 0x000fe200078e0a1f */
[----:B------:R-:W-:Y:S01]  /*2a60*/  ISETP.GE.AND P1, PT, R34, RZ, PT ;  /* 0x000000ff2200720c */ /* 0x000fe20003f26270 */
[C---:B------:R-:W-:Y:S02]  /*2a70*/  IMAD R34, R8.reuse, R5, R35 ;  /* 0x0000000508227224 */ /* 0x040fe400078e0223 */
[----:B------:R-:W-:Y:S02]  /*2a80*/  IMAD.MOV R7, RZ, RZ, -R7 ;  /* 0x000000ffff077224 */ /* 0x000fe400078e0a07 */
[----:B------:R-:W-:Y:S01]  /*2a90*/  IMAD R35, R8, R6, R37 ;  /* 0x0000000608237224 */ /* 0x000fe200078e0225 */
[----:B------:R-:W-:Y:S01]  /*2aa0*/  IABS R37, R40 ;  /* 0x0000002800257213 */ /* 0x000fe20000000000 */
[--C-:B------:R-:W-:Y:S01]  /*2ab0*/  @!P6 IMAD.IADD R32, R32, 0x1, -R8.reuse ;  /* 0x000000012020e824 */ /* 0x100fe200078e0a08 */
[C---:B------:R-:W-:Y:S01]  /*2ac0*/  ISETP.GT.U32.AND P6, PT, R8.reuse, R34, PT ;  /* 0x000000220800720c */ /* 0x040fe20003fc4070 */
[C---:B------:R-:W-:Y:S01]  /*2ad0*/  IMAD R36, R8.reuse, R7, R39 ;  /* 0x0000000708247224 */ /* 0x040fe200078e0227 */
[----:B------:R-:W-:Y:S01]  /*2ae0*/  IABS R39, R42 ;  /* 0x0000002a00277213 */ /* 0x000fe20000000000 */
[----:B------:R-:W-:Y:S01]  /*2af0*/  @!P4 IMAD.IADD R33, R33, 0x1, -R8 ;  /* 0x000000012121c824 */ /* 0x000fe200078e0a08 */
[C---:B------:R-:W-:Y:S01]  /*2b00*/  ISETP.GT.U32.AND P4, PT, R8.reuse, R35, PT ;  /* 0x000000230800720c */ /* 0x040fe20003f84070 */
[----:B------:R-:W-:Y:S01]  /*2b10*/  @!P3 IMAD.MOV R32, RZ, RZ, -R32 ;  /* 0x000000ffff20b224 */ /* 0x000fe200078e0a20 */
[----:B------:R-:W-:Y:S01]  /*2b20*/  ISETP.GT.U32.AND P3, PT, R8, R36, PT ;  /* 0x000000240800720c */ /* 0x000fe20003f64070 */
[----:B------:R-:W-:-:S04]  /*2b30*/  IMAD.HI.U32 R5, R4, R37, RZ ;  /* 0x0000002504057227 */ /* 0x000fc800078e00ff */
[----:B------:R-:W-:Y:S02]  /*2b40*/  IMAD.MOV R5, RZ, RZ, -R5 ;  /* 0x000000ffff057224 */ /* 0x000fe400078e0a05 */
[--C-:B------:R-:W-:Y:S02]  /*2b50*/  @!P6 IMAD.IADD R34, R34, 0x1, -R8.reuse ;  /* 0x000000012222e824 */ /* 0x100fe400078e0a08 */
[C---:B------:R-:W-:Y:S02]  /*2b60*/  IMAD R37, R8.reuse, R5, R37 ;  /* 0x0000000508257224 */ /* 0x040fe400078e0225 */
[--C-:B------:R-:W-:Y:S01]  /*2b70*/  @!P4 IMAD.IADD R35, R35, 0x1, -R8.reuse ;  /* 0x000000012323c824 */ /* 0x100fe200078e0a08 */
[----:B------:R-:W-:Y:S01]  /*2b80*/  ISETP.GT.U32.AND P6, PT, R8, R34, PT ;  /* 0x000000220800720c */ /* 0x000fe20003fc4070 */
[----:B------:R-:W-:Y:S02]  /*2b90*/  @!P3 IMAD.IADD R36, R36, 0x1, -R8 ;  /* 0x000000012424b824 */ /* 0x000fe400078e0a08 */
[----:B------:R-:W-:Y:S01]  /*2ba0*/  IMAD.HI.U32 R5, R4, R39, RZ ;  /* 0x0000002704057227 */ /* 0x000fe200078e00ff */
[----:B------:R-:W-:-:S02]  /*2bb0*/  ISETP.GT.U32.AND P4, PT, R8, R35, PT ;  /* 0x000000230800720c */ /* 0x000fc40003f84070 */
[----:B------:R-:W-:Y:S01]  /*2bc0*/  ISETP.GT.U32.AND P3, PT, R8, R36, PT ;  /* 0x000000240800720c */ /* 0x000fe20003f64070 */
[----:B------:R-:W-:-:S04]  /*2bd0*/  IMAD.HI.U32 R6, R4, R41, RZ ;  /* 0x0000002904067227 */ /* 0x000fc800078e00ff */
[----:B------:R-:W-:Y:S01]  /*2be0*/  @!P5 IMAD.MOV R33, RZ, RZ, -R33 ;  /* 0x000000ffff21d224 */ /* 0x000fe200078e0a21 */
[----:B------:R-:W-:Y:S01]  /*2bf0*/  ISETP.GE.AND P5, PT, R38, RZ, PT ;  /* 0x000000ff2600720c */ /* 0x000fe20003fa6270 */
[----:B------:R-:W-:Y:S02]  /*2c00*/  IMAD.MOV R5, RZ, RZ, -R5 ;  /* 0x000000ffff057224 */ /* 0x000fe400078e0a05 */
[----:B------:R-:W-:-:S04]  /*2c10*/  IMAD.HI.U32 R7, R4, R43, RZ ;  /* 0x0000002b04077227 */ /* 0x000fc800078e00ff */
[----:B------:R-:W-:Y:S02]  /*2c20*/  IMAD.MOV R6, RZ, RZ, -R6 ;  /* 0x000000ffff067224 */ /* 0x000fe400078e0a06 */
[----:B------:R-:W-:Y:S02]  /*2c30*/  IMAD R38, R8, R5, R39 ;  /* 0x0000000508267224 */ /* 0x000fe400078e0227 */
[--C-:B------:R-:W-:Y:S01]  /*2c40*/  @!P6 IMAD.IADD R34, R34, 0x1, -R8.reuse ;  /* 0x000000012222e824 */ /* 0x100fe200078e0a08 */
[C---:B------:R-:W-:Y:S01]  /*2c50*/  ISETP.GT.U32.AND P6, PT, R8.reuse, R37, PT ;  /* 0x000000250800720c */ /* 0x040fe20003fc4070 */
[----:B------:R-:W-:Y:S02]  /*2c60*/  IMAD.MOV R7, RZ, RZ, -R7 ;  /* 0x000000ffff077224 */ /* 0x000fe400078e0a07 */
[----:B------:R-:W-:Y:S01]  /*2c70*/  IMAD R39, R8, R6, R41 ;  /* 0x0000000608277224 */ /* 0x000fe200078e0229 */
[----:B------:R-:W-:Y:S01]  /*2c80*/  LOP3.LUT R6, R3, 0x52, RZ, 0xfc, !PT ;  /* 0x0000005203067812 */ /* 0x000fe200078efcff */
[--C-:B------:R-:W-:Y:S01]  /*2c90*/  @!P4 IMAD.IADD R35, R35, 0x1, -R8.reuse ;  /* 0x000000012323c824 */ /* 0x100fe200078e0a08 */
[----:B------:R-:W-:Y:S01]  /*2ca0*/  ISETP.GE.AND P4, PT, R40, RZ, PT ;  /* 0x000000ff2800720c */ /* 0x000fe20003f86270 */
[----:B------:R-:W-:Y:S01]  /*2cb0*/  IMAD R40, R8, R7, R43 ;  /* 0x0000000708287224 */ /* 0x000fe200078e022b */
[----:B------:R-:W-:Y:S01]  /*2cc0*/  IABS R41, R6 ;  /* 0x0000000600297213 */ /* 0x000fe20000000000 */
[----:B------:R-:W-:Y:S01]  /*2cd0*/  @!P3 IMAD.IADD R36, R36, 0x1, -R8 ;  /* 0x000000012424b824 */ /* 0x000fe200078e0a08 */
[C---:B------:R-:W-:Y:S01]  /*2ce0*/  ISETP.GT.U32.AND P3, PT, R8.reuse, R39, PT ;  /* 0x000000270800720c */ /* 0x040fe20003f64070 */
[----:B------:R-:W-:Y:S01]  /*2cf0*/  @!P1 IMAD.MOV R35, RZ, RZ, -R35 ;  /* 0x000000ffff239224 */ /* 0x000fe200078e0a23 */
[----:B------:R-:W-:Y:S01]  /*2d00*/  IABS R7, R46 ;  /* 0x0000002e00077213 */ /* 0x000fe20000000000 */
[----:B------:R-:W-:Y:S01]  /*2d10*/  @!P5 IMAD.MOV R36, RZ, RZ, -R36 ;  /* 0x000000ffff24d224 */ /* 0x000fe200078e0a24 */
[----:B------:R-:W-:Y:S01]  /*2d20*/  ISETP.GT.U32.AND P5, PT, R8, R40, PT ;  /* 0x000000280800720c */ /* 0x000fe20003fa4070 */
[----:B------:R-:W-:Y:S01]  /*2d30*/  @!P6 IMAD.IADD R37, R37, 0x1, -R8 ;  /* 0x000000012525e824 */ /* 0x000fe200078e0a08 */
[----:B------:R-:W-:Y:S01]  /*2d40*/  ISETP.GE.AND P1, PT, R42, RZ, PT ;  /* 0x000000ff2a00720c */ /* 0x000fe20003f26270 */
[----:B------:R-:W-:Y:S01]  /*2d50*/  IMAD.HI.U32 R5, R4, R41, RZ ;  /* 0x0000002904057227 */ /* 0x000fe200078e00ff */
[----:B------:R-:W-:-:S02]  /*2d60*/  IABS R43, R48 ;  /* 0x00000030002b7213 */ /* 0x000fc40000000000 */
[C---:B------:R-:W-:Y:S01]  /*2d70*/  ISETP.GT.U32.AND P6, PT, R8.reuse, R37, PT ;  /* 0x000000250800720c */ /* 0x040fe20003fc4070 */
[----:B------:R-:W-:Y:S02]  /*2d80*/  IMAD.MOV R5, RZ, RZ, -R5 ;  /* 0x000000ffff057224 */ /* 0x000fe400078e0a05 */
[--C-:B------:R-:W-:Y:S02]  /*2d90*/  @!P3 IMAD.IADD R39, R39, 0x1, -R8.reuse ;  /* 0x000000012727b824 */ /* 0x100fe400078e0a08 */
[----:B------:R-:W-:Y:S02]  /*2da0*/  IMAD R41, R8, R5, R41 ;  /* 0x0000000508297224 */ /* 0x000fe400078e0229 */
[----:B------:R-:W-:Y:S01]  /*2db0*/  @!P5 IMAD.IADD R40, R40, 0x1, -R8 ;  /* 0x000000012828d824 */ /* 0x000fe200078e0a08 */
[----:B------:R-:W-:Y:S01]  /*2dc0*/  ISETP.GT.U32.AND P5, PT, R8, R39, PT ;  /* 0x000000270800720c */ /* 0x000fe20003fa4070 */
[----:B------:R-:W-:-:S04]  /*2dd0*/  IMAD.HI.U32 R5, R4, R7, RZ ;  /* 0x0000000704057227 */ /* 0x000fc800078e00ff */
[----:B------:R-:W-:Y:S02]  /*2de0*/  IMAD.MOV R5, RZ, RZ, -R5 ;  /* 0x000000ffff057224 */ /* 0x000fe400078e0a05 */
[----:B------:R-:W-:Y:S01]  /*2df0*/  @!P0 IMAD.MOV R34, RZ, RZ, -R34 ;  /* 0x000000ffff228224 */ /* 0x000fe200078e0a22 */
[----:B------:R-:W-:Y:S01]  /*2e00*/  ISETP.GT.U32.AND P0, PT, R8, R38, PT ;  /* 0x000000260800720c */ /* 0x000fe20003f04070 */
[--C-:B------:R-:W-:Y:S01]  /*2e10*/  @!P6 IMAD.IADD R37, R37, 0x1, -R8.reuse ;  /* 0x000000012525e824 */ /* 0x100fe200078e0a08 */
[----:B------:R-:W-:Y:S01]  /*2e20*/  ISETP.GE.AND P6, PT, R44, RZ, PT ;  /* 0x000000ff2c00720c */ /* 0x000fe20003fc6270 */
[C---:B------:R-:W-:Y:S02]  /*2e30*/  IMAD R42, R8.reuse, R5, R7 ;  /* 0x00000005082a7224 */ /* 0x040fe400078e0207 */
[----:B------:R-:W-:Y:S01]  /*2e40*/  @!P4 IMAD.MOV R37, RZ, RZ, -R37 ;  /* 0x000000ffff25c224 */ /* 0x000fe200078e0a25 */
[C---:B------:R-:W-:Y:S01]  /*2e50*/  ISETP.GT.U32.AND P4, PT, R8.reuse, R40, PT ;  /* 0x000000280800720c */ /* 0x040fe20003f84070 */
[----:B------:R-:W-:Y:S01]  /*2e60*/  @!P5 IMAD.IADD R39, R39, 0x1, -R8 ;  /* 0x000000012727d824 */ /* 0x000fe200078e0a08 */
[----:B------:R-:W-:Y:S01]  /*2e70*/  ISETP.GT.U32.AND P5, PT, R8, R42, PT ;  /* 0x0000002a0800720c */ /* 0x000fe20003fa4070 */
[----:B------:R-:W-:-:S04]  /*2e80*/  IMAD.HI.U32 R7, R4, R47, RZ ;  /* 0x0000002f04077227 */ /* 0x000fc800078e00ff */
[----:B------:R-:W-:Y:S01]  /*2e90*/  @!P0 IMAD.IADD R38, R38, 0x1, -R8 ;  /* 0x0000000126268824 */ /* 0x000fe200078e0a08 */
[----:B------:R-:W-:Y:S01]  /*2ea0*/  ISETP.GE.AND P0, PT, R45, RZ, PT ;  /* 0x000000ff2d00720c */ /* 0x000fe20003f06270 */
[----:B------:R-:W-:Y:S01]  /*2eb0*/  IMAD.MOV R7, RZ, RZ, -R7 ;  /* 0x000000ffff077224 */ /* 0x000fe200078e0a07 */
[----:B------:R-:W-:Y:S01]  /*2ec0*/  IABS R45, R49 ;  /* 0x00000031002d7213 */ /* 0x000fe20000000000 */
[----:B------:R-:W-:Y:S01]  /*2ed0*/  IMAD.HI.U32 R5, R4, R43, RZ ;  /* 0x0000002b04057227 */ /* 0x000fe200078e00ff */
[----:B------:R-:W-:-:S03]  /*2ee0*/  ISETP.GT.U32.AND P3, PT, R8, R38, PT ;  /* 0x000000260800720c */ /* 0x000fc60003f64070 */
[--C-:B------:R-:W-:Y:S01]  /*2ef0*/  @!P4 IMAD.IADD R40, R40, 0x1, -R8.reuse ;  /* 0x000000012828c824 */ /* 0x100fe200078e0a08 */
[----:B------:R-:W-:Y:S01]  /*2f00*/  ISETP.GE.AND P4, PT, R6, RZ, PT ;  /* 0x000000ff0600720c */ /* 0x000fe20003f86270 */
[----:B------:R-:W-:Y:S02]  /*2f10*/  @!P5 IMAD.IADD R42, R42, 0x1, -R8 ;  /* 0x000000012a2ad824 */ /* 0x000fe400078e0a08 */
[----:B------:R-:W-:-:S03]  /*2f20*/  IMAD.HI.U32 R6, R4, R45, RZ ;  /* 0x0000002d04067227 */ /* 0x000fc600078e00ff */
[C---:B------:R-:W-:Y:S01]  /*2f30*/  ISETP.GT.U32.AND P5, PT, R8.reuse, R42, PT ;  /* 0x0000002a0800720c */ /* 0x040fe20003fa4070 */
[----:B------:R-:W-:Y:S02]  /*2f40*/  IMAD.MOV R6, RZ, RZ, -R6 ;  /* 0x000000ffff067224 */ /* 0x000fe400078e0a06 */
[----:B------:R-:W-:Y:S02]  /*2f50*/  @!P0 IMAD.MOV R40, RZ, RZ, -R40 ;  /* 0x000000ffff288224 */ /* 0x000fe400078e0a28 */
[C---:B------:R-:W-:Y:S01]  /*2f60*/  IMAD R44, R8.reuse, R6, R45 ;  /* 0x00000006082c7224 */ /* 0x040fe200078e022d */
[----:B------:R-:W-:Y:S01]  /*2f70*/  IABS R6, R55 ;  /* 0x0000003700067213 */ /* 0x000fe20000000000 */
[----:B------:R-:W-:Y:S01]  /*2f80*/  IMAD R45, R8, R7, R47 ;  /* 0x00000007082d7224 */ /* 0x000fe200078e022f */
[----:B------:R-:W-:Y:S01]  /*2f90*/  IABS R7, R51 ;  /* 0x0000003300077213 */ /* 0x000fe20000000000 */
[--C-:B------:R-:W-:Y:S01]  /*2fa0*/  @!P3 IMAD.IADD R38, R38, 0x1, -R8.reuse ;  /* 0x000000012626b824 */ /* 0x100fe200078e0a08 */
[C---:B------:R-:W-:Y:S01]  /*2fb0*/  ISETP.GT.U32.AND P0, PT, R8.reuse, R44, PT ;  /* 0x0000002c0800720c */ /* 0x040fe20003f04070 */
[----:B------:R-:W-:Y:S01]  /*2fc0*/  IMAD.MOV R5, RZ, RZ, -R5 ;  /* 0x000000ffff057224 */ /* 0x000fe200078e0a05 */
[----:B------:R-:W-:Y:S01]  /*2fd0*/  ISETP.GT.U32.AND P3, PT, R8, R41, PT ;  /* 0x000000290800720c */ /* 0x000fe20003f64070 */
[----:B------:R-:W-:Y:S01]  /*2fe0*/  @!P5 IMAD.IADD R42, R42, 0x1, -R8 ;  /* 0x000000012a2ad824 */ /* 0x000fe200078e0a08 */
[C---:B------:R-:W-:Y:S01]  /*2ff0*/  ISETP.GT.U32.AND P5, PT, R8.reuse, R45, PT ;  /* 0x0000002d0800720c */ /* 0x040fe20003fa4070 */
[----:B------:R-:W-:Y:S01]  /*3000*/  IMAD R43, R8, R5, R43 ;  /* 0x00000005082b7224 */ /* 0x000fe200078e022b */
[----:B------:R-:W-:Y:S01]  /*3010*/  IABS R47, R52 ;  /* 0x00000034002f7213 */ /* 0x000fe20000000000 */
[----:B------:R-:W-:-:S02]  /*3020*/  @!P6 IMAD.MOV R39, RZ, RZ, -R39 ;  /* 0x000000ffff27e224 */ /* 0x000fc400078e0a27 */
[----:B------:R-:W-:Y:S01]  /*3030*/  IMAD.HI.U32 R5, R4, R7, RZ ;  /* 0x0000000704057227 */ /* 0x000fe200078e00ff */
[----:B------:R-:W-:-:S03]  /*3040*/  ISETP.GT.U32.AND P6, PT, R8, R43, PT ;  /* 0x0000002b0800720c */ /* 0x000fc60003fc4070 */
[--C-:B------:R-:W-:Y:S02]  /*3050*/  @!P0 IMAD.IADD R44, R44, 0x1, -R8.reuse ;  /* 0x000000012c2c8824 */ /* 0x100fe400078e0a08 */
[--C-:B------:R-:W-:Y:S01]  /*3060*/  @!P3 IMAD.IADD R41, R41, 0x1, -R8.reuse ;  /* 0x000000012929b824 */ /* 0x100fe200078e0a08 */
[----:B------:R-:W-:Y:S01]  /*3070*/  ISETP.GE.AND P3, PT, R46, RZ, PT ;  /* 0x000000ff2e00720c */ /* 0x000fe20003f66270 */
[----:B------:R-:W-:Y:S01]  /*3080*/  @!P5 IMAD.IADD R45, R45, 0x1, -R8 ;  /* 0x000000012d2dd824 */ /* 0x000fe200078e0a08 */
[----:B------:R-:W-:Y:S01]  /*3090*/  ISETP.GT.U32.AND P5, PT, R8, R44, PT ;  /* 0x0000002c0800720c */ /* 0x000fe20003fa4070 */
[----:B------:R-:W-:Y:S02]  /*30a0*/  IMAD.MOV R46, RZ, RZ, -R5 ;  /* 0x000000ffff2e7224 */ /* 0x000fe400078e0a05 */
[----:B------:R-:W-:-:S04]  /*30b0*/  IMAD.HI.U32 R5, R4, R47, RZ ;  /* 0x0000002f04057227 */ /* 0x000fc800078e00ff */
[----:B------:R-:W-:Y:S02]  /*30c0*/  IMAD.MOV R5, RZ, RZ, -R5 ;  /* 0x000000ffff057224 */ /* 0x000fe400078e0a05 */
[--C-:B------:R-:W-:Y:S01]  /*30d0*/  @!P6 IMAD.IADD R43, R43, 0x1, -R8.reuse ;  /* 0x000000012b2be824 */ /* 0x100fe200078e0a08 */
[----:B------:R-:W-:Y:S01]  /*30e0*/  ISETP.GE.AND P6, PT, R49, RZ, PT ;  /* 0x000000ff3100720c */ /* 0x000fe20003fc6270 */
[----:B------:R-:W-:Y:S01]  /*30f0*/  IMAD R47, R8, R5, R47 ;  /* 0x00000005082f7224 */ /* 0x000fe200078e022f */
[----:B------:R-:W-:Y:S01]  /*3100*/  IABS R49, R54 ;  /* 0x0000003600317213 */ /* 0x000fe20000000000 */
[----:B------:R-:W-:Y:S01]  /*3110*/  @!P5 IMAD.IADD R44, R44, 0x1, -R8 ;  /* 0x000000012c2cd824 */ /* 0x000fe200078e0a08 */
[C---:B------:R-:W-:Y:S01]  /*3120*/  ISETP.GT.U32.AND P0, PT, R8.reuse, R43, PT ;  /* 0x0000002b0800720c */ /* 0x040fe20003f04070 */
[----:B------:R-:W-:Y:S01]  /*3130*/  @!P1 IMAD.MOV R38, RZ, RZ, -R38 ;  /* 0x000000ffff269224 */ /* 0x000fe200078e0a26 */
[C---:B------:R-:W-:Y:S01]  /*3140*/  ISETP.GT.U32.AND P5, PT, R8.reuse, R47, PT ;  /* 0x0000002f0800720c */ /* 0x040fe20003fa4070 */
[C---:B------:R-:W-:Y:S01]  /*3150*/  IMAD R46, R8.reuse, R46, R7 ;  /* 0x0000002e082e7224 */ /* 0x040fe200078e0207 */
[----:B------:R-:W-:Y:S01]  /*3160*/  ISETP.GT.U32.AND P1, PT, R8, R41, PT ;  /* 0x000000290800720c */ /* 0x000fe20003f24070 */
[----:B------:R-:W-:Y:S01]  /*3170*/  @!P3 IMAD.MOV R42, RZ, RZ, -R42 ;  /* 0x000000ffff2ab224 */ /* 0x000fe200078e0a2a */
[----:B------:R-:W-:Y:S01]  /*3180*/  IABS R7, R53 ;  /* 0x0000003500077213 */ /* 0x000fe20000000000 */
[----:B------:R-:W-:-:S04]  /*3190*/  IMAD.HI.U32 R115, R4, R112, RZ ;  /* 0x0000007004737227 */ /* 0x000fc800078e00ff */
[----:B------:R-:W-:-:S04]  /*31a0*/  IMAD.HI.U32 R5, R4, R7, RZ ;  /* 0x0000000704057227 */ /* 0x000fc800078e00ff */
[--C-:B------:R-:W-:Y:S01]  /*31b0*/  @!P0 IMAD.IADD R43, R43, 0x1, -R8.reuse ;  /* 0x000000012b2b8824 */ /* 0x100fe200078e0a08 */
[----:B------:R-:W-:Y:S01]  /*31c0*/  ISETP.GT.U32.AND P0, PT, R8, R46, PT ;  /* 0x0000002e0800720c */ /* 0x000fe20003f04070 */
[--C-:B------:R-:W-:Y:S02]  /*31d0*/  @!P5 IMAD.IADD R47, R47, 0x1, -R8.reuse ;  /* 0x000000012f2fd824 */ /* 0x100fe400078e0a08 */
[----:B------:R-:W-:Y:S01]  /*31e0*/  @!P1 IMAD.IADD R41, R41, 0x1, -R8 ;  /* 0x0000000129299824 */ /* 0x000fe200078e0a08 */
[----:B------:R-:W-:Y:S01]  /*31f0*/  ISETP.GE.AND P1, PT, R48, RZ, PT ;  /* 0x000000ff3000720c */ /* 0x000fe20003f26270 */
[----:B------:R-:W-:Y:S01]  /*3200*/  IMAD.MOV R48, RZ, RZ, -R5 ;  /* 0x000000ffff307224 */ /* 0x000fe200078e0a05 */
[----:B------:R-:W-:Y:S01]  /*3210*/  ISETP.GT.U32.AND P3, PT, R8, R47, PT ;  /* 0x0000002f0800720c */ /* 0x000fe20003f64070 */
[----:B------:R-:W-:-:S04]  /*3220*/  IMAD.HI.U32 R5, R4, R49, RZ ;  /* 0x0000003104057227 */ /* 0x000fc800078e00ff */
[----:B------:R-:W-:Y:S02]  /*3230*/  IMAD R48, R8, R48, R7 ;  /* 0x0000003008307224 */ /* 0x000fe400078e0207 */
[----:B------:R-:W-:Y:S02]  /*3240*/  IMAD.MOV.U32 R7, RZ, RZ, R6 ;  /* 0x000000ffff077224 */ /* 0x000fe400078e0006 */
[----:B------:R-:W-:Y:S02]  /*3250*/  IMAD.MOV R6, RZ, RZ, -R5 ;  /* 0x000000ffff067224 */ /* 0x000fe400078e0a05 */
[--C-:B------:R-:W-:Y:S01]  /*3260*/  @!P0 IMAD.IADD R46, R46, 0x1, -R8.reuse ;  /* 0x000000012e2e8824 */ /* 0x100fe200078e0a08 */
[----:B------:R-:W-:Y:S01]  /*3270*/  ISETP.GE.AND P0, PT, R51, RZ, PT ;  /* 0x000000ff3300720c */ /* 0x000fe20003f06270 */
[C---:B------:R-:W-:Y:S01]  /*3280*/  IMAD R49, R8.reuse, R6, R49 ;  /* 0x0000000608317224 */ /* 0x040fe200078e0231 */
[----:B------:R-:W-:Y:S01]  /*3290*/  LOP3.LUT R6, R3, 0x66, RZ, 0xfc, !PT ;  /* 0x0000006603067812 */ /* 0x000fe200078efcff */
[----:B------:R-:W-:Y:S01]  /*32a0*/  @!P4 IMAD.MOV R41, RZ, RZ, -R41 ;  /* 0x000000ffff29c224 */ /* 0x000fe200078e0a29 */
[C---:B------:R-:W-:Y:S01]  /*32b0*/  ISETP.GT.U32.AND P4, PT, R8.reuse, R45, PT ;  /* 0x0000002d0800720c */ /* 0x040fe20003f84070 */
[----:B------:R-:W-:Y:S01]  /*32c0*/  @!P3 IMAD.IADD R47, R47, 0x1, -R8 ;  /* 0x000000012f2fb824 */ /* 0x000fe200078e0a08 */
[C---:B------:R-:W-:Y:S01]  /*32d0*/  ISETP.GT.U32.AND P5, PT, R8.reuse, R46, PT ;  /* 0x0000002e0800720c */ /* 0x040fe20003fa4070 */
[----:B------:R-:W-:Y:S01]  /*32e0*/  @!P1 IMAD.MOV R43, RZ, RZ, -R43 ;  /* 0x000000ffff2b9224 */ /* 0x000fe200078e0a2b */
[C---:B------:R-:W-:Y:S01]  /*32f0*/  ISETP.GT.U32.AND P3, PT, R8.reuse, R49, PT ;  /* 0x000000310800720c */ /* 0x040fe20003f64070 */
[----:B------:R-:W-:Y:S01]  /*3300*/  @!P6 IMAD.MOV R44, RZ, RZ, -R44 ;  /* 0x000000ffff2ce224 */ /* 0x000fe200078e0a2c */
[----:B------:R-:W-:Y:S01]  /*3310*/  ISETP.GT.U32.AND P1, PT, R8, R48, PT ;  /* 0x000000300800720c */ /* 0x000fe20003f24070 */
[----:B------:R-:W-:Y:S01]  /*3320*/  IMAD.HI.U32 R5, R4, R7, RZ ;  /* 0x0000000704057227 */ /* 0x000fe200078e00ff */
[----:B------:R-:W-:-:S02]  /*3330*/  ISETP.GE.AND P6, PT, R52, RZ, PT ;  /* 0x000000ff3400720c */ /* 0x000fc40003fc6270 */
[----:B------:R-:W-:Y:S01]  /*3340*/  IABS R51, R6 ;  /* 0x0000000600337213 */ /* 0x000fe20000000000 */
[----:B------:R-:W-:Y:S02]  /*3350*/  IMAD.MOV R5, RZ, RZ, -R5 ;  /* 0x000000ffff057224 */ /* 0x000fe400078e0a05 */
[--C-:B------:R-:W-:Y:S01]  /*3360*/  @!P4 IMAD.IADD R45, R45, 0x1, -R8.reuse ;  /* 0x000000012d2dc824 */ /* 0x100fe200078e0a08 */
[----:B------:R-:W-:Y:S01]  /*3370*/  ISETP.GE.AND P4, PT, R50, RZ, PT ;  /* 0x000000ff3200720c */ /* 0x000fe20003f86270 */
[--C-:B------:R-:W-:Y:S01]  /*3380*/  @!P5 IMAD.IADD R46, R46, 0x1, -R8.reuse ;  /* 0x000000012e2ed824 */ /* 0x100fe200078e0a08 */
[----:B------:R-:W-:Y:S01]  /*3390*/  ISETP.GE.AND P5, PT, R54, RZ, PT ;  /* 0x000000ff3600720c */ /* 0x000fe20003fa6270 */
[----:B------:R-:W-:Y:S01]  /*33a0*/  IMAD R50, R8, R5, R7 ;  /* 0x0000000508327224 */ /* 0x000fe200078e0207 */
[----:B------:R-:W-:Y:S01]  /*33b0*/  LOP3.LUT R54, R3, 0x68, RZ, 0xfc, !PT ;  /* 0x0000006803367812 */ /* 0x000fe200078efcff */
[----:B------:R-:W-:Y:S02]  /*33c0*/  @!P3 IMAD.IADD R49, R49, 0x1, -R8 ;  /* 0x000000013131b824 */ /* 0x000fe400078e0a08 */
[----:B------:R-:W-:Y:S01]  /*33d0*/  IMAD.HI.U32 R5, R4, R51, RZ ;  /* 0x0000003304057227 */ /* 0x000fe200078e00ff */
[----:B------:R-:W-:-:S02]  /*33e0*/  IABS R7, R54 ;  /* 0x0000003600077213 */ /* 0x000fc40000000000 */
[----:B------:R-:W-:Y:S01]  /*33f0*/  ISETP.GT.U32.AND P3, PT, R8, R49, PT ;  /* 0x000000310800720c */ /* 0x000fe20003f64070 */
[----:B------:R-:W-:Y:S02]  /*3400*/  @!P1 IMAD.IADD R48, R48, 0x1, -R8 ;  /* 0x0000000130309824 */ /* 0x000fe400078e0a08 */
[----:B------:R-:W-:Y:S01]  /*3410*/  @!P6 IMAD.MOV R47, RZ, RZ, -R47 ;  /* 0x000000ffff2fe224 */ /* 0x000fe200078e0a2f */
[C---:B------:R-:W-:Y:S01]  /*3420*/  ISETP.GT.U32.AND P6, PT, R8.reuse, R50, PT ;  /* 0x000000320800720c */ /* 0x040fe20003fc4070 */
[----:B------:R-:W-:Y:S01]  /*3430*/  IMAD.MOV R5, RZ, RZ, -R5 ;  /* 0x000000ffff057224 */ /* 0x000fe200078e0a05 */
[C---:B------:R-:W-:Y:S01]  /*3440*/  ISETP.GT.U32.AND P1, PT, R8.reuse, R48, PT ;  /* 0x000000300800720c */ /* 0x040fe20003f24070 */
[----:B------:R-:W-:Y:S01]  /*3450*/  @!P4 IMAD.MOV R45, RZ, RZ, -R45 ;  /* 0x000000ffff2dc224 */ /* 0x000fe200078e0a2d */
[----:B------:R-:W-:Y:S01]  /*3460*/  ISETP.GE.AND P4, PT, R53, RZ, PT ;  /* 0x000000ff3500720c */ /* 0x000fe20003f86270 */
[----:B------:R-:W-:Y:S02]  /*3470*/  IMAD R51, R8, R5, R51 ;  /* 0x0000000508337224 */ /* 0x000fe400078e0233 */
[----:B------:R-:W-:-:S04]  /*3480*/  IMAD.HI.U32 R5, R4, R7, RZ ;  /* 0x0000000704057227 */ /* 0x000fc800078e00ff */
[----:B------:R-:W-:Y:S02]  /*3490*/  IMAD.MOV R52, RZ, RZ, -R5 ;  /* 0x000000ffff347224 */ /* 0x000fe400078e0a05 */
[----:B------:R-:W-:Y:S01]  /*34a0*/  @!P0 IMAD.MOV R46, RZ, RZ, -R46 ;  /* 0x000000ffff2e8224 */ /* 0x000fe200078e0a2e */
[----:B------:R-:W-:Y:S01]  /*34b0*/  ISETP.GE.AND P0, PT, R55, RZ, PT ;  /* 0x000000ff3700720c */ /* 0x000fe20003f06270 */
[--C-:B------:R-:W-:Y:S01]  /*34c0*/  @!P6 IMAD.IADD R50, R50, 0x1, -R8.reuse ;  /* 0x000000013232e824 */ /* 0x100fe200078e0a08 */
[----:B------:R-:W-:Y:S01]  /*34d0*/  LOP3.LUT R55, R3, 0x6a, RZ, 0xfc, !PT ;  /* 0x0000006a03377812 */ /* 0x000fe200078efcff */
[--C-:B------:R-:W-:Y:S01]  /*34e0*/  @!P3 IMAD.IADD R49, R49, 0x1, -R8.reuse ;  /* 0x000000013131b824 */ /* 0x100fe200078e0a08 */
[----:B------:R-:W-:Y:S01]  /*34f0*/  ISETP.GE.AND P3, PT, R54, RZ, PT ;  /* 0x000000ff3600720c */ /* 0x000fe20003f66270 */
[C---:B------:R-:W-:Y:S01]  /*3500*/  IMAD R52, R8.reuse, R52, R7 ;  /* 0x0000003408347224 */ /* 0x040fe200078e0207 */
[----:B------:R-:W-:Y:S01]  /*3510*/  ISETP.GT.U32.AND P6, PT, R8, R50, PT ;  /* 0x000000320800720c */ /* 0x000fe20003fc4070 */
[----:B------:R-:W-:Y:S01]  /*3520*/  @!P1 IMAD.IADD R48, R48, 0x1, -R8 ;  /* 0x0000000130309824 */ /* 0x000fe200078e0a08 */
[----:B------:R-:W-:Y:S01]  /*3530*/  IABS R53, R55 ;  /* 0x0000003700357213 */ /* 0x000fe20000000000 */
        /* <DEDUP_REMOVED lines=8> */
[----:B------:R-:W-:Y:S01]  /*35c0*/  @!P6 IMAD.IADD R50, R50, 0x1, -R8 ;  /* 0x000000013232e824 */ /* 0x000fe200078e0a08 */
[----:B------:R-:W-:Y:S01]  /*35d0*/  ISETP.GE.AND P6, PT, R55, RZ, PT ;  /* 0x000000ff3700720c */ /* 0x000fe20003fc6270 */
[----:B------:R-:W-:Y:S01]  /*35e0*/  IMAD.MOV.U32 R7, RZ, RZ, R6 ;  /* 0x000000ffff077224 */ /* 0x000fe200078e0006 */
[----:B------:R-:W-:Y:S01]  /*35f0*/  IABS R55, R58 ;  /* 0x0000003a00377213 */ /* 0x000fe20000000000 */
[----:B------:R-:W-:Y:S01]  /*3600*/  IMAD R53, R8, R5, R53 ;  /* 0x0000000508357224 */ /* 0x000fe200078e0235 */
[----:B------:R-:W-:Y:S01]  /*3610*/  IABS R6, R61 ;  /* 0x0000003d00067213 */ /* 0x000fe20000000000 */
[----:B------:R-:W-:Y:S02]  /*3620*/  @!P5 IMAD.IADD R52, R52, 0x1, -R8 ;  /* 0x000000013434d824 */ /* 0x000fe400078e0a08 */
[----:B------:R-:W-:-:S03]  /*3630*/  IMAD.HI.U32 R5, R4, R7, RZ ;  /* 0x0000000704057227 */ /* 0x000fc600078e00ff */
[----:B------:R-:W-:Y:S01]  /*3640*/  ISETP.GT.U32.AND P5, PT, R8, R52, PT ;  /* 0x000000340800720c */ /* 0x000fe20003fa4070 */
[----:B------:R-:W-:Y:S02]  /*3650*/  @!P4 IMAD.IADD R51, R51, 0x1, -R8 ;  /* 0x000000013333c824 */ /* 0x000fe400078e0a08 */
[----:B------:R-:W-:Y:S02]  /*3660*/  IMAD.MOV R54, RZ, RZ, -R5 ;  /* 0x000000ffff367224 */ /* 0x000fe400078e0a05 */
[----:B------:R-:W-:Y:S01]  /*3670*/  IMAD.HI.U32 R5, R4, R55, RZ ;  /* 0x0000003704057227 */ /* 0x000fe200078e00ff */
[----:B------:R-:W-:-:S03]  /*3680*/  ISETP.GT.U32.AND P4, PT, R8, R51, PT ;  /* 0x000000330800720c */ /* 0x000fc60003f84070 */
[----:B------:R-:W-:Y:S02]  /*3690*/  IMAD.MOV R5, RZ, RZ, -R5 ;  /* 0x000000ffff057224 */ /* 0x000fe400078e0a05 */
[C---:B------:R-:W-:Y:S01]  /*36a0*/  IMAD R54, R8.reuse, R54, R7 ;  /* 0x0000003608367224 */ /* 0x040fe200078e0207 */
[----:B------:R-:W-:Y:S01]  /*36b0*/  IABS R7, R59 ;  /* 0x0000003b00077213 */ /* 0x000fe20000000000 */
[C---:B------:R-:W-:Y:S02]  /*36c0*/  IMAD R55, R8.reuse, R5, R55 ;  /* 0x0000000508377224 */ /* 0x040fe400078e0237 */
[----:B------:R-:W-:Y:S01]  /*36d0*/  @!P0 IMAD.MOV R50, RZ, RZ, -R50 ;  /* 0x000000ffff328224 */ /* 0x000fe200078e0a32 */
[----:B------:R-:W-:Y:S01]  /*36e0*/  ISETP.GT.U32.AND P0, PT, R8, R53, PT ;  /* 0x000000350800720c */ /* 0x000fe20003f04070 */
[--C-:B------:R-:W-:Y:S01]  /*36f0*/  @!P5 IMAD.IADD R52, R52, 0x1, -R8.reuse ;  /* 0x000000013434d824 */ /* 0x100fe200078e0a08 */
[C---:B------:R-:W-:Y:S01]  /*3700*/  ISETP.GT.U32.AND P5, PT, R8.reuse, R55, PT ;  /* 0x000000370800720c */ /* 0x040fe20003fa4070 */
[----:B------:R-:W-:Y:S01]  /*3710*/  @!P4 IMAD.IADD R51, R51, 0x1, -R8 ;  /* 0x000000013333c824 */ /* 0x000fe200078e0a08 */
[----:B------:R-:W-:Y:S01]  /*3720*/  ISETP.GT.U32.AND P4, PT, R8, R54, PT ;  /* 0x000000360800720c */ /* 0x000fe20003f84070 */
[----:B------:R-:W-:-:S04]  /*3730*/  IMAD.HI.U32 R5, R4, R7, RZ ;  /* 0x0000000704057227 */ /* 0x000fc800078e00ff */
[----:B------:R-:W-:Y:S02]  /*3740*/  IMAD.MOV R5, RZ, RZ, -R5 ;  /* 0x000000ffff057224 */ /* 0x000fe400078e0a05 */
[----:B------:R-:W-:Y:S01]  /*3750*/  @!P3 IMAD.MOV R52, RZ, RZ, -R52 ;  /* 0x000000ffff34b224 */ /* 0x000fe200078e0a34 */
[----:B------:R-:W-:Y:S01]  /*3760*/  ISETP.GE.AND P3, PT, R58, RZ, PT ;  /* 0x000000ff3a00720c */ /* 0x000fe20003f66270 */
[--C-:B------:R-:W-:Y:S02]  /*3770*/  @!P0 IMAD.IADD R53, R53, 0x1, -R8.reuse ;  /* 0x0000000135358824 */ /* 0x100fe400078e0a08 */
[--C-:B------:R-:W-:Y:S02]  /*3780*/  @!P5 IMAD.IADD R55, R55, 0x1, -R8.reuse ;  /* 0x000000013737d824 */ /* 0x100fe400078e0a08 */
[----:B------:R-:W-:Y:S01]  /*3790*/  @!P4 IMAD.IADD R54, R54, 0x1, -R8 ;  /* 0x000000013636c824 */ /* 0x000fe200078e0a08 */
[----:B------:R-:W-:Y:S01]  /*37a0*/  ISETP.GE.AND P4, PT, R56, RZ, PT ;  /* 0x000000ff3800720c */ /* 0x000fe20003f86270 */
[C---:B------:R-:W-:Y:S01]  /*37b0*/  IMAD R56, R8.reuse, R5, R7 ;  /* 0x0000000508387224 */ /* 0x040fe200078e0207 */
[C---:B------:R-:W-:Y:S01]  /*37c0*/  ISETP.GT.U32.AND P0, PT, R8.reuse, R53, PT ;  /* 0x000000350800720c */ /* 0x040fe20003f04070 */
[----:B------:R-:W-:Y:S01]  /*37d0*/  IMAD.MOV.U32 R7, RZ, RZ, R6 ;  /* 0x000000ffff077224 */ /* 0x000fe200078e0006 */
[----:B------:R-:W-:Y:S01]  /*37e0*/  ISETP.GT.U32.AND P5, PT, R8, R55, PT ;  /* 0x000000370800720c */ /* 0x000fe20003fa4070 */
[----:B------:R-:W-:-:S04]  /*37f0*/  IMAD.HI.U32 R5, R4, R57, RZ ;  /* 0x0000003904057227 */ /* 0x000fc800078e00ff */
[----:B------:R-:W-:-:S04]  /*3800*/  IMAD.HI.U32 R6, R4, R7, RZ ;  /* 0x0000000704067227 */ /* 0x000fc800078e00ff */
[----:B------:R-:W-:Y:S02]  /*3810*/  IMAD.MOV R5, RZ, RZ, -R5 ;  /* 0x000000ffff057224 */ /* 0x000fe400078e0a05 */
[----:B------:R-:W-:Y:S02]  /*3820*/  IMAD.MOV R6, RZ, RZ, -R6 ;  /* 0x000000ffff067224 */ /* 0x000fe400078e0a06 */
[C---:B------:R-:W-:Y:S02]  /*3830*/  IMAD R57, R8.reuse, R5, R57 ;  /* 0x0000000508397224 */ /* 0x040fe400078e0239 */
[----:B------:R-:W-:Y:S01]  /*3840*/  @!P1 IMAD.MOV R51, RZ, RZ, -R51 ;  /* 0x000000ffff339224 */ /* 0x000fe200078e0a33 */
[C---:B------:R-:W-:Y:S01]  /*3850*/  ISETP.GT.U32.AND P1, PT, R8.reuse, R54, PT ;  /* 0x000000360800720c */ /* 0x040fe20003f24070 */
        /* <DEDUP_REMOVED lines=9> */
[----:B------:R-:W-:Y:S01]  /*38f0*/  @!P1 IMAD.IADD R54, R54, 0x1, -R8 ;  /* 0x0000000136369824 */ /* 0x000fe200078e0a08 */
[----:B------:R-:W-:Y:S01]  /*3900*/  ISETP.GE.AND P1, PT, R59, RZ, PT ;  /* 0x000000ff3b00720c */ /* 0x000fe20003f26270 */
[----:B------:R-:W-:Y:S01]  /*3910*/  @!P3 IMAD.MOV R55, RZ, RZ, -R55 ;  /* 0x000000ffff37b224 */ /* 0x000fe200078e0a37 */
[----:B------:R-:W-:Y:S01]  /*3920*/  IABS R59, R62 ;  /* 0x0000003e003b7213 */ /* 0x000fe20000000000 */
[----:B------:R-:W-:Y:S01]  /*3930*/  IMAD.MOV R6, RZ, RZ, -R6 ;  /* 0x000000ffff067224 */ /* 0x000fe200078e0a06 */
[----:B------:R-:W-:Y:S01]  /*3940*/  ISETP.GE.AND P3, PT, R61, RZ, PT ;  /* 0x000000ff3d00720c */ /* 0x000fe20003f66270 */
[--C-:B------:R-:W-:Y:S01]  /*3950*/  @!P5 IMAD.IADD R57, R57, 0x1, -R8.reuse ;  /* 0x000000013939d824 */ /* 0x100fe200078e0a08 */
[----:B------:R-:W-:Y:S01]  /*3960*/  IABS R61, R68 ;  /* 0x00000044003d7213 */ /* 0x000fe20000000000 */
[----:B------:R-:W-:Y:S02]  /*3970*/  @!P6 IMAD.IADD R58, R58, 0x1, -R8 ;  /* 0x000000013a3ae824 */ /* 0x000fe400078e0a08 */
[----:B------:R-:W-:Y:S01]  /*3980*/  IMAD.HI.U32 R5, R4, R59, RZ ;  /* 0x0000003b04057227 */ /* 0x000fe200078e00ff */
[----:B------:R-:W-:-:S02]  /*3990*/  ISETP.GT.U32.AND P5, PT, R8, R57, PT ;  /* 0x000000390800720c */ /* 0x000fc40003fa4070 */
[----:B------:R-:W-:Y:S01]  /*39a0*/  ISETP.GT.U32.AND P6, PT, R8, R58, PT ;  /* 0x0000003a0800720c */ /* 0x000fe20003fc4070 */
[----:B------:R-:W-:Y:S02]  /*39b0*/  IMAD.MOV R5, RZ, RZ, -R5 ;  /* 0x000000ffff057224 */ /* 0x000fe400078e0a05 */
[----:B------:R-:W-:Y:S01]  /*39c0*/  @!P4 IMAD.MOV R54, RZ, RZ, -R54 ;  /* 0x000000ffff36c224 */ /* 0x000fe200078e0a36 */
[----:B------:R-:W-:Y:S01]  /*39d0*/  ISETP.GE.AND P4, PT, R60, RZ, PT ;  /* 0x000000ff3c00720c */ /* 0x000fe20003f86270 */
[C---:B------:R-:W-:Y:S02]  /*39e0*/  IMAD R59, R8.reuse, R5, R59 ;  /* 0x00000005083b7224 */ /* 0x040fe400078e023b */
[----:B------:R-:W-:Y:S01]  /*39f0*/  IMAD R60, R8, R6, R7 ;  /* 0x00000006083c7224 */ /* 0x000fe200078e0207 */
[----:B------:R-:W-:Y:S01]  /*3a00*/  IABS R7, R69 ;  /* 0x0000004500077213 */ /* 0x000fe20000000000 */
[----:B------:R-:W-:-:S04]  /*3a10*/  IMAD.HI.U32 R5, R4, R61, RZ ;  /* 0x0000003d04057227 */ /* 0x000fc800078e00ff */
[--C-:B------:R-:W-:Y:S01]  /*3a20*/  @!P5 IMAD.IADD R57, R57, 0x1, -R8.reuse ;  /* 0x000000013939d824 */ /* 0x100fe200078e0a08 */
[----:B------:R-:W-:Y:S01]  /*3a30*/  ISETP.GT.U32.AND P5, PT, R8, R59, PT ;  /* 0x0000003b0800720c */ /* 0x000fe20003fa4070 */
[--C-:B------:R-:W-:Y:S01]  /*3a40*/  @!P6 IMAD.IADD R58, R58, 0x1, -R8.reuse ;  /* 0x000000013a3ae824 */ /* 0x100fe200078e0a08 */
[----:B------:R-:W-:Y:S01]  /*3a50*/  ISETP.GT.U32.AND P6, PT, R8, R60, PT ;  /* 0x0000003c0800720c */ /* 0x000fe20003fc4070 */
[----:B------:R-:W-:Y:S02]  /*3a60*/  @!P0 IMAD.IADD R56, R56, 0x1, -R8 ;  /* 0x0000000138388824 */ /* 0x000fe400078e0a08 */
[----:B------:R-:W-:Y:S02]  /*3a70*/  IMAD.MOV R5, RZ, RZ, -R5 ;  /* 0x000000ffff057224 */ /* 0x000fe400078e0a05 */
[----:B------:R-:W-:Y:S01]  /*3a80*/  IMAD.HI.U32 R6, R4, R63, RZ ;  /* 0x0000003f04067227 */ /* 0x000fe200078e00ff */
[----:B------:R-:W-:-:S03]  /*3a90*/  ISETP.GT.U32.AND P0, PT, R8, R56, PT ;  /* 0x000000380800720c */ /* 0x000fc60003f04070 */
[----:B------:R-:W-:Y:S02]  /*3aa0*/  IMAD R61, R8, R5, R61 ;  /* 0x00000005083d7224 */ /* 0x000fe400078e023d */
[--C-:B------:R-:W-:Y:S02]  /*3ab0*/  @!P5 IMAD.IADD R59, R59, 0x1, -R8.reuse ;  /* 0x000000013b3bd824 */ /* 0x100fe400078e0a08 */
[----:B------:R-:W-:Y:S01]  /*3ac0*/  @!P6 IMAD.IADD R60, R60, 0x1, -R8 ;  /* 0x000000013c3ce824 */ /* 0x000fe200078e0a08 */
[----:B------:R-:W-:Y:S01]  /*3ad0*/  ISETP.GT.U32.AND P5, PT, R8, R61, PT ;  /* 0x0000003d0800720c */ /* 0x000fe20003fa4070 */
[----:B------:R-:W-:Y:S01]  /*3ae0*/  IMAD.HI.U32 R5, R4, R7, RZ ;  /* 0x0000000704057227 */ /* 0x000fe200078e00ff */
[----:B------:R-:W-:-:S03]  /*3af0*/  ISETP.GT.U32.AND P6, PT, R8, R59, PT ;  /* 0x0000003b0800720c */ /* 0x000fc60003fc4070 */
[----:B------:R-:W-:Y:S01]  /*3b00*/  @!P0 IMAD.IADD R56, R56, 0x1, -R8 ;  /* 0x0000000138388824 */ /* 0x000fe200078e0a08 */
[----:B------:R-:W-:Y:S01]  /*3b10*/  ISETP.GE.AND P0, PT, R62, RZ, PT ;  /* 0x000000ff3e00720c */ /* 0x000fe20003f06270 */
[----:B------:R-:W-:Y:S02]  /*3b20*/  IMAD.MOV R5, RZ, RZ, -R5 ;  /* 0x000000ffff057224 */ /* 0x000fe400078e0a05 */
[----:B------:R-:W-:Y:S02]  /*3b30*/  IMAD.MOV R6, RZ, RZ, -R6 ;  /* 0x000000ffff067224 */ /* 0x000fe400078e0a06 */
[C---:B------:R-:W-:Y:S01]  /*3b40*/  IMAD R62, R8.reuse, R5, R7 ;  /* 0x00000005083e7224 */ /* 0x040fe200078e0207 */
[----:B------:R-:W-:Y:S01]  /*3b50*/  IABS R7, R72 ;  /* 0x0000004800077213 */ /* 0x000fe20000000000 */
[----:B------:R-:W-:Y:S01]  /*3b60*/  @!P5 IMAD.IADD R61, R61, 0x1, -R8 ;  /* 0x000000013d3dd824 */ /* 0x000fe200078e0a08 */
[----:B------:R-:W-:Y:S01]  /*3b70*/  ISETP.GT.U32.AND P5, PT, R8, R60, PT ;  /* 0x0000003c0800720c */ /* 0x000fe20003fa4070 */
[----:B------:R-:W-:-:S04]  /*3b80*/  IMAD.HI.U32 R5, R4, R67, RZ ;  /* 0x0000004304057227 */ /* 0x000fc800078e00ff */
[C---:B------:R-:W-:Y:S01]  /*3b90*/  IMAD R63, R8.reuse, R6, R63 ;  /* 0x00000006083f7224 */ /* 0x040fe200078e023f */
[----:B------:R-:W-:Y:S01]  /*3ba0*/  LOP3.LUT R6, R3, 0x84, RZ, 0xfc, !PT ;  /* 0x0000008403067812 */ /* 0x000fe200078efcff */
[----:B------:R-:W-:Y:S01]  /*3bb0*/  @!P6 IMAD.IADD R59, R59, 0x1, -R8 ;  /* 0x000000013b3be824 */ /* 0x000fe200078e0a08 */
[C---:B------:R-:W-:Y:S01]  /*3bc0*/  ISETP.GT.U32.AND P6, PT, R8.reuse, R62, PT ;  /* 0x0000003e0800720c */ /* 0x040fe20003fc4070 */
[----:B------:R-:W-:Y:S02]  /*3bd0*/  IMAD.MOV R5, RZ, RZ, -R5 ;  /* 0x000000ffff057224 */ /* 0x000fe400078e0a05 */
[----:B------:R-:W-:Y:S01]  /*3be0*/  @!P4 IMAD.MOV R57, RZ, RZ, -R57 ;  /* 0x000000ffff39c224 */ /* 0x000fe200078e0a39 */
[C---:B------:R-:W-:Y:S01]  /*3bf0*/  ISETP.GT.U32.AND P4, PT, R8.reuse, R61, PT ;  /* 0x0000003d0800720c */ /* 0x040fe20003f84070 */
[----:B------:R-:W-:Y:S01]  /*3c00*/  @!P3 IMAD.MOV R58, RZ, RZ, -R58 ;  /* 0x000000ffff3ab224 */ /* 0x000fe200078e0a3a */
[----:B------:R-:W-:Y:S01]  /*3c10*/  ISETP.GT.U32.AND P3, PT, R8, R63, PT ;  /* 0x0000003f0800720c */ /* 0x000fe20003f64070 */
[----:B------:R-:W-:Y:S01]  /*3c20*/  @!P1 IMAD.MOV R56, RZ, RZ, -R56 ;  /* 0x000000ffff389224 */ /* 0x000fe200078e0a38 */
[----:B------:R-:W-:Y:S01]  /*3c30*/  ISETP.GE.AND P1, PT, R66, RZ, PT ;  /* 0x000000ff4200720c */ /* 0x000fe20003f26270 */
[----:B------:R-:W-:-:S02]  /*3c40*/  IMAD R66, R8, R5, R67 ;  /* 0x0000000508427224 */ /* 0x000fc400078e0243 */
[----:B------:R-:W-:Y:S01]  /*3c50*/  @!P0 IMAD.MOV R59, RZ, RZ, -R59 ;  /* 0x000000ffff3b8224 */ /* 0x000fe200078e0a3b */
[----:B------:R-:W-:Y:S01]  /*3c60*/  ISETP.GE.AND P0, PT, R68, RZ, PT ;  /* 0x000000ff4400720c */ /* 0x000fe20003f06270 */
[----:B------:R-:W-:-:S04]  /*3c70*/  IMAD.HI.U32 R5, R4, R7, RZ ;  /* 0x0000000704057227 */ /* 0x000fc800078e00ff */
[--C-:B------:R-:W-:Y:S01]  /*3c80*/  @!P5 IMAD.IADD R60, R60, 0x1, -R8.reuse ;  /* 0x000000013c3cd824 */ /* 0x100fe200078e0a08 */
[----:B------:R-:W-:Y:S01]  /*3c90*/  ISETP.GT.U32.AND P5, PT, R8, R66, PT ;  /* 0x000000420800720c */ /* 0x000fe20003fa4070 */
[----:B------:R-:W-:Y:S02]  /*3ca0*/  IMAD.MOV R5, RZ, RZ, -R5 ;  /* 0x000000ffff057224 */ /* 0x000fe400078e0a05 */
[--C-:B------:R-:W-:Y:S01]  /*3cb0*/  @!P6 IMAD.IADD R62, R62, 0x1, -R8.reuse ;  /* 0x000000013e3ee824 */ /* 0x100fe200078e0a08 */
[----:B------:R-:W-:Y:S01]  /*3cc0*/  ISETP.GE.AND P6, PT, R70, RZ, PT ;  /* 0x000000ff4600720c */ /* 0x000fe20003fc6270 */
[C---:B------:R-:W-:Y:S01]  /*3cd0*/  IMAD R67, R8.reuse, R5, R7 ;  /* 0x0000000508437224 */ /* 0x040fe200078e0207 */
[----:B------:R-:W-:Y:S01]  /*3ce0*/  IABS R7, R6 ;  /* 0x0000000600077213 */ /* 0x000fe20000000000 */
[--C-:B------:R-:W-:Y:S01]  /*3cf0*/  @!P4 IMAD.IADD R61, R61, 0x1, -R8.reuse ;  /* 0x000000013d3dc824 */ /* 0x100fe200078e0a08 */
[----:B------:R-:W-:Y:S01]  /*3d00*/  LOP3.LUT R70, R3, 0x86, RZ, 0xfc, !PT ;  /* 0x0000008603467812 */ /* 0x000fe200078efcff */
[----:B------:R-:W-:Y:S01]  /*3d10*/  @!P3 IMAD.IADD R63, R63, 0x1, -R8 ;  /* 0x000000013f3fb824 */ /* 0x000fe200078e0a08 */
[----:B------:R-:W-:Y:S01]  /*3d20*/  ISETP.GT.U32.AND P3, PT, R8, R62, PT ;  /* 0x0000003e0800720c */ /* 0x000fe20003f64070 */
[----:B------:R-:W-:Y:S01]  /*3d30*/  @!P1 IMAD.MOV R60, RZ, RZ, -R60 ;  /* 0x000000ffff3c9224 */ /* 0x000fe200078e0a3c */
[----:B------:R-:W-:Y:S01]  /*3d40*/  ISETP.GE.AND P4, PT, R69, RZ, PT ;  /* 0x000000ff4500720c */ /* 0x000fe20003f86270 */
[----:B------:R-:W-:Y:S01]  /*3d50*/  @!P0 IMAD.MOV R61, RZ, RZ, -R61 ;  /* 0x000000ffff3d8224 */ /* 0x000fe200078e0a3d */
[----:B------:R-:W-:Y:S01]  /*3d60*/  IABS R69, R70 ;  /* 0x0000004600457213 */ /* 0x000fe20000000000 */
[----:B------:R-:W-:Y:S01]  /*3d70*/  IMAD.HI.U32 R5, R4, R7, RZ ;  /* 0x0000000704057227 */ /* 0x000fe200078e00ff */
[----:B------:R-:W-:-:S02]  /*3d80*/  ISETP.GT.U32.AND P1, PT, R8, R63, PT ;  /* 0x0000003f0800720c */ /* 0x000fc40003f24070 */
[----:B------:R-:W-:Y:S01]  /*3d90*/  ISETP.GT.U32.AND P0, PT, R8, R67, PT ;  /* 0x000000430800720c */ /* 0x000fe20003f04070 */
[----:B------:R-:W-:Y:S02]  /*3da0*/  @!P5 IMAD.IADD R66, R66, 0x1, -R8 ;  /* 0x000000014242d824 */ /* 0x000fe400078e0a08 */
[----:B------:R-:W-:Y:S02]  /*3db0*/  IMAD.MOV R68, RZ, RZ, -R5 ;  /* 0x000000ffff447224 */ /* 0x000fe400078e0a05 */
[----:B------:R-:W-:Y:S01]  /*3dc0*/  IMAD.HI.U32 R5, R4, R69, RZ ;  /* 0x0000004504057227 */ /* 0x000fe200078e00ff */
[----:B------:R-:W-:-:S03]  /*3dd0*/  ISETP.GT.U32.AND P5, PT, R8, R66, PT ;  /* 0x000000420800720c */ /* 0x000fc60003fa4070 */
[----:B------:R-:W-:Y:S02]  /*3de0*/  IMAD.MOV R5, RZ, RZ, -R5 ;  /* 0x000000ffff057224 */ /* 0x000fe400078e0a05 */
[--C-:B------:R-:W-:Y:S01]  /*3df0*/  @!P3 IMAD.IADD R62, R62, 0x1, -R8.reuse ;  /* 0x000000013e3eb824 */ /* 0x100fe200078e0a08 */
[----:B------:R-:W-:Y:S01]  /*3e00*/  ISETP.GE.AND P3, PT, R71, RZ, PT ;  /* 0x000000ff4700720c */ /* 0x000fe20003f66270 */
[----:B------:R-:W-:Y:S01]  /*3e10*/  IMAD R68, R8, R68, R7 ;  /* 0x0000004408447224 */ /* 0x000fe200078e0207 */
[----:B------:R-:W-:Y:S01]  /*3e20*/  IABS R7, R74 ;  /* 0x0000004a00077213 */ /* 0x000fe20000000000 */
[--C-:B------:R-:W-:Y:S01]  /*3e30*/  @!P1 IMAD.IADD R63, R63, 0x1, -R8.reuse ;  /* 0x000000013f3f9824 */ /* 0x100fe200078e0a08 */
[----:B------:R-:W-:Y:S01]  /*3e40*/  IABS R71, R76 ;  /* 0x0000004c00477213 */ /* 0x000fe20000000000 */
[----:B------:R-:W-:Y:S01]  /*3e50*/  @!P0 IMAD.IADD R67, R67, 0x1, -R8 ;  /* 0x0000000143438824 */ /* 0x000fe200078e0a08 */
[----:B------:R-:W-:Y:S01]  /*3e60*/  ISETP.GE.AND P0, PT, R6, RZ, PT ;  /* 0x000000ff0600720c */ /* 0x000fe20003f06270 */
[----:B------:R-:W-:Y:S01]  /*3e70*/  IMAD R69, R8, R5, R69 ;  /* 0x0000000508457224 */ /* 0x000fe200078e0245 */
[----:B------:R-:W-:Y:S01]  /*3e80*/  ISETP.GE.AND P1, PT, R72, RZ, PT ;  /* 0x000000ff4800720c */ /* 0x000fe20003f26270 */
[----:B------:R-:W-:Y:S01]  /*3e90*/  @!P4 IMAD.MOV R62, RZ, RZ, -R62 ;  /* 0x000000ffff3ec224 */ /* 0x000fe200078e0a3e */
[C---:B------:R-:W-:Y:S01]  /*3ea0*/  ISETP.GT.U32.AND P4, PT, R8.reuse, R67, PT ;  /* 0x000000430800720c */ /* 0x040fe20003f84070 */
[----:B------:R-:W-:Y:S01]  /*3eb0*/  @!P6 IMAD.MOV R63, RZ, RZ, -R63 ;  /* 0x000000ffff3fe224 */ /* 0x000fe200078e0a3f */
[----:B------:R-:W-:Y:S01]  /*3ec0*/  ISETP.GT.U32.AND P6, PT, R8, R69, PT ;  /* 0x000000450800720c */ /* 0x000fe20003fc4070 */
[----:B------:R-:W-:-:S04]  /*3ed0*/  IMAD.HI.U32 R5, R4, R7, RZ ;  /* 0x0000000704057227 */ /* 0x000fc800078e00ff */
[----:B------:R-:W-:Y:S01]  /*3ee0*/  @!P5 IMAD.IADD R66, R66, 0x1, -R8 ;  /* 0x000000014242d824 */ /* 0x000fe200078e0a08 */
[----:B------:R-:W-:Y:S01]  /*3ef0*/  ISETP.GT.U32.AND P5, PT, R8, R68, PT ;  /* 0x000000440800720c */ /* 0x000fe20003fa4070 */
[----:B------:R-:W-:Y:S02]  /*3f00*/  IMAD.MOV R5, RZ, RZ, -R5 ;  /* 0x000000ffff057224 */ /* 0x000fe400078e0a05 */
[----:B------:R-:W-:Y:S01]  /*3f10*/  @!P3 IMAD.MOV R66, RZ, RZ, -R66 ;  /* 0x000000ffff42b224 */ /* 0x000fe200078e0a42 */
[----:B------:R-:W-:Y:S01]  /*3f20*/  ISETP.GE.AND P3, PT, R70, RZ, PT ;  /* 0x000000ff4600720c */ /* 0x000fe20003f66270 */
[C---:B------:R-:W-:Y:S02]  /*3f30*/  IMAD R70, R8.reuse, R5, R7 ;  /* 0x0000000508467224 */ /* 0x040fe400078e0207 */
[--C-:B------:R-:W-:Y:S02]  /*3f40*/  @!P4 IMAD.IADD R67, R67, 0x1, -R8.reuse ;  /* 0x000000014343c824 */ /* 0x100fe400078e0a08 */
[----:B------:R-:W-:Y:S01]  /*3f50*/  @!P6 IMAD.IADD R69, R69, 0x1, -R8 ;  /* 0x000000014545e824 */ /* 0x000fe200078e0a08 */
[----:B------:R-:W-:Y:S01]  /*3f60*/  ISETP.GT.U32.AND P4, PT, R8, R70, PT ;  /* 0x000000460800720c */ /* 0x000fe20003f84070 */
[----:B------:R-:W-:-:S03]  /*3f70*/  IMAD.HI.U32 R6, R4, R73, RZ ;  /* 0x0000004904067227 */ /* 0x000fc600078e00ff */
[----:B------:R-:W-:Y:S01]  /*3f80*/  ISETP.GT.U32.AND P6, PT, R8, R69, PT ;  /* 0x000000450800720c */ /* 0x000fe20003fc4070 */
[----:B------:R-:W-:Y:S02]  /*3f90*/  @!P5 IMAD.IADD R68, R68, 0x1, -R8 ;  /* 0x000000014444d824 */ /* 0x000fe400078e0a08 */
[----:B------:R-:W-:-:S03]  /*3fa0*/  IMAD.HI.U32 R5, R4, R71, RZ ;  /* 0x0000004704057227 */ /* 0x000fc600078e00ff */
[C---:B------:R-:W-:Y:S01]  /*3fb0*/  ISETP.GT.U32.AND P5, PT, R8.reuse, R68, PT ;  /* 0x000000440800720c */ /* 0x040fe20003fa4070 */
[----:B------:R-:W-:Y:S02]  /*3fc0*/  IMAD.MOV R6, RZ, RZ, -R6 ;  /* 0x000000ffff067224 */ /* 0x000fe400078e0a06 */
[----:B------:R-:W-:Y:S02]  /*3fd0*/  IMAD.MOV R7, RZ, RZ, -R5 ;  /* 0x000000ffff077224 */ /* 0x000fe400078e0a05 */
[----:B------:R-:W-:Y:S01]  /*3fe0*/  IMAD R72, R8, R6, R73 ;  /* 0x0000000608487224 */ /* 0x000fe200078e0249 */
[----:B------:R-:W-:Y:S01]  /*3ff0*/  LOP3.LUT R6, R3, 0x92, RZ, 0xfc, !PT ;  /* 0x0000009203067812 */ /* 0x000fe200078efcff */
[--C-:B------:R-:W-:Y:S02]  /*4000*/  @!P4 IMAD.IADD R70, R70, 0x1, -R8.reuse ;  /* 0x000000014646c824 */ /* 0x100fe400078e0a08 */
[C---:B------:R-:W-:Y:S01]  /*4010*/  IMAD R71, R8.reuse, R7, R71 ;  /* 0x0000000708477224 */ /* 0x040fe200078e0247 */
[----:B------:R-:W-:Y:S01]  /*4020*/  IABS R7, R80 ;  /* 0x0000005000077213 */ /* 0x000fe20000000000 */
[----:B------:R-:W-:Y:S01]  /*4030*/  @!P6 IMAD.IADD R69, R69, 0x1, -R8 ;  /* 0x000000014545e824 */ /* 0x000fe200078e0a08 */
[----:B------:R-:W-:Y:S01]  /*4040*/  ISETP.GT.U32.AND P4, PT, R8, R70, PT ;  /* 0x000000460800720c */ /* 0x000fe20003f84070 */
[----:B------:R-:W-:Y:S01]  /*4050*/  IMAD.HI.U32 R5, R4, R75, RZ ;  /* 0x0000004b04057227 */ /* 0x000fe200078e00ff */
[----:B------:R-:W-:-:S03]  /*4060*/  ISETP.GT.U32.AND P6, PT, R8, R72, PT ;  /* 0x000000480800720c */ /* 0x000fc60003fc4070 */
[----:B------:R-:W-:Y:S01]  /*4070*/  @!P5 IMAD.IADD R68, R68, 0x1, -R8 ;  /* 0x000000014444d824 */ /* 0x000fe200078e0a08 */
[----:B------:R-:W-:Y:S01]  /*4080*/  ISETP.GE.AND P5, PT, R74, RZ, PT ;  /* 0x000000ff4a00720c */ /* 0x000fe20003fa6270 */
[----:B------:R-:W-:Y:S01]  /*4090*/  @!P1 IMAD.MOV R67, RZ, RZ, -R67 ;  /* 0x000000ffff439224 */ /* 0x000fe200078e0a43 */
[C---:B------:R-:W-:Y:S01]  /*40a0*/  ISETP.GT.U32.AND P1, PT, R8.reuse, R71, PT ;  /* 0x000000470800720c */ /* 0x040fe20003f24070 */
[----:B------:R-:W-:Y:S02]  /*40b0*/  IMAD.MOV R5, RZ, RZ, -R5 ;  /* 0x000000ffff057224 */ /* 0x000fe400078e0a05 */
[----:B------:R-:W-:Y:S02]  /*40c0*/  @!P3 IMAD.MOV R69, RZ, RZ, -R69 ;  /* 0x000000ffff45b224 */ /* 0x000fe400078e0a45 */
[----:B------:R-:W-:Y:S01]  /*40d0*/  IMAD R73, R8, R5, R75 ;  /* 0x0000000508497224 */ /* 0x000fe200078e024b */
[----:B------:R-:W-:Y:S01]  /*40e0*/  IABS R75, R6 ;  /* 0x00000006004b7213 */ /* 0x000fe20000000000 */
[----:B------:R-:W-:-:S03]  /*40f0*/  IMAD.HI.U32 R5, R4, R7, RZ ;  /* 0x0000000704057227 */ /* 0x000fc600078e00ff */
[----:B------:R-:W-:Y:S01]  /*4100*/  ISETP.GT.U32.AND P3, PT, R8, R73, PT ;  /* 0x000000490800720c */ /* 0x000fe20003f64070 */
[--C-:B------:R-:W-:Y:S01]  /*4110*/  @!P4 IMAD.IADD R70, R70, 0x1, -R8.reuse ;  /* 0x000000014646c824 */ /* 0x100fe200078e0a08 */
[----:B------:R-:W-:Y:S01]  /*4120*/  ISETP.GE.AND P4, PT, R77, RZ, PT ;  /* 0x000000ff4d00720c */ /* 0x000fe20003f86270 */
[--C-:B------:R-:W-:Y:S01]  /*4130*/  @!P6 IMAD.IADD R72, R72, 0x1, -R8.reuse ;  /* 0x000000014848e824 */ /* 0x100fe200078e0a08 */
[----:B------:R-:W-:Y:S01]  /*4140*/  IABS R77, R82 ;  /* 0x00000052004d7213 */ /* 0x000fe20000000000 */
[----:B------:R-:W-:Y:S02]  /*4150*/  IMAD.MOV R5, RZ, RZ, -R5 ;  /* 0x000000ffff057224 */ /* 0x000fe400078e0a05 */
[----:B------:R-:W-:Y:S01]  /*4160*/  @!P1 IMAD.IADD R71, R71, 0x1, -R8 ;  /* 0x0000000147479824 */ /* 0x000fe200078e0a08 */
[----:B------:R-:W-:Y:S01]  /*4170*/  ISETP.GE.AND P1, PT, R78, RZ, PT ;  /* 0x000000ff4e00720c */ /* 0x000fe20003f26270 */
[----:B------:R-:W-:Y:S01]  /*4180*/  @!P5 IMAD.MOV R70, RZ, RZ, -R70 ;  /* 0x000000ffff46d224 */ /* 0x000fe200078e0a46 */
[C---:B------:R-:W-:Y:S01]  /*4190*/  ISETP.GT.U32.AND P5, PT, R8.reuse, R72, PT ;  /* 0x000000480800720c */ /* 0x040fe20003fa4070 */
[C---:B------:R-:W-:Y:S01]  /*41a0*/  IMAD R74, R8.reuse, R5, R7 ;  /* 0x00000005084a7224 */ /* 0x040fe200078e0207 */
[----:B------:R-:W-:Y:S01]  /*41b0*/  ISETP.GT.U32.AND P6, PT, R8, R71, PT ;  /* 0x000000470800720c */ /* 0x000fe20003fc4070 */
[----:B------:R-:W-:Y:S01]  /*41c0*/  IMAD.HI.U32 R5, R4, R75, RZ ;  /* 0x0000004b04057227 */ /* 0x000fe200078e00ff */
[----:B------:R-:W-:-:S03]  /*41d0*/  IABS R7, R81 ;  /* 0x0000005100077213 */ /* 0x000fc60000000000 */
[----:B------:R-:W-:Y:S02]  /*41e0*/  IMAD.MOV R5, RZ, RZ, -R5 ;  /* 0x000000ffff057224 */ /* 0x000fe400078e0a05 */
[--C-:B------:R-:W-:Y:S02]  /*41f0*/  @!P3 IMAD.IADD R73, R73, 0x1, -R8.reuse ;  /* 0x000000014949b824 */ /* 0x100fe400078e0a08 */
[----:B------:R-:W-:Y:S02]  /*4200*/  IMAD R75, R8, R5, R75 ;  /* 0x00000005084b7224 */ /* 0x000fe400078e024b */
[--C-:B------:R-:W-:Y:S01]  /*4210*/  @!P5 IMAD.IADD R72, R72, 0x1, -R8.reuse ;  /* 0x000000014848d824 */ /* 0x100fe200078e0a08 */
[C---:B------:R-:W-:Y:S01]  /*4220*/  ISETP.GT.U32.AND P3, PT, R8.reuse, R73, PT ;  /* 0x000000490800720c */ /* 0x040fe20003f64070 */
[----:B------:R-:W-:Y:S01]  /*4230*/  @!P6 IMAD.IADD R71, R71, 0x1, -R8 ;  /* 0x000000014747e824 */ /* 0x000fe200078e0a08 */
[----:B------:R-:W-:Y:S01]  /*4240*/  ISETP.GT.U32.AND P5, PT, R8, R75, PT ;  /* 0x0000004b0800720c */ /* 0x000fe20003fa4070 */
[----:B------:R-:W-:Y:S01]  /*4250*/  IMAD.HI.U32 R5, R4, R7, RZ ;  /* 0x0000000704057227 */ /* 0x000fe200078e00ff */
[----:B------:R-:W-:-:S03]  /*4260*/  ISETP.GT.U32.AND P6, PT, R8, R74, PT ;  /* 0x0000004a0800720c */ /* 0x000fc60003fc4070 */
[----:B------:R-:W-:Y:S01]  /*4270*/  @!P0 IMAD.MOV R68, RZ, RZ, -R68 ;  /* 0x000000ffff448224 */ /* 0x000fe200078e0a44 */
[----:B------:R-:W-:Y:S01]  /*4280*/  ISETP.GE.AND P0, PT, R76, RZ, PT ;  /* 0x000000ff4c00720c */ /* 0x000fe20003f06270 */
[----:B------:R-:W-:Y:S02]  /*4290*/  IMAD.MOV R76, RZ, RZ, -R5 ;  /* 0x000000ffff4c7224 */ /* 0x000fe400078e0a05 */
[----:B------:R-:W-:-:S04]  /*42a0*/  IMAD.HI.U32 R5, R4, R77, RZ ;  /* 0x0000004d04057227 */ /* 0x000fc800078e00ff */
[--C-:B------:R-:W-:Y:S02]  /*42b0*/  @!P5 IMAD.IADD R75, R75, 0x1, -R8.reuse ;  /* 0x000000014b4bd824 */ /* 0x100fe400078e0a08 */
[----:B------:R-:W-:Y:S01]  /*42c0*/  @!P6 IMAD.IADD R74, R74, 0x1, -R8 ;  /* 0x000000014a4ae824 */ /* 0x000fe200078e0a08 */
[----:B------:R-:W-:Y:S01]  /*42d0*/  ISETP.GE.AND P6, PT, R6, RZ, PT ;  /* 0x000000ff0600720c */ /* 0x000fe20003fc6270 */
[----:B------:R-:W-:Y:S02]  /*42e0*/  IMAD.MOV R5, RZ, RZ, -R5 ;  /* 0x000000ffff057224 */ /* 0x000fe400078e0a05 */
[----:B------:R-:W-:Y:S01]  /*42f0*/  @!P4 IMAD.MOV R72, RZ, RZ, -R72 ;  /* 0x000000ffff48c224 */ /* 0x000fe200078e0a48 */
[----:B------:R-:W-:Y:S01]  /*4300*/  ISETP.GT.U32.AND P4, PT, R8, R75, PT ;  /* 0x0000004b0800720c */ /* 0x000fe20003f84070 */
[----:B------:R-:W-:-:S04]  /*4310*/  IMAD.HI.U32 R6, R4, R79, RZ ;  /* 0x0000004f04067227 */ /* 0x000fc800078e00ff */
[----:B------:R-:W-:Y:S01]  /*4320*/  @!P3 IMAD.IADD R73, R73, 0x1, -R8 ;  /* 0x000000014949b824 */ /* 0x000fe200078e0a08 */
[----:B------:R-:W-:Y:S01]  /*4330*/  ISETP.GE.AND P3, PT, R80, RZ, PT ;  /* 0x000000ff5000720c */ /* 0x000fe20003f66270 */
[C---:B------:R-:W-:Y:S01]  /*4340*/  IMAD R77, R8.reuse, R5, R77 ;  /* 0x00000005084d7224 */ /* 0x040fe200078e024d */
[----:B------:R-:W-:Y:S01]  /*4350*/  LOP3.LUT R80, R3, 0x9a, RZ, 0xfc, !PT ;  /* 0x0000009a03507812 */ /* 0x000fe200078efcff */
[----:B------:R-:W-:Y:S02]  /*4360*/  IMAD.MOV R6, RZ, RZ, -R6 ;  /* 0x000000ffff067224 */ /* 0x000fe400078e0a06 */
[----:B------:R-:W-:Y:S01]  /*4370*/  @!P1 IMAD.MOV R73, RZ, RZ, -R73 ;  /* 0x000000ffff499224 */ /* 0x000fe200078e0a49 */
[C---:B------:R-:W-:Y:S01]  /*4380*/  ISETP.GT.U32.AND P1, PT, R8.reuse, R77, PT ;  /* 0x0000004d0800720c */ /* 0x040fe20003f24070 */
[C---:B------:R-:W-:Y:S01]  /*4390*/  IMAD R76, R8.reuse, R76, R7 ;  /* 0x0000004c084c7224 */ /* 0x040fe200078e0207 */
[----:B------:R-:W-:Y:S01]  /*43a0*/  IABS R7, R84 ;  /* 0x0000005400077213 */ /* 0x000fe20000000000 */
[C---:B------:R-:W-:Y:S01]  /*43b0*/  IMAD R78, R8.reuse, R6, R79 ;  /* 0x00000006084e7224 */ /* 0x040fe200078e024f */
[----:B------:R-:W-:Y:S01]  /*43c0*/  IABS R79, R80 ;  /* 0x00000050004f7213 */ /* 0x000fe20000000000 */
[----:B------:R-:W-:Y:S01]  /*43d0*/  @!P0 IMAD.MOV R71, RZ, RZ, -R71 ;  /* 0x000000ffff478224 */ /* 0x000fe200078e0a47 */
[C---:B------:R-:W-:Y:S01]  /*43e0*/  ISETP.GT.U32.AND P0, PT, R8.reuse, R74, PT ;  /* 0x0000004a0800720c */ /* 0x040fe20003f04070 */
[----:B------:R-:W-:Y:S01]  /*43f0*/  @!P4 IMAD.IADD R75, R75, 0x1, -R8 ;  /* 0x000000014b4bc824 */ /* 0x000fe200078e0a08 */
[----:B------:R-:W-:Y:S01]  /*4400*/  ISETP.GT.U32.AND P5, PT, R8, R76, PT ;  /* 0x0000004c0800720c */ /* 0x000fe20003fa4070 */
[----:B------:R-:W-:Y:S01]  /*4410*/  IMAD.HI.U32 R5, R4, R79, RZ ;  /* 0x0000004f04057227 */ /* 0x000fe200078e00ff */
[----:B------:R-:W-:-:S03]  /*4420*/  ISETP.GT.U32.AND P4, PT, R8, R78, PT ;  /* 0x0000004e0800720c */ /* 0x000fc60003f84070 */
[--C-:B------:R-:W-:Y:S02]  /*4430*/  @!P1 IMAD.IADD R77, R77, 0x1, -R8.reuse ;  /* 0x000000014d4d9824 */ /* 0x100fe400078e0a08 */
[----:B------:R-:W-:Y:S02]  /*4440*/  @!P6 IMAD.MOV R75, RZ, RZ, -R75 ;  /* 0x000000ffff4be224 */ /* 0x000fe400078e0a4b */
[----:B------:R-:W-:Y:S01]  /*4450*/  IMAD.MOV R6, RZ, RZ, -R5 ;  /* 0x000000ffff067224 */ /* 0x000fe200078e0a05 */
[----:B------:R-:W-:Y:S01]  /*4460*/  ISETP.GT.U32.AND P1, PT, R8, R77, PT ;  /* 0x0000004d0800720c */ /* 0x000fe20003f24070 */
[--C-:B------:R-:W-:Y:S01]  /*4470*/  @!P0 IMAD.IADD R74, R74, 0x1, -R8.reuse ;  /* 0x000000014a4a8824 */ /* 0x100fe200078e0a08 */
[----:B------:R-:W-:Y:S01]  /*4480*/  ISETP.GE.AND P0, PT, R81, RZ, PT ;  /* 0x000000ff5100720c */ /* 0x000fe20003f06270 */
[--C-:B------:R-:W-:Y:S01]  /*4490*/  @!P5 IMAD.IADD R76, R76, 0x1, -R8.reuse ;  /* 0x000000014c4cd824 */ /* 0x100fe200078e0a08 */
[----:B------:R-:W-:Y:S01]  /*44a0*/  IABS R81, R87 ;  /* 0x0000005700517213 */ /* 0x000fe20000000000 */
[----:B------:R-:W-:Y:S01]  /*44b0*/  @!P4 IMAD.IADD R78, R78, 0x1, -R8 ;  /* 0x000000014e4ec824 */ /* 0x000fe200078e0a08 */
[----:B------:R-:W-:Y:S01]  /*44c0*/  ISETP.GE.AND P4, PT, R83, RZ, PT ;  /* 0x000000ff5300720c */ /* 0x000fe20003f86270 */
[----:B------:R-:W-:Y:S01]  /*44d0*/  @!P3 IMAD.MOV R74, RZ, RZ, -R74 ;  /* 0x000000ffff4ab224 */ /* 0x000fe200078e0a4a */
[----:B------:R-:W-:Y:S01]  /*44e0*/  ISETP.GT.U32.AND P3, PT, R8, R76, PT ;  /* 0x0000004c0800720c */ /* 0x000fe20003f64070 */
[----:B------:R-:W-:Y:S01]  /*44f0*/  IMAD.HI.U32 R5, R4, R7, RZ ;  /* 0x0000000704057227 */ /* 0x000fe200078e00ff */
[----:B------:R-:W-:-:S02]  /*4500*/  ISETP.GT.U32.AND P6, PT, R8, R78, PT ;  /* 0x0000004e0800720c */ /* 0x000fc40003fc4070 */
[----:B------:R-:W-:Y:S01]  /*4510*/  IABS R83, R88 ;  /* 0x0000005800537213 */ /* 0x000fe20000000000 */
[----:B------:R-:W-:Y:S01]  /*4520*/  IMAD.MOV R5, RZ, RZ, -R5 ;  /* 0x000000ffff057224 */ /* 0x000fe200078e0a05 */
[----:B------:R-:W-:Y:S01]  /*4530*/  ISETP.GE.AND P5, PT, R82, RZ, PT ;  /* 0x000000ff5200720c */ /* 0x000fe20003fa6270 */
[--C-:B------:R-:W-:Y:S01]  /*4540*/  @!P1 IMAD.IADD R77, R77, 0x1, -R8.reuse ;  /* 0x000000014d4d9824 */ /* 0x100fe200078e0a08 */
[----:B------:R-:W-:Y:S01]  /*4550*/  ISETP.GE.AND P1, PT, R80, RZ, PT ;  /* 0x000000ff5000720c */ /* 0x000fe20003f26270 */
[C---:B------:R-:W-:Y:S02]  /*4560*/  IMAD R79, R8.reuse, R6, R79 ;  /* 0x00000006084f7224 */ /* 0x040fe400078e024f */
[----:B------:R-:W-:Y:S01]  /*4570*/  IMAD R80, R8, R5, R7 ;  /* 0x0000000508507224 */ /* 0x000fe200078e0207 */
[----:B------:R-:W-:Y:S01]  /*4580*/  IABS R7, R89 ;  /* 0x0000005900077213 */ /* 0x000fe20000000000 */
[--C-:B------:R-:W-:Y:S01]  /*4590*/  @!P3 IMAD.IADD R76, R76, 0x1, -R8.reuse ;  /* 0x000000014c4cb824 */ /* 0x100fe200078e0a08 */
[----:B------:R-:W-:Y:S01]  /*45a0*/  ISETP.GT.U32.AND P3, PT, R8, R79, PT ;  /* 0x0000004f0800720c */ /* 0x000fe20003f64070 */
[----:B------:R-:W-:Y:S01]  /*45b0*/  @!P6 IMAD.IADD R78, R78, 0x1, -R8 ;  /* 0x000000014e4ee824 */ /* 0x000fe200078e0a08 */
[----:B------:R-:W-:Y:S01]  /*45c0*/  ISETP.GT.U32.AND P6, PT, R8, R80, PT ;  /* 0x000000500800720c */ /* 0x000fe20003fc4070 */
[----:B------:R-:W-:-:S04]  /*45d0*/  IMAD.HI.U32 R5, R4, R81, RZ ;  /* 0x0000005104057227 */ /* 0x000fc800078e00ff */
[----:B------:R-:W-:Y:S02]  /*45e0*/  IMAD.MOV R5, RZ, RZ, -R5 ;  /* 0x000000ffff057224 */ /* 0x000fe400078e0a05 */
[----:B------:R-:W-:Y:S02]  /*45f0*/  @!P0 IMAD.MOV R76, RZ, RZ, -R76 ;  /* 0x000000ffff4c8224 */ /* 0x000fe400078e0a4c */
[----:B------:R-:W-:Y:S02]  /*4600*/  IMAD R81, R8, R5, R81 ;  /* 0x0000000508517224 */ /* 0x000fe400078e0251 */
[--C-:B------:R-:W-:Y:S01]  /*4610*/  @!P3 IMAD.IADD R79, R79, 0x1, -R8.reuse ;  /* 0x000000014f4fb824 */ /* 0x100fe200078e0a08 */
[----:B------:R-:W-:Y:S01]  /*4620*/  ISETP.GE.AND P3, PT, R84, RZ, PT ;  /* 0x000000ff5400720c */ /* 0x000fe20003f66270 */
[----:B------:R-:W-:Y:S02]  /*4630*/  @!P6 IMAD.IADD R80, R80, 0x1, -R8 ;  /* 0x000000015050e824 */ /* 0x000fe400078e0a08 */
[----:B------:R-:W-:Y:S01]  /*4640*/  IMAD.HI.U32 R5, R4, R7, RZ ;  /* 0x0000000704057227 */ /* 0x000fe200078e00ff */
[----:B------:R-:W-:-:S02]  /*4650*/  ISETP.GT.U32.AND P6, PT, R8, R79, PT ;  /* 0x0000004f0800720c */ /* 0x000fc40003fc4070 */
[----:B------:R-:W-:Y:S01]  /*4660*/  ISETP.GT.U32.AND P0, PT, R8, R80, PT ;  /* 0x000000500800720c */ /* 0x000fe20003f04070 */
[----:B------:R-:W-:-:S04]  /*4670*/  IMAD.HI.U32 R6, R4, R83, RZ ;  /* 0x0000005304067227 */ /* 0x000fc800078e00ff */
[----:B------:R-:W-:Y:S02]  /*4680*/  IMAD.MOV R5, RZ, RZ, -R5 ;  /* 0x000000ffff057224 */ /* 0x000fe400078e0a05 */
[----:B------:R-:W-:Y:S02]  /*4690*/  IMAD.MOV R6, RZ, RZ, -R6 ;  /* 0x000000ffff067224 */ /* 0x000fe400078e0a06 */
[C---:B------:R-:W-:Y:S01]  /*46a0*/  IMAD R82, R8.reuse, R5, R7 ;  /* 0x0000000508527224 */ /* 0x040fe200078e0207 */
[----:B------:R-:W-:Y:S01]  /*46b0*/  IABS R7, R91 ;  /* 0x0000005b00077213 */ /* 0x000fe20000000000 */
[C---:B------:R-:W-:Y:S01]  /*46c0*/  IMAD R83, R8.reuse, R6, R83 ;  /* 0x0000000608537224 */ /* 0x040fe200078e0253 */
[----:B------:R-:W-:Y:S01]  /*46d0*/  IABS R6, R93 ;  /* 0x0000005d00067213 */ /* 0x000fe20000000000 */
[--C-:B------:R-:W-:Y:S01]  /*46e0*/  @!P6 IMAD.IADD R79, R79, 0x1, -R8.reuse ;  /* 0x000000014f4fe824 */ /* 0x100fe200078e0a08 */
[----:B------:R-:W-:Y:S01]  /*46f0*/  ISETP.GT.U32.AND P6, PT, R8, R82, PT ;  /* 0x000000520800720c */ /* 0x000fe20003fc4070 */
[----:B------:R-:W-:Y:S01]  /*4700*/  @!P0 IMAD.IADD R80, R80, 0x1, -R8 ;  /* 0x0000000150508824 */ /* 0x000fe200078e0a08 */
[----:B------:R-:W-:Y:S01]  /*4710*/  ISETP.GT.U32.AND P0, PT, R8, R83, PT ;  /* 0x000000530800720c */ /* 0x000fe20003f04070 */
[----:B------:R-:W-:-:S04]  /*4720*/  IMAD.HI.U32 R5, R4, R85, RZ ;  /* 0x0000005504057227 */ /* 0x000fc800078e00ff */
[----:B------:R-:W-:Y:S01]  /*4730*/  @!P5 IMAD.MOV R77, RZ, RZ, -R77 ;  /* 0x000000ffff4dd224 */ /* 0x000fe200078e0a4d */
[C---:B------:R-:W-:Y:S01]  /*4740*/  ISETP.GT.U32.AND P5, PT, R8.reuse, R81, PT ;  /* 0x000000510800720c */ /* 0x040fe20003fa4070 */
[----:B------:R-:W-:Y:S02]  /*4750*/  IMAD.MOV R5, RZ, RZ, -R5 ;  /* 0x000000ffff057224 */ /* 0x000fe400078e0a05 */
[----:B------:R-:W-:Y:S02]  /*4760*/  @!P1 IMAD.MOV R79, RZ, RZ, -R79 ;  /* 0x000000ffff4f9224 */ /* 0x000fe400078e0a4f */
[----:B------:R-:W-:Y:S02]  /*4770*/  IMAD R84, R8, R5, R85 ;  /* 0x0000000508547224 */ /* 0x000fe400078e0255 */
[----:B------:R-:W-:Y:S02]  /*4780*/  IMAD.MOV.U32 R85, RZ, RZ, R6 ;  /* 0x000000ffff557224 */ /* 0x000fe400078e0006 */
[----:B------:R-:W-:-:S02]  /*4790*/  @!P6 IMAD.IADD R82, R82, 0x1, -R8 ;  /* 0x000000015252e824 */ /* 0x000fc400078e0a08 */
[--C-:B------:R-:W-:Y:S02]  /*47a0*/  @!P0 IMAD.IADD R83, R83, 0x1, -R8.reuse ;  /* 0x0000000153538824 */ /* 0x100fe400078e0a08 */
[----:B------:R-:W-:Y:S01]  /*47b0*/  IMAD.HI.U32 R5, R4, R85, RZ ;  /* 0x0000005504057227 */ /* 0x000fe200078e00ff */
[C---:B------:R-:W-:Y:S02]  /*47c0*/  ISETP.GT.U32.AND P1, PT, R8.reuse, R82, PT ;  /* 0x000000520800720c */ /* 0x040fe40003f24070 */
[C---:B------:R-:W-:Y:S01]  /*47d0*/  ISETP.GT.U32.AND P0, PT, R8.reuse, R83, PT ;  /* 0x000000530800720c */ /* 0x040fe20003f04070 */
[----:B------:R-:W-:Y:S02]  /*47e0*/  IMAD.MOV R5, RZ, RZ, -R5 ;  /* 0x000000ffff057224 */ /* 0x000fe400078e0a05 */
[----:B------:R-:W-:Y:S01]  /*47f0*/  @!P5 IMAD.IADD R81, R81, 0x1, -R8 ;  /* 0x000000015151d824 */ /* 0x000fe200078e0a08 */
[----:B------:R-:W-:Y:S01]  /*4800*/  ISETP.GE.AND P5, PT, R89, RZ, PT ;  /* 0x000000ff5900720c */ /* 0x000fe20003fa6270 */
[----:B------:R-:W-:-:S02]  /*4810*/  IMAD R85, R8, R5, R85 ;  /* 0x0000000508557224 */ /* 0x000fc400078e0255 */
[----:B------:R-:W-:Y:S01]  /*4820*/  IMAD.HI.U32 R5, R4, R7, RZ ;  /* 0x0000000704057227 */ /* 0x000fe200078e00ff */
[----:B------:R-:W-:-:S03]  /*4830*/  ISETP.GT.U32.AND P6, PT, R8, R81, PT ;  /* 0x000000510800720c */ /* 0x000fc60003fc4070 */
[----:B------:R-:W-:Y:S01]  /*4840*/  @!P3 IMAD.MOV R80, RZ, RZ, -R80 ;  /* 0x000000ffff50b224 */ /* 0x000fe200078e0a50 */
[----:B------:R-:W-:Y:S01]  /*4850*/  ISETP.GT.U32.AND P3, PT, R8, R84, PT ;  /* 0x000000540800720c */ /* 0x000fe20003f64070 */
[----:B------:R-:W-:Y:S02]  /*4860*/  IMAD.MOV R5, RZ, RZ, -R5 ;  /* 0x000000ffff057224 */ /* 0x000fe400078e0a05 */
[--C-:B------:R-:W-:Y:S01]  /*4870*/  @!P1 IMAD.IADD R82, R82, 0x1, -R8.reuse ;  /* 0x0000000152529824 */ /* 0x100fe200078e0a08 */
[----:B------:R-:W-:Y:S01]  /*4880*/  ISETP.GE.AND P1, PT, R86, RZ, PT ;  /* 0x000000ff5600720c */ /* 0x000fe20003f26270 */
[----:B------:R-:W-:Y:S01]  /*4890*/  @!P0 IMAD.IADD R83, R83, 0x1, -R8 ;  /* 0x0000000153538824 */ /* 0x000fe200078e0a08 */
[C---:B------:R-:W-:Y:S01]  /*48a0*/  ISETP.GT.U32.AND P0, PT, R8.reuse, R85, PT ;  /* 0x000000550800720c */ /* 0x040fe20003f04070 */
[C---:B------:R-:W-:Y:S01]  /*48b0*/  IMAD R86, R8.reuse, R5, R7 ;  /* 0x0000000508567224 */ /* 0x040fe200078e0207 */
[----:B------:R-:W-:Y:S01]  /*48c0*/  IABS R7, R92 ;  /* 0x0000005c00077213 */ /* 0x000fe20000000000 */
[----:B------:R-:W-:Y:S01]  /*48d0*/  @!P4 IMAD.MOV R78, RZ, RZ, -R78 ;  /* 0x000000ffff4ec224 */ /* 0x000fe200078e0a4e */
[----:B------:R-:W-:Y:S01]  /*48e0*/  ISETP.GE.AND P4, PT, R87, RZ, PT ;  /* 0x000000ff5700720c */ /* 0x000fe20003f86270 */
[----:B------:R-:W-:Y:S01]  /*48f0*/  @!P5 IMAD.MOV R82, RZ, RZ, -R82 ;  /* 0x000000ffff52d224 */ /* 0x000fe200078e0a52 */
[----:B------:R-:W-:Y:S01]  /*4900*/  IABS R87, R90 ;  /* 0x0000005a00577213 */ /* 0x000fe20000000000 */
[--C-:B------:R-:W-:Y:S01]  /*4910*/  @!P6 IMAD.IADD R81, R81, 0x1, -R8.reuse ;  /* 0x000000015151e824 */ /* 0x100fe200078e0a08 */
[----:B------:R-:W-:Y:S01]  /*4920*/  ISETP.GT.U32.AND P5, PT, R8, R86, PT ;  /* 0x000000560800720c */ /* 0x000fe20003fa4070 */
[----:B------:R-:W-:Y:S01]  /*4930*/  @!P3 IMAD.IADD R84, R84, 0x1, -R8 ;  /* 0x000000015454b824 */ /* 0x000fe200078e0a08 */
[----:B------:R-:W-:Y:S01]  /*4940*/  ISETP.GE.AND P6, PT, R88, RZ, PT ;  /* 0x000000ff5800720c */ /* 0x000fe20003fc6270 */
[----:B------:R-:W-:Y:S01]  /*4950*/  IMAD.HI.U32 R6, R4, R87, RZ ;  /* 0x0000005704067227 */ /* 0x000fe200078e00ff */
[----:B------:R-:W-:-:S02]  /*4960*/  ISETP.GE.AND P3, PT, R93, RZ, PT ;  /* 0x000000ff5d00720c */ /* 0x000fc40003f66270 */
[----:B------:R-:W-:Y:S01]  /*4970*/  LOP3.LUT R93, R3, 0xae, RZ, 0xfc, !PT ;  /* 0x000000ae035d7812 */ /* 0x000fe200078efcff */
[----:B------:R-:W-:Y:S02]  /*4980*/  IMAD.MOV R6, RZ, RZ, -R6 ;  /* 0x000000ffff067224 */ /* 0x000fe400078e0a06 */
[----:B------:R-:W-:Y:S01]  /*4990*/  @!P0 IMAD.IADD R85, R85, 0x1, -R8 ;  /* 0x0000000155558824 */ /* 0x000fe200078e0a08 */
[----:B------:R-:W-:Y:S01]  /*49a0*/  ISETP.GT.U32.AND P0, PT, R8, R84, PT ;  /* 0x000000540800720c */ /* 0x000fe20003f04070 */
[----:B------:R-:W-:Y:S01]  /*49b0*/  IMAD.HI.U32 R5, R4, R7, RZ ;  /* 0x0000000704057227 */ /* 0x000fe200078e00ff */
[----:B------:R-:W-:-:S03]  /*49c0*/  IABS R89, R93 ;  /* 0x0000005d00597213 */ /* 0x000fc60000000000 */
[C---:B------:R-:W-:Y:S01]  /*49d0*/  IMAD R87, R8.reuse, R6, R87 ;  /* 0x0000000608577224 */ /* 0x040fe200078e0257 */
[----:B------:R-:W-:Y:S01]  /*49e0*/  IABS R6, R94 ;  /* 0x0000005e00067213 */ /* 0x000fe20000000000 */
[----:B------:R-:W-:Y:S01]  /*49f0*/  @!P4 IMAD.MOV R81, RZ, RZ, -R81 ;  /* 0x000000ffff51c224 */ /* 0x000fe200078e0a51 */
[----:B------:R-:W-:Y:S01]  /*4a00*/  ISETP.GT.U32.AND P4, PT, R8, R85, PT ;  /* 0x000000550800720c */ /* 0x000fe20003f84070 */
[----:B------:R-:W-:Y:S02]  /*4a10*/  @!P5 IMAD.IADD R86, R86, 0x1, -R8 ;  /* 0x000000015656d824 */ /* 0x000fe400078e0a08 */
[----:B------:R-:W-:Y:S02]  /*4a20*/  IMAD.MOV R5, RZ, RZ, -R5 ;  /* 0x000000ffff057224 */ /* 0x000fe400078e0a05 */
[----:B------:R-:W-:Y:S01]  /*4a30*/  @!P6 IMAD.MOV R83, RZ, RZ, -R83 ;  /* 0x000000ffff53e224 */ /* 0x000fe200078e0a53 */
[C---:B------:R-:W-:Y:S01]  /*4a40*/  ISETP.GT.U32.AND P6, PT, R8.reuse, R87, PT ;  /* 0x000000570800720c */ /* 0x040fe20003fc4070 */
[C---:B------:R-:W-:Y:S01]  /*4a50*/  IMAD R88, R8.reuse, R5, R7 ;  /* 0x0000000508587224 */ /* 0x040fe200078e0207 */
[----:B------:R-:W-:Y:S01]  /*4a60*/  ISETP.GT.U32.AND P5, PT, R8, R86, PT ;  /* 0x000000560800720c */ /* 0x000fe20003fa4070 */
[----:B------:R-:W-:-:S02]  /*4a70*/  IMAD.MOV.U32 R7, RZ, RZ, R6 ;  /* 0x000000ffff077224 */ /* 0x000fc400078e0006 */
[----:B------:R-:W-:Y:S01]  /*4a80*/  @!P0 IMAD.IADD R84, R84, 0x1, -R8 ;  /* 0x0000000154548824 */ /* 0x000fe200078e0a08 */
[----:B------:R-:W-:Y:S01]  /*4a90*/  ISETP.GE.AND P0, PT, R91, RZ, PT ;  /* 0x000000ff5b00720c */ /* 0x000fe20003f06270 */
[----:B------:R-:W-:Y:S01]  /*4aa0*/  IMAD.HI.U32 R6, R4, R7, RZ ;  /* 0x0000000704067227 */ /* 0x000fe200078e00ff */
[----:B------:R-:W-:-:S03]  /*4ab0*/  IABS R91, R95 ;  /* 0x0000005f005b7213 */ /* 0x000fc60000000000 */
[----:B------:R-:W-:Y:S01]  /*4ac0*/  @!P4 IMAD.IADD R85, R85, 0x1, -R8 ;  /* 0x000000015555c824 */ /* 0x000fe200078e0a08 */
[----:B------:R-:W-:Y:S01]  /*4ad0*/  ISETP.GT.U32.AND P4, PT, R8, R88, PT ;  /* 0x000000580800720c */ /* 0x000fe20003f84070 */
[----:B------:R-:W-:Y:S02]  /*4ae0*/  IMAD.MOV R6, RZ, RZ, -R6 ;  /* 0x000000ffff067224 */ /* 0x000fe400078e0a06 */
[--C-:B------:R-:W-:Y:S01]  /*4af0*/  @!P6 IMAD.IADD R87, R87, 0x1, -R8.reuse ;  /* 0x000000015757e824 */ /* 0x100fe200078e0a08 */
[----:B------:R-:W-:Y:S01]  /*4b00*/  ISETP.GE.AND P6, PT, R90, RZ, PT ;  /* 0x000000ff5a00720c */ /* 0x000fe20003fc6270 */
[----:B------:R-:W-:Y:S01]  /*4b10*/  IMAD R90, R8, R6, R7 ;  /* 0x00000006085a7224 */ /* 0x000fe200078e0207 */
[----:B------:R-:W-:Y:S01]  /*4b20*/  LOP3.LUT R6, R3, 0xb4, RZ, 0xfc, !PT ;  /* 0x000000b403067812 */ /* 0x000fe200078efcff */
[----:B------:R-:W-:Y:S02]  /*4b30*/  @!P5 IMAD.IADD R86, R86, 0x1, -R8 ;  /* 0x000000015656d824 */ /* 0x000fe400078e0a08 */
[----:B------:R-:W-:Y:S01]  /*4b40*/  IMAD.HI.U32 R5, R4, R89, RZ ;  /* 0x0000005904057227 */ /* 0x000fe200078e00ff */
[----:B------:R-:W-:-:S03]  /*4b50*/  IABS R7, R6 ;  /* 0x0000000600077213 */ /* 0x000fc60000000000 */
[----:B------:R-:W-:Y:S01]  /*4b60*/  @!P0 IMAD.MOV R86, RZ, RZ, -R86 ;  /* 0x000000ffff568224 */ /* 0x000fe200078e0a56 */
[----:B------:R-:W-:Y:S01]  /*4b70*/  ISETP.GT.U32.AND P0, PT, R8, R90, PT ;  /* 0x0000005a0800720c */ /* 0x000fe20003f04070 */
[----:B------:R-:W-:Y:S01]  /*4b80*/  @!P4 IMAD.IADD R88, R88, 0x1, -R8 ;  /* 0x000000015858c824 */ /* 0x000fe200078e0a08 */
[C---:B------:R-:W-:Y:S01]  /*4b90*/  ISETP.GT.U32.AND P4, PT, R8.reuse, R87, PT ;  /* 0x000000570800720c */ /* 0x040fe20003f84070 */
[----:B------:R-:W-:Y:S02]  /*4ba0*/  @!P1 IMAD.MOV R84, RZ, RZ, -R84 ;  /* 0x000000ffff549224 */ /* 0x000fe400078e0a54 */
[----:B------:R-:W-:Y:S01]  /*4bb0*/  IMAD.MOV R5, RZ, RZ, -R5 ;  /* 0x000000ffff057224 */ /* 0x000fe200078e0a05 */
[----:B------:R-:W-:Y:S01]  /*4bc0*/  ISETP.GT.U32.AND P1, PT, R8, R88, PT ;  /* 0x000000580800720c */ /* 0x000fe20003f24070 */
[----:B------:R-:W-:Y:S01]  /*4bd0*/  @!P3 IMAD.MOV R85, RZ, RZ, -R85 ;  /* 0x000000ffff55b224 */ /* 0x000fe200078e0a55 */
[----:B------:R-:W-:Y:S01]  /*4be0*/  ISETP.GE.AND P3, PT, R92, RZ, PT ;  /* 0x000000ff5c00720c */ /* 0x000fe20003f66270 */
[----:B------:R-:W-:-:S02]  /*4bf0*/  IMAD R89, R8, R5, R89 ;  /* 0x0000000508597224 */ /* 0x000fc400078e0259 */
[----:B------:R-:W-:-:S03]  /*4c00*/  IMAD.HI.U32 R5, R4, R91, RZ ;  /* 0x0000005b04057227 */ /* 0x000fc600078e00ff */
[----:B------:R-:W-:Y:S01]  /*4c10*/  ISETP.GT.U32.AND P5, PT, R8, R89, PT ;  /* 0x000000590800720c */ /* 0x000fe20003fa4070 */
[--C-:B------:R-:W-:Y:S02]  /*4c20*/  @!P0 IMAD.IADD R90, R90, 0x1, -R8.reuse ;  /* 0x000000015a5a8824 */ /* 0x100fe400078e0a08 */
[----:B------:R-:W-:Y:S02]  /*4c30*/  IMAD.MOV R5, RZ, RZ, -R5 ;  /* 0x000000ffff057224 */ /* 0x000fe400078e0a05 */
[--C-:B------:R-:W-:Y:S01]  /*4c40*/  @!P1 IMAD.IADD R88, R88, 0x1, -R8.reuse ;  /* 0x0000000158589824 */ /* 0x100fe200078e0a08 */
[----:B------:R-:W-:Y:S01]  /*4c50*/  ISETP.GT.U32.AND P0, PT, R8, R90, PT ;  /* 0x0000005a0800720c */ /* 0x000fe20003f04070 */
[----:B------:R-:W-:Y:S01]  /*4c60*/  @!P4 IMAD.IADD R87, R87, 0x1, -R8 ;  /* 0x000000015757c824 */ /* 0x000fe200078e0a08 */
[----:B------:R-:W-:Y:S01]  /*4c70*/  ISETP.GE.AND P1, PT, R94, RZ, PT ;  /* 0x000000ff5e00720c */ /* 0x000fe20003f26270 */
[----:B------:R-:W-:Y:S01]  /*4c80*/  IMAD R91, R8, R5, R91 ;  /* 0x00000005085b7224 */ /* 0x000fe200078e025b */
[----:B------:R-:W-:Y:S01]  /*4c90*/  LOP3.LUT R94, R3, 0xb6, RZ, 0xfc, !PT ;  /* 0x000000b6035e7812 */ /* 0x000fe200078efcff */
[----:B------:R-:W-:Y:S01]  /*4ca0*/  IMAD.HI.U32 R5, R4, R7, RZ ;  /* 0x0000000704057227 */ /* 0x000fe200078e00ff */
[----:B------:R-:W-:-:S02]  /*4cb0*/  ISETP.GE.AND P4, PT, R93, RZ, PT ;  /* 0x000000ff5d00720c */ /* 0x000fc40003f86270 */
[----:B------:R-:W-:Y:S01]  /*4cc0*/  IABS R93, R94 ;  /* 0x0000005e005d7213 */ /* 0x000fe20000000000 */
[----:B------:R-:W-:Y:S01]  /*4cd0*/  @!P6 IMAD.MOV R87, RZ, RZ, -R87 ;  /* 0x000000ffff57e224 */ /* 0x000fe200078e0a57 */
[----:B------:R-:W-:Y:S01]  /*4ce0*/  ISETP.GT.U32.AND P6, PT, R8, R91, PT ;  /* 0x0000005b0800720c */ /* 0x000fe20003fc4070 */
[----:B------:R-:W-:Y:S02]  /*4cf0*/  IMAD.MOV R92, RZ, RZ, -R5 ;  /* 0x000000ffff5c7224 */ /* 0x000fe400078e0a05 */
[--C-:B------:R-:W-:Y:S01]  /*4d00*/  @!P0 IMAD.IADD R90, R90, 0x1, -R8.reuse ;  /* 0x000000015a5a8824 */ /* 0x100fe200078e0a08 */
[----:B------:R-:W-:Y:S01]  /*4d10*/  ISETP.GE.AND P0, PT, R94, RZ, PT ;  /* 0x000000ff5e00720c */ /* 0x000fe20003f06270 */
[C---:B------:R-:W-:Y:S02]  /*4d20*/  IMAD R92, R8.reuse, R92, R7 ;  /* 0x0000005c085c7224 */ /* 0x040fe400078e0207 */
[----:B------:R-:W-:Y:S02]  /*4d30*/  @!P5 IMAD.IADD R89, R89, 0x1, -R8 ;  /* 0x000000015959d824 */ /* 0x000fe400078e0a08 */
[----:B------:R-:W-:Y:S01]  /*4d40*/  @!P1 IMAD.MOV R90, RZ, RZ, -R90 ;  /* 0x000000ffff5a9224 */ /* 0x000fe200078e0a5a */
[----:B------:R-:W-:Y:S01]  /*4d50*/  ISETP.GT.U32.AND P1, PT, R8, R92, PT ;  /* 0x0000005c0800720c */ /* 0x000fe20003f24070 */
[----:B------:R-:W-:Y:S01]  /*4d60*/  IMAD.HI.U32 R5, R4, R93, RZ ;  /* 0x0000005d04057227 */ /* 0x000fe200078e00ff */
[----:B------:R-:W-:-:S03]  /*4d70*/  ISETP.GT.U32.AND P5, PT, R8, R89, PT ;  /* 0x000000590800720c */ /* 0x000fc60003fa4070 */
[----:B------:R-:W-:Y:S02]  /*4d80*/  @!P6 IMAD.IADD R91, R91, 0x1, -R8 ;  /* 0x000000015b5be824 */ /* 0x000fe400078e0a08 */
[----:B------:R-:W-:Y:S01]  /*4d90*/  @!P3 IMAD.MOV R88, RZ, RZ, -R88 ;  /* 0x000000ffff58b224 */ /* 0x000fe200078e0a58 */
[----:B------:R-:W-:Y:S01]  /*4da0*/  ISETP.GE.AND P3, PT, R95, RZ, PT ;  /* 0x000000ff5f00720c */ /* 0x000fe20003f66270 */
[----:B------:R-:W-:Y:S01]  /*4db0*/  IMAD.MOV R5, RZ, RZ, -R5 ;  /* 0x000000ffff057224 */ /* 0x000fe200078e0a05 */
[----:B------:R-:W-:Y:S01]  /*4dc0*/  ISETP.GT.U32.AND P6, PT, R8, R91, PT ;  /* 0x0000005b0800720c */ /* 0x000fe20003fc4070 */
[----:B------:R-:W-:Y:S01]  /*4dd0*/  IMAD.HI.U32 R7, R4, R105, RZ ;  /* 0x0000006904077227 */ /* 0x000fe200078e00ff */
[----:B------:R-:W-:-:S03]  /*4de0*/  IABS R95, R96 ;  /* 0x00000060005f7213 */ /* 0x000fc60000000000 */
[--C-:B------:R-:W-:Y:S02]  /*4df0*/  @!P1 IMAD.IADD R92, R92, 0x1, -R8.reuse ;  /* 0x000000015c5c9824 */ /* 0x100fe400078e0a08 */
[----:B------:R-:W-:Y:S01]  /*4e00*/  @!P5 IMAD.IADD R89, R89, 0x1, -R8 ;  /* 0x000000015959d824 */ /* 0x000fe200078e0a08 */
[----:B------:R-:W-:Y:S01]  /*4e10*/  ISETP.GE.AND P5, PT, R6, RZ, PT ;  /* 0x000000ff0600720c */ /* 0x000fe20003fa6270 */
[C---:B------:R-:W-:Y:S01]  /*4e20*/  IMAD R93, R8.reuse, R5, R93 ;  /* 0x00000005085d7224 */ /* 0x040fe200078e025d */
[----:B------:R-:W-:Y:S01]  /*4e30*/  ISETP.GT.U32.AND P1, PT, R8, R92, PT ;  /* 0x0000005c0800720c */ /* 0x000fe20003f24070 */
[----:B------:R-:W-:Y:S01]  /*4e40*/  IMAD.HI.U32 R6, R4, R95, RZ ;  /* 0x0000005f04067227 */ /* 0x000fe200078e00ff */
[----:B------:R-:W-:-:S03]  /*4e50*/  LOP3.LUT R5, R3, 0xba, RZ, 0xfc, !PT ;  /* 0x000000ba03057812 */ /* 0x000fc600078efcff */
[----:B------:R-:W-:Y:S01]  /*4e60*/  @!P6 IMAD.IADD R91, R91, 0x1, -R8 ;  /* 0x000000015b5be824 */ /* 0x000fe200078e0a08 */
[----:B------:R-:W-:Y:S01]  /*4e70*/  IABS R101, R5 ;  /* 0x0000000500657213 */ /* 0x000fe20000000000 */
[----:B------:R-:W-:Y:S01]  /*4e80*/  IMAD.MOV R6, RZ, RZ, -R6 ;  /* 0x000000ffff067224 */ /* 0x000fe200078e0a06 */
[----:B------:R-:W-:Y:S01]  /*4e90*/  ISETP.GE.AND P6, PT, R5, RZ, PT ;  /* 0x000000ff0500720c */ /* 0x000fe20003fc6270 */
[----:B------:R-:W-:Y:S01]  /*4ea0*/  @!P3 IMAD.MOV R91, RZ, RZ, -R91 ;  /* 0x000000ffff5bb224 */ /* 0x000fe200078e0a5b */
[C---:B------:R-:W-:Y:S01]  /*4eb0*/  ISETP.GT.U32.AND P3, PT, R8.reuse, R93, PT ;  /* 0x0000005d0800720c */ /* 0x040fe20003f64070 */
[----:B------:R-:W-:Y:S01]  /*4ec0*/  IMAD R94, R8, R6, R95 ;  /* 0x00000006085e7224 */ /* 0x000fe200078e025f */
[----:B------:R-:W-:Y:S01]  /*4ed0*/  IABS R5, R107 ;  /* 0x0000006b00057213 */ /* 0x000fe20000000000 */
[----:B------:R-:W-:-:S04]  /*4ee0*/  IMAD.HI.U32 R6, R4, R101, RZ ;  /* 0x0000006504067227 */ /* 0x000fc800078e00ff */
[----:B------:R-:W-:-:S04]  /*4ef0*/  IMAD.HI.U32 R95, R4, R97, RZ ;  /* 0x00000061045f7227 */ /* 0x000fc800078e00ff */
[----:B------:R-:W-:Y:S01]  /*4f00*/  @!P1 IMAD.IADD R92, R92, 0x1, -R8 ;  /* 0x000000015c5c9824 */ /* 0x000fe200078e0a08 */
[C---:B------:R-:W-:Y:S01]  /*4f10*/  ISETP.GT.U32.AND P1, PT, R8.reuse, R94, PT ;  /* 0x0000005e0800720c */ /* 0x040fe20003f24070 */
[----:B------:R-:W-:Y:S02]  /*4f20*/  IMAD.MOV R6, RZ, RZ, -R6 ;  /* 0x000000ffff067224 */ /* 0x000fe400078e0a06 */
[----:B------:R-:W-:Y:S02]  /*4f30*/  IMAD.MOV R102, RZ, RZ, -R95 ;  /* 0x000000ffff667224 */ /* 0x000fe400078e0a5f */
[C---:B------:R-:W-:Y:S02]  /*4f40*/  IMAD R95, R8.reuse, R6, R101 ;  /* 0x00000006085f7224 */ /* 0x040fe400078e0265 */
[--C-:B------:R-:W-:Y:S02]  /*4f50*/  @!P3 IMAD.IADD R93, R93, 0x1, -R8.reuse ;  /* 0x000000015d5db824 */ /* 0x100fe400078e0a08 */
[----:B------:R-:W-:Y:S01]  /*4f60*/  IMAD.MOV R7, RZ, RZ, -R7 ;  /* 0x000000ffff077224 */ /* 0x000fe200078e0a07 */
[----:B------:R-:W-:Y:S01]  /*4f70*/  ISETP.GT.U32.AND P3, PT, R8, R95, PT ;  /* 0x0000005f0800720c */ /* 0x000fe20003f64070 */
[----:B------:R-:W-:Y:S01]  /*4f80*/  @!P4 IMAD.MOV R89, RZ, RZ, -R89 ;  /* 0x000000ffff59c224 */ /* 0x000fe200078e0a59 */
[----:B------:R-:W-:Y:S01]  /*4f90*/  ISETP.GE.AND P4, PT, R96, RZ, PT ;  /* 0x000000ff6000720c */ /* 0x000fe20003f86270 */
[----:B------:R-:W-:Y:S01]  /*4fa0*/  @!P1 IMAD.IADD R94, R94, 0x1, -R8 ;  /* 0x000000015e5e9824 */ /* 0x000fe200078e0a08 */
[C---:B------:R-:W-:Y:S01]  /*4fb0*/  ISETP.GT.U32.AND P1, PT, R8.reuse, R93, PT ;  /* 0x0000005d0800720c */ /* 0x040fe20003f24070 */
[----:B------:R-:W-:Y:S01]  /*4fc0*/  IMAD R96, R8, R7, R105 ;  /* 0x0000000708607224 */ /* 0x000fe200078e0269 */
[----:B------:R-:W-:Y:S01]  /*4fd0*/  IABS R105, R104 ;  /* 0x0000006800697213 */ /* 0x000fe20000000000 */
[----:B------:R-:W-:Y:S01]  /*4fe0*/  IMAD.HI.U32 R98, R4, R5, RZ ;  /* 0x0000000504627227 */ /* 0x000fe200078e00ff */
[----:B------:R-:W-:-:S03]  /*4ff0*/  LOP3.LUT R7, R3, 0xc8, RZ, 0xfc, !PT ;  /* 0x000000c803077812 */ /* 0x000fc600078efcff */
[C---:B------:R-:W-:Y:S02]  /*5000*/  IMAD R97, R8.reuse, R102, R97 ;  /* 0x0000006608617224 */ /* 0x040fe400078e0261 */
[----:B------:R-:W-:Y:S01]  /*5010*/  @!P3 IMAD.IADD R95, R95, 0x1, -R8 ;  /* 0x000000015f5fb824 */ /* 0x000fe200078e0a08 */
[C---:B------:R-:W-:Y:S01]  /*5020*/  ISETP.GT.U32.AND P3, PT, R8.reuse, R94, PT ;  /* 0x0000005e0800720c */ /* 0x040fe20003f64070 */
[----:B------:R-:W-:Y:S02]  /*5030*/  IMAD.MOV R98, RZ, RZ, -R98 ;  /* 0x000000ffff627224 */ /* 0x000fe400078e0a62 */
[----:B------:R-:W-:Y:S01]  /*5040*/  @!P1 IMAD.IADD R93, R93, 0x1, -R8 ;  /* 0x000000015d5d9824 */ /* 0x000fe200078e0a08 */
[C---:B------:R-:W-:Y:S01]  /*5050*/  ISETP.GT.U32.AND P1, PT, R8.reuse, R96, PT ;  /* 0x000000600800720c */ /* 0x040fe20003f24070 */
[----:B------:R-:W-:Y:S01]  /*5060*/  @!P5 IMAD.MOV R92, RZ, RZ, -R92 ;  /* 0x000000ffff5cd224 */ /* 0x000fe200078e0a5c */
[C---:B------:R-:W-:Y:S01]  /*5070*/  ISETP.GT.U32.AND P5, PT, R8.reuse, R95, PT ;  /* 0x0000005f0800720c */ /* 0x040fe20003fa4070 */
[----:B------:R-:W-:Y:S01]  /*5080*/  @!P0 IMAD.MOV R93, RZ, RZ, -R93 ;  /* 0x000000ffff5d8224 */ /* 0x000fe200078e0a5d */
[C---:B------:R-:W-:Y:S01]  /*5090*/  ISETP.GT.U32.AND P0, PT, R8.reuse, R97, PT ;  /* 0x000000610800720c */ /* 0x040fe20003f04070 */
[----:B------:R-:W-:-:S02]  /*50a0*/  IMAD R98, R8, R98, R5 ;  /* 0x0000006208627224 */ /* 0x000fc400078e0205 */
[----:B------:R-:W-:-:S04]  /*50b0*/  IMAD.HI.U32 R6, R4, R99, RZ ;  /* 0x0000006304067227 */ /* 0x000fc800078e00ff */
[----:B------:R-:W-:Y:S01]  /*50c0*/  @!P3 IMAD.IADD R94, R94, 0x1, -R8 ;  /* 0x000000015e5eb824 */ /* 0x000fe200078e0a08 */
[----:B------:R-:W-:Y:S01]  /*50d0*/  ISETP.GT.U32.AND P3, PT, R8, R98, PT ;  /* 0x000000620800720c */ /* 0x000fe20003f64070 */
[----:B------:R-:W-:Y:S01]  /*50e0*/  IMAD.MOV R5, RZ, RZ, -R6 ;  /* 0x000000ffff057224 */ /* 0x000fe200078e0a06 */
[----:B------:R-:W-:Y:S01]  /*50f0*/  LOP3.LUT R6, R3, 0xc6, RZ, 0xfc, !PT ;  /* 0x000000c603067812 */ /* 0x000fe200078efcff */
[----:B------:R-:W-:Y:S01]  /*5100*/  @!P1 IMAD.IADD R96, R96, 0x1, -R8 ;  /* 0x0000000160609824 */ /* 0x000fe200078e0a08 */
[----:B------:R-:W-:Y:S01]  /*5110*/  ISETP.GE.AND P1, PT, R100, RZ, PT ;  /* 0x000000ff6400720c */ /* 0x000fe20003f26270 */
[----:B------:R-:W-:Y:S01]  /*5120*/  IMAD R99, R8, R5, R99 ;  /* 0x0000000508637224 */ /* 0x000fe200078e0263 */
[----:B------:R-:W-:Y:S01]  /*5130*/  IABS R101, R6 ;  /* 0x0000000600657213 */ /* 0x000fe20000000000 */
[----:B------:R-:W-:Y:S01]  /*5140*/  IMAD.HI.U32 R102, R4, R105, RZ ;  /* 0x0000006904667227 */ /* 0x000fe200078e00ff */
[----:B------:R-:W-:-:S03]  /*5150*/  IABS R5, R7 ;  /* 0x0000000700057213 */ /* 0x000fc60000000000 */
[--C-:B------:R-:W-:Y:S01]  /*5160*/  @!P5 IMAD.IADD R95, R95, 0x1, -R8.reuse ;  /* 0x000000015f5fd824 */ /* 0x100fe200078e0a08 */
[C---:B------:R-:W-:Y:S01]  /*5170*/  ISETP.GT.U32.AND P5, PT, R8.reuse, R99, PT ;  /* 0x000000630800720c */ /* 0x040fe20003fa4070 */
[----:B------:R-:W-:Y:S01]  /*5180*/  @!P0 IMAD.IADD R97, R97, 0x1, -R8 ;  /* 0x0000000161618824 */ /* 0x000fe200078e0a08 */
[----:B------:R-:W-:Y:S01]  /*5190*/  ISETP.GT.U32.AND P0, PT, R8, R96, PT ;  /* 0x000000600800720c */ /* 0x000fe20003f04070 */
[----:B------:R-:W-:-:S04]  /*51a0*/  IMAD.HI.U32 R106, R4, R101, RZ ;  /* 0x00000065046a7227 */ /* 0x000fc800078e00ff */
[----:B------:R-:W-:Y:S02]  /*51b0*/  IMAD.MOV R102, RZ, RZ, -R102 ;  /* 0x000000ffff667224 */ /* 0x000fe400078e0a66 */
[----:B------:R-:W-:Y:S01]  /*51c0*/  @!P3 IMAD.IADD R98, R98, 0x1, -R8 ;  /* 0x000000016262b824 */ /* 0x000fe200078e0a08 */
[C---:B------:R-:W-:Y:S01]  /*51d0*/  ISETP.GT.U32.AND P3, PT, R8.reuse, R97, PT ;  /* 0x000000610800720c */ /* 0x040fe20003f64070 */
[----:B------:R-:W-:Y:S02]  /*51e0*/  IMAD.MOV R106, RZ, RZ, -R106 ;  /* 0x000000ffff6a7224 */ /* 0x000fe400078e0a6a */
[C---:B------:R-:W-:Y:S01]  /*51f0*/  IMAD R100, R8.reuse, R102, R105 ;  /* 0x0000006608647224 */ /* 0x040fe200078e0269 */
[C---:B------:R-:W-:Y:S01]  /*5200*/  LOP3.LUT R105, R3.reuse, 0xca, RZ, 0xfc, !PT ;  /* 0x000000ca03697812 */ /* 0x040fe200078efcff */
[----:B------:R-:W-:Y:S01]  /*5210*/  @!P4 IMAD.MOV R94, RZ, RZ, -R94 ;  /* 0x000000ffff5ec224 */ /* 0x000fe200078e0a5e */
[C---:B------:R-:W-:Y:S01]  /*5220*/  ISETP.GT.U32.AND P4, PT, R8.reuse, R98, PT ;  /* 0x000000620800720c */ /* 0x040fe20003f84070 */
[C---:B------:R-:W-:Y:S01]  /*5230*/  IMAD R101, R8.reuse, R106, R101 ;  /* 0x0000006a08657224 */ /* 0x040fe200078e0265 */
[----:B------:R-:W-:Y:S01]  /*5240*/  LOP3.LUT R106, R3, 0xcc, RZ, 0xfc, !PT ;  /* 0x000000cc036a7812 */ /* 0x000fe200078efcff */
[----:B------:R-:W-:Y:S01]  /*5250*/  @!P6 IMAD.MOV R95, RZ, RZ, -R95 ;  /* 0x000000ffff5fe224 */ /* 0x000fe200078e0a5f */
[----:B------:R-:W-:Y:S01]  /*5260*/  ISETP.GT.U32.AND P6, PT, R8, R100, PT ;  /* 0x000000640800720c */ /* 0x000fe20003fc4070 */
[----:B------:R-:W-:-:S04]  /*5270*/  IMAD.HI.U32 R109, R4, R5, RZ ;  /* 0x00000005046d7227 */ /* 0x000fc800078e00ff */
[--C-:B------:R-:W-:Y:S02]  /*5280*/  @!P5 IMAD.IADD R99, R99, 0x1, -R8.reuse ;  /* 0x000000016363d824 */ /* 0x100fe400078e0a08 */
[--C-:B------:R-:W-:Y:S01]  /*5290*/  @!P0 IMAD.IADD R96, R96, 0x1, -R8.reuse ;  /* 0x0000000160608824 */ /* 0x100fe200078e0a08 */
[C---:B------:R-:W-:Y:S01]  /*52a0*/  ISETP.GT.U32.AND P0, PT, R8.reuse, R101, PT ;  /* 0x000000650800720c */ /* 0x040fe20003f04070 */
[----:B------:R-:W-:Y:S01]  /*52b0*/  IMAD.MOV R109, RZ, RZ, -R109 ;  /* 0x000000ffff6d7224 */ /* 0x000fe200078e0a6d */
[----:B------:R-:W-:Y:S01]  /*52c0*/  ISETP.GT.U32.AND P5, PT, R8, R99, PT ;  /* 0x000000630800720c */ /* 0x000fe20003fa4070 */
[--C-:B------:R-:W-:Y:S01]  /*52d0*/  @!P3 IMAD.IADD R97, R97, 0x1, -R8.reuse ;  /* 0x000000016161b824 */ /* 0x100fe200078e0a08 */
[----:B------:R-:W-:Y:S01]  /*52e0*/  ISETP.GE.AND P3, PT, R108, RZ, PT ;  /* 0x000000ff6c00720c */ /* 0x000fe20003f66270 */
[----:B------:R-:W-:Y:S01]  /*52f0*/  IMAD R102, R8, R109, R5 ;  /* 0x0000006d08667224 */ /* 0x000fe200078e0205 */
[----:B------:R-:W-:Y:S01]  /*5300*/  IABS R5, R106 ;  /* 0x0000006a00057213 */ /* 0x000fe20000000000 */
[--C-:B------:R-:W-:Y:S01]  /*5310*/  @!P4 IMAD.IADD R98, R98, 0x1, -R8.reuse ;  /* 0x000000016262c824 */ /* 0x100fe200078e0a08 */
[----:B------:R-:W-:Y:S01]  /*5320*/  IABS R109, R105 ;  /* 0x00000069006d7213 */ /* 0x000fe20000000000 */
[----:B------:R-:W-:Y:S01]  /*5330*/  @!P6 IMAD.IADD R100, R100, 0x1, -R8 ;  /* 0x000000016464e824 */ /* 0x000fe200078e0a08 */
[----:B------:R-:W-:Y:S01]  /*5340*/  ISETP.GT.U32.AND P4, PT, R8, R102, PT ;  /* 0x000000660800720c */ /* 0x000fe20003f84070 */
[----:B------:R-:W-:Y:S01]  /*5350*/  @!P1 IMAD.MOV R96, RZ, RZ, -R96 ;  /* 0x000000ffff609224 */ /* 0x000fe200078e0a60 */
[----:B------:R-:W-:Y:S01]  /*5360*/  ISETP.GE.AND P6, PT, R103, RZ, PT ;  /* 0x000000ff6700720c */ /* 0x000fe20003fc6270 */
[----:B------:R-:W-:Y:S01]  /*5370*/  @!P0 IMAD.IADD R101, R101, 0x1, -R8 ;  /* 0x0000000165658824 */ /* 0x000fe200078e0a08 */
[----:B------:R-:W-:Y:S01]  /*5380*/  ISETP.GE.AND P0, PT, R104, RZ, PT ;  /* 0x000000ff6800720c */ /* 0x000fe20003f06270 */
[----:B------:R-:W-:Y:S01]  /*5390*/  IMAD.HI.U32 R104, R4, R5, RZ ;  /* 0x0000000504687227 */ /* 0x000fe200078e00ff */
[----:B------:R-:W-:-:S03]  /*53a0*/  ISETP.GT.U32.AND P1, PT, R8, R100, PT ;  /* 0x000000640800720c */ /* 0x000fc60003f24070 */
[----:B------:R-:W-:Y:S01]  /*53b0*/  @!P5 IMAD.IADD R99, R99, 0x1, -R8 ;  /* 0x000000016363d824 */ /* 0x000fe200078e0a08 */
[----:B------:R-:W-:Y:S01]  /*53c0*/  ISETP.GE.AND P5, PT, R107, RZ, PT ;  /* 0x000000ff6b00720c */ /* 0x000fe20003fa6270 */
[----:B------:R-:W-:Y:S01]  /*53d0*/  IMAD.HI.U32 R103, R4, R109, RZ ;  /* 0x0000006d04677227 */ /* 0x000fe200078e00ff */
[----:B------:R-:W-:-:S03]  /*53e0*/  LOP3.LUT R107, R3, 0xd0, RZ, 0xfc, !PT ;  /* 0x000000d0036b7812 */ /* 0x000fc600078efcff */
[----:B------:R-:W-:Y:S02]  /*53f0*/  IMAD.MOV R104, RZ, RZ, -R104 ;  /* 0x000000ffff687224 */ /* 0x000fe400078e0a68 */
[----:B------:R-:W-:Y:S02]  /*5400*/  @!P4 IMAD.IADD R102, R102, 0x1, -R8 ;  /* 0x000000016666c824 */ /* 0x000fe400078e0a08 */
[----:B------:R-:W-:Y:S01]  /*5410*/  @!P3 IMAD.MOV R97, RZ, RZ, -R97 ;  /* 0x000000ffff61b224 */ /* 0x000fe200078e0a61 */
[C---:B------:R-:W-:Y:S01]  /*5420*/  ISETP.GT.U32.AND P3, PT, R8.reuse, R101, PT ;  /* 0x000000650800720c */ /* 0x040fe20003f64070 */
[----:B------:R-:W-:Y:S01]  /*5430*/  IMAD.MOV R103, RZ, RZ, -R103 ;  /* 0x000000ffff677224 */ /* 0x000fe200078e0a67 */
[C---:B------:R-:W-:Y:S01]  /*5440*/  ISETP.GT.U32.AND P4, PT, R8.reuse, R102, PT ;  /* 0x000000660800720c */ /* 0x040fe20003f84070 */
[C---:B------:R-:W-:Y:S01]  /*5450*/  IMAD R104, R8.reuse, R104, R5 ;  /* 0x0000006808687224 */ /* 0x040fe200078e0205 */
[----:B------:R-:W-:Y:S01]  /*5460*/  IABS R5, R107 ;  /* 0x0000006b00057213 */ /* 0x000fe20000000000 */
[----:B------:R-:W-:-:S02]  /*5470*/  IMAD R103, R8, R103, R109 ;  /* 0x0000006708677224 */ /* 0x000fc400078e026d */
[----:B------:R-:W-:Y:S01]  /*5480*/  @!P1 IMAD.IADD R100, R100, 0x1, -R8 ;  /* 0x0000000164649824 */ /* 0x000fe200078e0a08 */
[C---:B------:R-:W-:Y:S01]  /*5490*/  ISETP.GT.U32.AND P1, PT, R8.reuse, R104, PT ;  /* 0x000000680800720c */ /* 0x040fe20003f24070 */
[----:B------:R-:W-:Y:S01]  /*54a0*/  @!P5 IMAD.MOV R98, RZ, RZ, -R98 ;  /* 0x000000ffff62d224 */ /* 0x000fe200078e0a62 */
[----:B------:R-:W-:Y:S01]  /*54b0*/  ISETP.GT.U32.AND P5, PT, R8, R103, PT ;  /* 0x000000670800720c */ /* 0x000fe20003fa4070 */
[----:B------:R-:W-:Y:S01]  /*54c0*/  @!P6 IMAD.MOV R99, RZ, RZ, -R99 ;  /* 0x000000ffff63e224 */ /* 0x000fe200078e0a63 */
[----:B------:R-:W-:Y:S01]  /*54d0*/  ISETP.GE.AND P6, PT, R6, RZ, PT ;  /* 0x000000ff0600720c */ /* 0x000fe20003fc6270 */
[--C-:B------:R-:W-:Y:S01]  /*54e0*/  @!P3 IMAD.IADD R101, R101, 0x1, -R8.reuse ;  /* 0x000000016565b824 */ /* 0x100fe200078e0a08 */
[----:B------:R-:W-:Y:S01]  /*54f0*/  ISETP.GE.AND P3, PT, R7, RZ, PT ;  /* 0x000000ff0700720c */ /* 0x000fe20003f66270 */
[----:B------:R-:W-:Y:S01]  /*5500*/  @!P4 IMAD.IADD R102, R102, 0x1, -R8 ;  /* 0x000000016666c824 */ /* 0x000fe200078e0a08 */
[----:B------:R-:W-:Y:S01]  /*5510*/  LOP3.LUT R7, R3, 0xce, RZ, 0xfc, !PT ;  /* 0x000000ce03077812 */ /* 0x000fe200078efcff */
[----:B------:R-:W-:Y:S01]  /*5520*/  @!P0 IMAD.MOV R100, RZ, RZ, -R100 ;  /* 0x000000ffff648224 */ /* 0x000fe200078e0a64 */
[----:B------:R-:W-:Y:S01]  /*5530*/  ISETP.GE.AND P4, PT, R105, RZ, PT ;  /* 0x000000ff6900720c */ /* 0x000fe20003f86270 */
[----:B------:R-:W-:Y:S01]  /*5540*/  IMAD.MOV R115, RZ, RZ, -R115 ;  /* 0x000000ffff737224 */ /* 0x000fe200078e0a73 */
[----:B------:R-:W-:Y:S01]  /*5550*/  IABS R105, R7 ;  /* 0x0000000700697213 */ /* 0x000fe20000000000 */
[----:B------:R-:W-:-:S02]  /*5560*/  @!P1 IMAD.IADD R104, R104, 0x1, -R8 ;  /* 0x0000000168689824 */ /* 0x000fc400078e0a08 */
[----:B------:R-:W-:Y:S01]  /*5570*/  @!P5 IMAD.IADD R103, R103, 0x1, -R8 ;  /* 0x000000016767d824 */ /* 0x000fe200078e0a08 */
[----:B------:R-:W-:Y:S01]  /*5580*/  ISETP.GE.AND P5, PT, R106, RZ, PT ;  /* 0x000000ff6a00720c */ /* 0x000fe20003fa6270 */
[----:B------:R-:W-:Y:S01]  /*5590*/  IMAD.HI.U32 R6, R4, R105, RZ ;  /* 0x0000006904067227 */ /* 0x000fe200078e00ff */
[C---:B------:R-:W-:Y:S02]  /*55a0*/  ISETP.GT.U32.AND P0, PT, R8.reuse, R104, PT ;  /* 0x000000680800720c */ /* 0x040fe40003f04070 */
[----:B------:R-:W-:Y:S01]  /*55b0*/  ISETP.GT.U32.AND P1, PT, R8, R103, PT ;  /* 0x000000670800720c */ /* 0x000fe20003f24070 */
[----:B------:R-:W-:Y:S01]  /*55c0*/  @!P6 IMAD.MOV R101, RZ, RZ, -R101 ;  /* 0x000000ffff65e224 */ /* 0x000fe200078e0a65 */
[----:B------:R-:W-:Y:S01]  /*55d0*/  ISETP.GE.AND P6, PT, R7, RZ, PT ;  /* 0x000000ff0700720c */ /* 0x000fe20003fc6270 */
[----:B------:R-:W-:Y:S01]  /*55e0*/  IMAD.MOV R7, RZ, RZ, -R6 ;  /* 0x000000ffff077224 */ /* 0x000fe200078e0a06 */
[----:B------:R-:W-:Y:S01]  /*55f0*/  LOP3.LUT R106, R3, 0xd2, RZ, 0xfc, !PT ;  /* 0x000000d2036a7812 */ /* 0x000fe200078efcff */
[----:B------:R-:W-:-:S04]  /*5600*/  IMAD.HI.U32 R6, R4, R5, RZ ;  /* 0x0000000504067227 */ /* 0x000fc800078e00ff */
[----:B------:R-:W-:Y:S01]  /*5610*/  IMAD R105, R8, R7, R105 ;  /* 0x0000000708697224 */ /* 0x000fe200078e0269 */
[----:B------:R-:W-:Y:S01]  /*5620*/  LOP3.LUT R7, R3, 0xd4, RZ, 0xfc, !PT ;  /* 0x000000d403077812 */ /* 0x000fe200078efcff */
[----:B------:R-:W-:Y:S02]  /*5630*/  @!P0 IMAD.IADD R104, R104, 0x1, -R8 ;  /* 0x0000000168688824 */ /* 0x000fe400078e0a08 */
[----:B------:R-:W-:Y:S01]  /*5640*/  IMAD.MOV R6, RZ, RZ, -R6 ;  /* 0x000000ffff067224 */ /* 0x000fe200078e0a06 */
[----:B------:R-:W-:Y:S01]  /*5650*/  ISETP.GT.U32.AND P0, PT, R8, R105, PT ;  /* 0x000000690800720c */ /* 0x000fe20003f04070 */
[----:B------:R-:W-:Y:S01]  /*5660*/  @!P3 IMAD.MOV R102, RZ, RZ, -R102 ;  /* 0x000000ffff66b224 */ /* 0x000fe200078e0a66 */
[----:B------:R-:W-:Y:S01]  /*5670*/  ISETP.GE.AND P3, PT, R107, RZ, PT ;  /* 0x000000ff6b00720c */ /* 0x000fe20003f66270 */
[----:B------:R-:W-:Y:S01]  /*5680*/  @!P1 IMAD.IADD R103, R103, 0x1, -R8 ;  /* 0x0000000167679824 */ /* 0x000fe200078e0a08 */
[----:B------:R-:W-:Y:S01]  /*5690*/  ISETP.GE.AND P1, PT, R106, RZ, PT ;  /* 0x000000ff6a00720c */ /* 0x000fe20003f26270 */
[----:B------:R-:W-:Y:S01]  /*56a0*/  @!P5 IMAD.MOV R104, RZ, RZ, -R104 ;  /* 0x000000ffff68d224 */ /* 0x000fe200078e0a68 */
[----:B------:R-:W-:Y:S01]  /*56b0*/  IABS R107, R106 ;  /* 0x0000006a006b7213 */ /* 0x000fe20000000000 */
[----:B------:R-:W-:Y:S01]  /*56c0*/  IMAD R106, R8, R6, R5 ;  /* 0x00000006086a7224 */ /* 0x000fe200078e0205 */
[----:B------:R-:W-:Y:S01]  /*56d0*/  IABS R113, R7 ;  /* 0x0000000700717213 */ /* 0x000fe20000000000 */
[----:B------:R-:W-:Y:S01]  /*56e0*/  @!P4 IMAD.MOV R103, RZ, RZ, -R103 ;  /* 0x000000ffff67c224 */ /* 0x000fe200078e0a67 */
[----:B------:R-:W-:Y:S01]  /*56f0*/  ISETP.GE.AND P4, PT, R7, RZ, PT ;  /* 0x000000ff0700720c */ /* 0x000fe20003f86270 */
[----:B------:R-:W-:Y:S01]  /*5700*/  IMAD.HI.U32 R5, R4, R107, RZ ;  /* 0x0000006b04057227 */ /* 0x000fe200078e00ff */
[----:B------:R-:W-:-:S02]  /*5710*/  ISETP.GT.U32.AND P5, PT, R8, R106, PT ;  /* 0x0000006a0800720c */ /* 0x000fc40003fa4070 */
[----:B------:R-:W-:Y:S01]  /*5720*/  LOP3.LUT R6, R3, 0xd6, RZ, 0xfc, !PT ;  /* 0x000000d603067812 */ /* 0x000fe200078efcff */
[--C-:B------:R-:W-:Y:S02]  /*5730*/  @!P0 IMAD.IADD R105, R105, 0x1, -R8.reuse ;  /* 0x0000000169698824 */ /* 0x100fe400078e0a08 */
[----:B------:R-:W-:Y:S01]  /*5740*/  IMAD.MOV R7, RZ, RZ, -R5 ;  /* 0x000000ffff077224 */ /* 0x000fe200078e0a05 */
[----:B------:R-:W-:Y:S01]  /*5750*/  IABS R109, R6 ;  /* 0x00000006006d7213 */ /* 0x000fe20000000000 */
[----:B------:R-:W-:Y:S01]  /*5760*/  IMAD.HI.U32 R108, R4, R113, RZ ;  /* 0x00000071046c7227 */ /* 0x000fe200078e00ff */
[C---:B------:R-:W-:Y:S02]  /*5770*/  ISETP.GT.U32.AND P0, PT, R8.reuse, R105, PT ;  /* 0x000000690800720c */ /* 0x040fe40003f04070 */
[----:B------:R-:W-:Y:S01]  /*5780*/  LOP3.LUT R5, R3, 0xd8, RZ, 0xfc, !PT ;  /* 0x000000d803057812 */ /* 0x000fe200078efcff */
[----:B------:R-:W-:Y:S02]  /*5790*/  IMAD R107, R8, R7, R107 ;  /* 0x00000007086b7224 */ /* 0x000fe400078e026b */
[----:B------:R-:W-:Y:S01]  /*57a0*/  @!P5 IMAD.IADD R106, R106, 0x1, -R8 ;  /* 0x000000016a6ad824 */ /* 0x000fe200078e0a08 */
[----:B------:R-:W-:Y:S01]  /*57b0*/  IABS R110, R5 ;  /* 0x00000005006e7213 */ /* 0x000fe20000000000 */
[----:B------:R-:W-:-:S03]  /*57c0*/  IMAD.HI.U32 R7, R4, R109, RZ ;  /* 0x0000006d04077227 */ /* 0x000fc600078e00ff */
[C---:B------:R-:W-:Y:S01]  /*57d0*/  ISETP.GT.U32.AND P5, PT, R8.reuse, R106, PT ;  /* 0x0000006a0800720c */ /* 0x040fe20003fa4070 */
[----:B------:R-:W-:Y:S02]  /*57e0*/  IMAD.MOV R108, RZ, RZ, -R108 ;  /* 0x000000ffff6c7224 */ /* 0x000fe400078e0a6c */
[----:B------:R-:W-:Y:S01]  /*57f0*/  @!P0 IMAD.IADD R105, R105, 0x1, -R8 ;  /* 0x0000000169698824 */ /* 0x000fe200078e0a08 */
[C---:B------:R-:W-:Y:S01]  /*5800*/  ISETP.GT.U32.AND P0, PT, R8.reuse, R107, PT ;  /* 0x0000006b0800720c */ /* 0x040fe20003f04070 */
[----:B------:R-:W-:Y:S02]  /*5810*/  IMAD.MOV R7, RZ, RZ, -R7 ;  /* 0x000000ffff077224 */ /* 0x000fe400078e0a07 */
[C---:B------:R-:W-:Y:S02]  /*5820*/  IMAD R108, R8.reuse, R108, R113 ;  /* 0x0000006c086c7224 */ /* 0x040fe400078e0271 */
[----:B------:R-:W-:Y:S02]  /*5830*/  IMAD R109, R8, R7, R109 ;  /* 0x00000007086d7224 */ /* 0x000fe400078e026d */
[----:B------:R-:W-:-:S04]  /*5840*/  IMAD.HI.U32 R113, R4, R110, RZ ;  /* 0x0000006e04717227 */ /* 0x000fc800078e00ff */
[--C-:B------:R-:W-:Y:S01]  /*5850*/  @!P5 IMAD.IADD R106, R106, 0x1, -R8.reuse ;  /* 0x000000016a6ad824 */ /* 0x100fe200078e0a08 */
[C---:B------:R-:W-:Y:S01]  /*5860*/  ISETP.GT.U32.AND P5, PT, R8.reuse, R108, PT ;  /* 0x0000006c0800720c */ /* 0x040fe20003fa4070 */
[----:B------:R-:W-:Y:S01]  /*5870*/  @!P0 IMAD.IADD R107, R107, 0x1, -R8 ;  /* 0x000000016b6b8824 */ /* 0x000fe200078e0a08 */
[----:B------:R-:W-:Y:S01]  /*5880*/  ISETP.GT.U32.AND P0, PT, R8, R109, PT ;  /* 0x0000006d0800720c */ /* 0x000fe20003f04070 */
[----:B------:R-:W-:Y:S02]  /*5890*/  IMAD.MOV R113, RZ, RZ, -R113 ;  /* 0x000000ffff717224 */ /* 0x000fe400078e0a71 */
[----:B------:R-:W-:-:S04]  /*58a0*/  IMAD.HI.U32 R7, R4, R111, RZ ;  /* 0x0000006f04077227 */ /* 0x000fc800078e00ff */
[----:B------:R-:W-:Y:S02]  /*58b0*/  IMAD R110, R8, R113, R110 ;  /* 0x00000071086e7224 */ /* 0x000fe400078e026e */
[----:B------:R-:W-:Y:S02]  /*58c0*/  IMAD.MOV R7, RZ, RZ, -R7 ;  /* 0x000000ffff077224 */ /* 0x000fe400078e0a07 */
[--C-:B------:R-:W-:Y:S01]  /*58d0*/  @!P5 IMAD.IADD R108, R108, 0x1, -R8.reuse ;  /* 0x000000016c6cd824 */ /* 0x100fe200078e0a08 */
[C---:B------:R-:W-:Y:S01]  /*58e0*/  ISETP.GT.U32.AND P5, PT, R8.reuse, R107, PT ;  /* 0x0000006b0800720c */ /* 0x040fe20003fa4070 */
[----:B------:R-:W-:Y:S02]  /*58f0*/  @!P0 IMAD.IADD R109, R109, 0x1, -R8 ;  /* 0x000000016d6d8824 */ /* 0x000fe400078e0a08 */
[----:B------:R-:W-:Y:S01]  /*5900*/  IMAD.MOV.U32 R113, RZ, RZ, R114 ;  /* 0x000000ffff717224 */ /* 0x000fe200078e0072 */
[C---:B------:R-:W-:Y:S01]  /*5910*/  ISETP.GT.U32.AND P0, PT, R8.reuse, R108, PT ;  /* 0x0000006c0800720c */ /* 0x040fe20003f04070 */
[----:B------:R-:W-:Y:S01]  /*5920*/  @!P3 IMAD.MOV R106, RZ, RZ, -R106 ;  /* 0x000000ffff6ab224 */ /* 0x000fe200078e0a6a */
[C---:B------:R-:W-:Y:S01]  /*5930*/  ISETP.GT.U32.AND P3, PT, R8.reuse, R110, PT ;  /* 0x0000006e0800720c */ /* 0x040fe20003f64070 */
[C---:B------:R-:W-:Y:S01]  /*5940*/  IMAD R112, R8.reuse, R115, R112 ;  /* 0x0000007308707224 */ /* 0x040fe200078e0270 */
[----:B------:R-:W-:Y:S01]  /*5950*/  IABS R115, R118 ;  /* 0x0000007600737213 */ /* 0x000fe20000000000 */
[----:B------:R-:W-:-:S02]  /*5960*/  IMAD R111, R8, R7, R111 ;  /* 0x00000007086f7224 */ /* 0x000fc400078e026f */
[----:B------:R-:W-:-:S04]  /*5970*/  IMAD.HI.U32 R7, R4, R113, RZ ;  /* 0x0000007104077227 */ /* 0x000fc800078e00ff */
[----:B------:R-:W-:Y:S02]  /*5980*/  IMAD.MOV R7, RZ, RZ, -R7 ;  /* 0x000000ffff077224 */ /* 0x000fe400078e0a07 */
[--C-:B------:R-:W-:Y:S01]  /*5990*/  @!P0 IMAD.IADD R108, R108, 0x1, -R8.reuse ;  /* 0x000000016c6c8824 */ /* 0x100fe200078e0a08 */
[C---:B------:R-:W-:Y:S01]  /*59a0*/  ISETP.GT.U32.AND P0, PT, R8.reuse, R112, PT ;  /* 0x000000700800720c */ /* 0x040fe20003f04070 */
[C---:B------:R-:W-:Y:S02]  /*59b0*/  IMAD R113, R8.reuse, R7, R113 ;  /* 0x0000000708717224 */ /* 0x040fe400078e0271 */
[----:B------:R-:W-:Y:S01]  /*59c0*/  @!P6 IMAD.MOV R105, RZ, RZ, -R105 ;  /* 0x000000ffff69e224 */ /* 0x000fe200078e0a69 */
[----:B------:R-:W-:Y:S01]  /*59d0*/  ISETP.GT.U32.AND P6, PT, R8, R109, PT ;  /* 0x0000006d0800720c */ /* 0x000fe20003fc4070 */
[----:B------:R-:W-:Y:S01]  /*59e0*/  @!P3 IMAD.IADD R110, R110, 0x1, -R8 ;  /* 0x000000016e6eb824 */ /* 0x000fe200078e0a08 */
[----:B------:R-:W-:Y:S01]  /*59f0*/  ISETP.GT.U32.AND P3, PT, R8, R113, PT ;  /* 0x000000710800720c */ /* 0x000fe20003f64070 */
[----:B------:R-:W-:-:S02]  /*5a00*/  IMAD.MOV.U32 R114, RZ, RZ, R116 ;  /* 0x000000ffff727224 */ /* 0x000fc400078e0074 */
[----:B------:R-:W-:Y:S01]  /*5a10*/  @!P5 IMAD.IADD R107, R107, 0x1, -R8 ;  /* 0x000000016b6bd824 */ /* 0x000fe200078e0a08 */
[----:B------:R-:W-:Y:S01]  /*5a20*/  ISETP.GT.U32.AND P5, PT, R8, R111, PT ;  /* 0x0000006f0800720c */ /* 0x000fe20003fa4070 */
[----:B------:R-:W-:Y:S02]  /*5a30*/  @!P4 IMAD.MOV R108, RZ, RZ, -R108 ;  /* 0x000000ffff6cc224 */ /* 0x000fe400078e0a6c */
[----:B------:R-:W-:Y:S01]  /*5a40*/  @!P0 IMAD.IADD R112, R112, 0x1, -R8 ;  /* 0x0000000170708824 */ /* 0x000fe200078e0a08 */
[----:B------:R-:W-:Y:S01]  /*5a50*/  ISETP.GT.U32.AND P0, PT, R8, R110, PT ;  /* 0x0000006e0800720c */ /* 0x000fe20003f04070 */
[----:B------:R-:W-:-:S03]  /*5a60*/  IMAD.HI.U32 R7, R4, R114, RZ ;  /* 0x0000007204077227 */ /* 0x000fc600078e00ff */
[----:B------:R-:W-:Y:S01]  /*5a70*/  ISETP.GT.U32.AND P4, PT, R8, R112, PT ;  /* 0x000000700800720c */ /* 0x000fe20003f84070 */
[--C-:B------:R-:W-:Y:S01]  /*5a80*/  @!P6 IMAD.IADD R109, R109, 0x1, -R8.reuse ;  /* 0x000000016d6de824 */ /* 0x100fe200078e0a08 */
[----:B------:R-:W-:Y:S01]  /*5a90*/  ISETP.GE.AND P6, PT, R6, RZ, PT ;  /* 0x000000ff0600720c */ /* 0x000fe20003fc6270 */
[----:B------:R-:W-:Y:S01]  /*5aa0*/  IMAD.MOV R6, RZ, RZ, -R7 ;  /* 0x000000ffff067224 */ /* 0x000fe200078e0a07 */
[----:B------:R-:W-:Y:S01]  /*5ab0*/  LOP3.LUT R7, R3, 0xe4, RZ, 0xfc, !PT ;  /* 0x000000e403077812 */ /* 0x000fe200078efcff */
[----:B------:R-:W-:Y:S02]  /*5ac0*/  @!P3 IMAD.IADD R113, R113, 0x1, -R8 ;  /* 0x000000017171b824 */ /* 0x000fe400078e0a08 */
[C---:B------:R-:W-:Y:S01]  /*5ad0*/  IMAD R114, R8.reuse, R6, R114 ;  /* 0x0000000608727224 */ /* 0x040fe200078e0272 */
[----:B------:R-:W-:Y:S01]  /*5ae0*/  IABS R116, R7 ;  /* 0x0000000700747213 */ /* 0x000fe20000000000 */
[--C-:B------:R-:W-:Y:S01]  /*5af0*/  @!P5 IMAD.IADD R111, R111, 0x1, -R8.reuse ;  /* 0x000000016f6fd824 */ /* 0x100fe200078e0a08 */
[----:B------:R-:W-:Y:S01]  /*5b00*/  ISETP.GT.U32.AND P3, PT, R8, R113, PT ;  /* 0x000000710800720c */ /* 0x000fe20003f64070 */
[--C-:B------:R-:W-:Y:S01]  /*5b10*/  @!P0 IMAD.IADD R110, R110, 0x1, -R8.reuse ;  /* 0x000000016e6e8824 */ /* 0x100fe200078e0a08 */
[----:B------:R-:W-:Y:S01]  /*5b20*/  ISETP.GE.AND P5, PT, R5, RZ, PT ;  /* 0x000000ff0500720c */ /* 0x000fe20003fa6270 */
[----:B------:R-:W-:Y:S01]  /*5b30*/  @!P4 IMAD.IADD R112, R112, 0x1, -R8 ;  /* 0x000000017070c824 */ /* 0x000fe200078e0a08 */
[----:B------:R-:W-:Y:S01]  /*5b40*/  ISETP.GT.U32.AND P0, PT, R8, R114, PT ;  /* 0x000000720800720c */ /* 0x000fe20003f04070 */
[----:B------:R-:W-:Y:S01]  /*5b50*/  IMAD.HI.U32 R5, R4, R116, RZ ;  /* 0x0000007404057227 */ /* 0x000fe200078e00ff */
[----:B------:R-:W-:-:S03]  /*5b60*/  ISETP.GE.AND P4, PT, R119, RZ, PT ;  /* 0x000000ff7700720c */ /* 0x000fc60003f86270 */
[----:B------:R-:W-:Y:S02]  /*5b70*/  IMAD.MOV R5, RZ, RZ, -R5 ;  /* 0x000000ffff057224 */ /* 0x000fe400078e0a05 */
[----:B------:R-:W-:-:S04]  /*5b80*/  IMAD.HI.U32 R6, R4, R115, RZ ;  /* 0x0000007304067227 */ /* 0x000fc800078e00ff */
[----:B------:R-:W-:Y:S01]  /*5b90*/  @!P3 IMAD.IADD R113, R113, 0x1, -R8 ;  /* 0x000000017171b824 */ /* 0x000fe200078e0a08 */
[----:B------:R-:W-:Y:S01]  /*5ba0*/  ISETP.GE.AND P3, PT, R121, RZ, PT ;  /* 0x000000ff7900720c */ /* 0x000fe20003f66270 */
[----:B------:R-:W-:Y:S01]  /*5bb0*/  IMAD R116, R8, R5, R116 ;  /* 0x0000000508747224 */ /* 0x000fe200078e0274 */
[C---:B------:R-:W-:Y:S01]  /*5bc0*/  LOP3.LUT R5, R3.reuse, 0xe6, RZ, 0xfc, !PT ;  /* 0x000000e603057812 */ /* 0x040fe200078efcff */
[----:B------:R-:W-:Y:S01]  /*5bd0*/  @!P0 IMAD.IADD R114, R114, 0x1, -R8 ;  /* 0x0000000172728824 */ /* 0x000fe200078e0a08 */
[----:B------:R-:W-:Y:S01]  /*5be0*/  LOP3.LUT R121, R3, 0xec, RZ, 0xfc, !PT ;  /* 0x000000ec03797812 */ /* 0x000fe200078efcff */
[----:B------:R-:W-:Y:S01]  /*5bf0*/  @!P4 IMAD.MOV R113, RZ, RZ, -R113 ;  /* 0x000000ffff71c224 */ /* 0x000fe200078e0a71 */
[C---:B------:R-:W-:Y:S01]  /*5c00*/  ISETP.GT.U32.AND P4, PT, R8.reuse, R116, PT ;  /* 0x000000740800720c */ /* 0x040fe20003f84070 */
[----:B------:R-:W-:Y:S01]  /*5c10*/  @!P5 IMAD.MOV R110, RZ, RZ, -R110 ;  /* 0x000000ffff6ed224 */ /* 0x000fe200078e0a6e */
[C---:B------:R-:W-:Y:S01]  /*5c20*/  ISETP.GT.U32.AND P5, PT, R8.reuse, R114, PT ;  /* 0x000000720800720c */ /* 0x040fe20003fa4070 */
[----:B------:R-:W-:Y:S01]  /*5c30*/  @!P1 IMAD.MOV R107, RZ, RZ, -R107 ;  /* 0x000000ffff6b9224 */ /* 0x000fe200078e0a6b */
[----:B------:R-:W-:Y:S01]  /*5c40*/  ISETP.GT.U32.AND P1, PT, R8, R111, PT ;  /* 0x0000006f0800720c */ /* 0x000fe20003f24070 */
[----:B------:R-:W-:Y:S01]  /*5c50*/  @!P6 IMAD.MOV R109, RZ, RZ, -R109 ;  /* 0x000000ffff6de224 */ /* 0x000fe200078e0a6d */
[----:B------:R-:W-:Y:S01]  /*5c60*/  ISETP.GE.AND P6, PT, R117, RZ, PT ;  /* 0x000000ff7500720c */ /* 0x000fe20003fc6270 */
[----:B------:R-:W-:Y:S01]  /*5c70*/  IMAD.MOV R6, RZ, RZ, -R6 ;  /* 0x000000ffff067224 */ /* 0x000fe200078e0a06 */
[----:B------:R-:W-:Y:S01]  /*5c80*/  IABS R117, R5 ;  /* 0x0000000500757213 */ /* 0x000fe20000000000 */
[----:B------:R-:W-:-:S04]  /*5c90*/  IMAD.HI.U32 R125, R4, R124, RZ ;  /* 0x0000007c047d7227 */ /* 0x000fc800078e00ff */
[--C-:B------:R-:W-:Y:S02]  /*5ca0*/  @!P4 IMAD.IADD R116, R116, 0x1, -R8.reuse ;  /* 0x000000017474c824 */ /* 0x100fe400078e0a08 */
[----:B------:R-:W-:Y:S01]  /*5cb0*/  @!P5 IMAD.IADD R114, R114, 0x1, -R8 ;  /* 0x000000017272d824 */ /* 0x000fe200078e0a08 */
[----:B------:R-:W-:Y:S01]  /*5cc0*/  ISETP.GE.AND P5, PT, R5, RZ, PT ;  /* 0x000000ff0500720c */ /* 0x000fe20003fa6270 */
[C---:B------:R-:W-:Y:S01]  /*5cd0*/  IMAD R115, R8.reuse, R6, R115 ;  /* 0x0000000608737224 */ /* 0x040fe200078e0273 */
[----:B------:R-:W-:Y:S01]  /*5ce0*/  ISETP.GT.U32.AND P4, PT, R8, R116, PT ;  /* 0x000000740800720c */ /* 0x000fe20003f84070 */
[----:B------:R-:W-:Y:S01]  /*5cf0*/  IMAD.HI.U32 R5, R4, R117, RZ ;  /* 0x0000007504057227 */ /* 0x000fe200078e00ff */
[----:B------:R-:W-:Y:S02]  /*5d00*/  LOP3.LUT R6, R3, 0xe8, RZ, 0xfc, !PT ;  /* 0x000000e803067812 */ /* 0x000fe400078efcff */
[----:B------:R-:W-:Y:S01]  /*5d10*/  ISETP.GT.U32.AND P0, PT, R8, R115, PT ;  /* 0x000000730800720c */ /* 0x000fe20003f04070 */
[----:B------:R-:W-:-:S02]  /*5d20*/  IMAD.MOV R5, RZ, RZ, -R5 ;  /* 0x000000ffff057224 */ /* 0x000fc400078e0a05 */
[--C-:B------:R-:W-:Y:S01]  /*5d30*/  @!P1 IMAD.IADD R111, R111, 0x1, -R8.reuse ;  /* 0x000000016f6f9824 */ /* 0x100fe200078e0a08 */
[----:B------:R-:W-:Y:S01]  /*5d40*/  ISETP.GE.AND P1, PT, R120, RZ, PT ;  /* 0x000000ff7800720c */ /* 0x000fe20003f26270 */
[----:B------:R-:W-:Y:S01]  /*5d50*/  IMAD R117, R8, R5, R117 ;  /* 0x0000000508757224 */ /* 0x000fe200078e0275 */
[----:B------:R-:W-:Y:S01]  /*5d60*/  IABS R120, R121 ;  /* 0x0000007900787213 */ /* 0x000fe20000000000 */
[----:B------:R-:W-:Y:S01]  /*5d70*/  @!P6 IMAD.MOV R111, RZ, RZ, -R111 ;  /* 0x000000ffff6fe224 */ /* 0x000fe200078e0a6f */
[----:B------:R-:W-:Y:S01]  /*5d80*/  ISETP.GE.AND P6, PT, R118, RZ, PT ;  /* 0x000000ff7600720c */ /* 0x000fe20003fc6270 */
[----:B------:R-:W-:Y:S01]  /*5d90*/  @!P4 IMAD.IADD R116, R116, 0x1, -R8 ;  /* 0x000000017474c824 */ /* 0x000fe200078e0a08 */
[----:B------:R-:W-:Y:S01]  /*5da0*/  ISETP.GT.U32.AND P4, PT, R8, R117, PT ;  /* 0x000000750800720c */ /* 0x000fe20003f84070 */
[----:B------:R-:W-:Y:S01]  /*5db0*/  @!P3 IMAD.MOV R114, RZ, RZ, -R114 ;  /* 0x000000ffff72b224 */ /* 0x000fe200078e0a72 */
[----:B------:R-:W-:Y:S01]  /*5dc0*/  IABS R118, R6 ;  /* 0x0000000600767213 */ /* 0x000fe20000000000 */
[----:B------:R-:W-:Y:S01]  /*5dd0*/  @!P0 IMAD.IADD R115, R115, 0x1, -R8 ;  /* 0x0000000173738824 */ /* 0x000fe200078e0a08 */
[----:B------:R-:W-:-:S03]  /*5de0*/  ISETP.GE.AND P3, PT, R6, RZ, PT ;  /* 0x000000ff0600720c */ /* 0x000fc60003f66270 */
[----:B------:R-:W-:Y:S01]  /*5df0*/  @!P1 IMAD.MOV R112, RZ, RZ, -R112 ;  /* 0x000000ffff709224 */ /* 0x000fe200078e0a70 */
[----:B------:R-:W-:Y:S01]  /*5e00*/  ISETP.GE.AND P1, PT, R7, RZ, PT ;  /* 0x000000ff0700720c */ /* 0x000fe20003f26270 */
[----:B------:R-:W-:Y:S01]  /*5e10*/  IMAD.HI.U32 R6, R4, R118, RZ ;  /* 0x0000007604067227 */ /* 0x000fe200078e00ff */
[C---:B------:R-:W-:Y:S02]  /*5e20*/  ISETP.GT.U32.AND P0, PT, R8.reuse, R115, PT ;  /* 0x000000730800720c */ /* 0x040fe40003f04070 */
[----:B------:R-:W-:Y:S01]  /*5e30*/  LOP3.LUT R7, R3, 0xea, RZ, 0xfc, !PT ;  /* 0x000000ea03077812 */ /* 0x000fe200078efcff */
[----:B------:R-:W-:Y:S01]  /*5e40*/  @!P4 IMAD.IADD R117, R117, 0x1, -R8 ;  /* 0x000000017575c824 */ /* 0x000fe200078e0a08 */
[----:B------:R-:W-:Y:S01]  /*5e50*/  IABS R3, R10 ;  /* 0x0000000a00037213 */ /* 0x000fe20000000000 */
[----:B------:R-:W-:Y:S01]  /*5e60*/  IMAD.MOV R5, RZ, RZ, -R6 ;  /* 0x000000ffff057224 */ /* 0x000fe200078e0a06 */
[----:B------:R-:W-:Y:S02]  /*5e70*/  IABS R119, R7 ;  /* 0x0000000700777213 */ /* 0x000fe40000000000 */
[C---:B------:R-:W-:Y:S01]  /*5e80*/  ISETP.GT.U32.AND P4, PT, R8.reuse, R117, PT ;  /* 0x000000750800720c */ /* 0x040fe20003f84070 */
[----:B------:R-:W-:-:S02]  /*5e90*/  IMAD R118, R8, R5, R118 ;  /* 0x0000000508767224 */ /* 0x000fc400078e0276 */
[----:B------:R-:W-:-:S04]  /*5ea0*/  IMAD.HI.U32 R6, R4, R119, RZ ;  /* 0x0000007704067227 */ /* 0x000fc800078e00ff */
[----:B------:R-:W-:Y:S01]  /*5eb0*/  @!P0 IMAD.IADD R115, R115, 0x1, -R8 ;  /* 0x0000000173738824 */ /* 0x000fe200078e0a08 */
[----:B------:R-:W-:Y:S01]  /*5ec0*/  ISETP.GE.AND P0, PT, R7, RZ, PT ;  /* 0x000000ff0700720c */ /* 0x000fe20003f06270 */
[----:B------:R-:W-:Y:S02]  /*5ed0*/  IMAD.MOV R5, RZ, RZ, -R6 ;  /* 0x000000ffff057224 */ /* 0x000fe400078e0a06 */
[----:B------:R-:W-:Y:S01]  /*5ee0*/  @!P6 IMAD.MOV R115, RZ, RZ, -R115 ;  /* 0x000000ffff73e224 */ /* 0x000fe200078e0a73 */
[----:B------:R-:W-:Y:S01]  /*5ef0*/  ISETP.GE.AND P6, PT, R121, RZ, PT ;  /* 0x000000ff7900720c */ /* 0x000fe20003fc6270 */
[C---:B------:R-:W-:Y:S01]  /*5f00*/  IMAD R119, R8.reuse, R5, R119 ;  /* 0x0000000508777224 */ /* 0x040fe200078e0277 */
[----:B------:R-:W-:Y:S01]  /*5f10*/  IABS R121, R0 ;  /* 0x0000000000797213 */ /* 0x000fe20000000000 */
[----:B------:R-:W-:Y:S01]  /*5f20*/  @!P1 IMAD.MOV R116, RZ, RZ, -R116 ;  /* 0x000000ffff749224 */ /* 0x000fe200078e0a74 */
[----:B------:R-:W-:Y:S01]  /*5f30*/  ISETP.GT.U32.AND P1, PT, R8, R118, PT ;  /* 0x000000760800720c */ /* 0x000fe20003f24070 */
[----:B------:R-:W-:-:S04]  /*5f40*/  IMAD.HI.U32 R7, R4, R120, RZ ;  /* 0x0000007804077227 */ /* 0x000fc800078e00ff */
[----:B------:R-:W-:Y:S01]  /*5f50*/  @!P4 IMAD.IADD R117, R117, 0x1, -R8 ;  /* 0x000000017575c824 */ /* 0x000fe200078e0a08 */
[----:B------:R-:W-:Y:S01]  /*5f60*/  ISETP.GT.U32.AND P4, PT, R8, R119, PT ;  /* 0x000000770800720c */ /* 0x000fe20003f84070 */
[----:B------:R-:W-:-:S04]  /*5f70*/  IMAD.HI.U32 R5, R4, R121, RZ ;  /* 0x0000007904057227 */ /* 0x000fc800078e00ff */
[----:B------:R-:W-:Y:S02]  /*5f80*/  IMAD.MOV R6, RZ, RZ, -R7 ;  /* 0x000000ffff067224 */ /* 0x000fe400078e0a07 */
[----:B------:R-:W-:Y:S02]  /*5f90*/  IMAD.MOV R5, RZ, RZ, -R5 ;  /* 0x000000ffff057224 */ /* 0x000fe400078e0a05 */
[----:B------:R-:W-:Y:S02]  /*5fa0*/  IMAD R120, R8, R6, R120 ;  /* 0x0000000608787224 */ /* 0x000fe400078e0278 */
[--C-:B------:R-:W-:Y:S02]  /*5fb0*/  @!P1 IMAD.IADD R118, R118, 0x1, -R8.reuse ;  /* 0x0000000176769824 */ /* 0x100fe400078e0a08 */
[C---:B------:R-:W-:Y:S02]  /*5fc0*/  IMAD R121, R8.reuse, R5, R121 ;  /* 0x0000000508797224 */ /* 0x040fe400078e0279 */
[----:B------:R-:W-:Y:S01]  /*5fd0*/  @!P5 IMAD.MOV R117, RZ, RZ, -R117 ;  /* 0x000000ffff75d224 */ /* 0x000fe200078e0a75 */
[C---:B------:R-:W-:Y:S01]  /*5fe0*/  ISETP.GT.U32.AND P5, PT, R8.reuse, R120, PT ;  /* 0x000000780800720c */ /* 0x040fe20003fa4070 */
[----:B------:R-:W-:Y:S01]  /*5ff0*/  @!P4 IMAD.IADD R119, R119, 0x1, -R8 ;  /* 0x000000017777c824 */ /* 0x000fe200078e0a08 */
[----:B------:R-:W-:Y:S01]  /*6000*/  ISETP.GT.U32.AND P1, PT, R8, R118, PT ;  /* 0x000000760800720c */ /* 0x000fe20003f24070 */
[----:B------:R-:W-:Y:S01]  /*6010*/  IMAD.HI.U32 R6, R4, R122, RZ ;  /* 0x0000007a04067227 */ /* 0x000fe200078e00ff */
[----:B------:R-:W-:-:S03]  /*6020*/  ISETP.GT.U32.AND P4, PT, R8, R121, PT ;  /* 0x000000790800720c */ /* 0x000fc60003f84070 */
[----:B------:R-:W-:-:S04]  /*6030*/  IMAD.HI.U32 R7, R4, R123, RZ ;  /* 0x0000007b04077227 */ /* 0x000fc800078e00ff */
[----:B------:R-:W-:Y:S02]  /*6040*/  IMAD.MOV R6, RZ, RZ, -R6 ;  /* 0x000000ffff067224 */ /* 0x000fe400078e0a06 */
[--C-:B------:R-:W-:Y:S01]  /*6050*/  @!P5 IMAD.IADD R120, R120, 0x1, -R8.reuse ;  /* 0x000000017878d824 */ /* 0x100fe200078e0a08 */
[----:B------:R-:W-:Y:S01]  /*6060*/  ISETP.GT.U32.AND P5, PT, R8, R119, PT ;  /* 0x000000770800720c */ /* 0x000fe20003fa4070 */
[--C-:B------:R-:W-:Y:S01]  /*6070*/  @!P1 IMAD.IADD R118, R118, 0x1, -R8.reuse ;  /* 0x0000000176769824 */ /* 0x100fe200078e0a08 */
[----:B------:R-:W-:Y:S01]  /*6080*/  ISETP.GE.AND P1, PT, R0, RZ, PT ;  /* 0x000000ff0000720c */ /* 0x000fe20003f26270 */
[----:B------:R-:W-:Y:S01]  /*6090*/  @!P4 IMAD.IADD R121, R121, 0x1, -R8 ;  /* 0x000000017979c824 */ /* 0x000fe200078e0a08 */
[C---:B------:R-:W-:Y:S01]  /*60a0*/  ISETP.GT.U32.AND P4, PT, R8.reuse, R120, PT ;  /* 0x000000780800720c */ /* 0x040fe20003f84070 */
[----:B------:R-:W-:Y:S02]  /*60b0*/  @!P3 IMAD.MOV R118, RZ, RZ, -R118 ;  /* 0x000000ffff76b224 */ /* 0x000fe400078e0a76 */
[----:B------:R-:W-:Y:S01]  /*60c0*/  IMAD.MOV R7, RZ, RZ, -R7 ;  /* 0x000000ffff077224 */ /* 0x000fe200078e0a07 */
[C---:B------:R-:W-:Y:S01]  /*60d0*/  ISETP.GT.U32.AND P3, PT, R8.reuse, R121, PT ;  /* 0x000000790800720c */ /* 0x040fe20003f64070 */
[C---:B------:R-:W-:Y:S01]  /*60e0*/  IMAD R122, R8.reuse, R6, R122 ;  /* 0x00000006087a7224 */ /* 0x040fe200078e027a */
[----:B------:R-:W-:Y:S01]  /*60f0*/  IABS R6, R64 ;  /* 0x0000004000067213 */ /* 0x000fe20000000000 */
[----:B------:R-:W-:Y:S01]  /*6100*/  IMAD.MOV R5, RZ, RZ, -R125 ;  /* 0x000000ffff057224 */ /* 0x000fe200078e0a7d */
[----:B------:R-:W-:Y:S01]  /*6110*/  IABS R125, R11 ;  /* 0x0000000b007d7213 */ /* 0x000fe20000000000 */
[----:B------:R-:W-:-:S02]  /*6120*/  IMAD R123, R8, R7, R123 ;  /* 0x00000007087b7224 */ /* 0x000fc400078e027b */
[----:B------:R-:W-:Y:S01]  /*6130*/  @!P5 IMAD.IADD R119, R119, 0x1, -R8 ;  /* 0x000000017777d824 */ /* 0x000fe200078e0a08 */
[C---:B------:R-:W-:Y:S01]  /*6140*/  ISETP.GT.U32.AND P5, PT, R8.reuse, R122, PT ;  /* 0x0000007a0800720c */ /* 0x040fe20003fa4070 */
[----:B------:R-:W-:Y:S02]  /*6150*/  IMAD R124, R8, R5, R124 ;  /* 0x00000005087c7224 */ /* 0x000fe400078e027c */
[--C-:B------:R-:W-:Y:S01]  /*6160*/  @!P4 IMAD.IADD R120, R120, 0x1, -R8.reuse ;  /* 0x000000017878c824 */ /* 0x100fe200078e0a08 */
[C---:B------:R-:W-:Y:S01]  /*6170*/  ISETP.GT.U32.AND P4, PT, R8.reuse, R123, PT ;  /* 0x0000007b0800720c */ /* 0x040fe20003f84070 */
[----:B------:R-:W-:Y:S01]  /*6180*/  @!P3 IMAD.IADD R121, R121, 0x1, -R8 ;  /* 0x000000017979b824 */ /* 0x000fe200078e0a08 */
[----:B------:R-:W-:Y:S01]  /*6190*/  ISETP.GT.U32.AND P3, PT, R8, R124, PT ;  /* 0x0000007c0800720c */ /* 0x000fe20003f64070 */
[----:B------:R-:W-:-:S04]  /*61a0*/  IMAD.HI.U32 R7, R4, R3, RZ ;  /* 0x0000000304077227 */ /* 0x000fc800078e00ff */
[----:B------:R-:W-:Y:S01]  /*61b0*/  @!P1 IMAD.MOV R121, RZ, RZ, -R121 ;  /* 0x000000ffff799224 */ /* 0x000fe200078e0a79 */
[----:B------:R-:W-:Y:S01]  /*61c0*/  ISETP.GE.AND P1, PT, R2, RZ, PT ;  /* 0x000000ff0200720c */ /* 0x000fe20003f26270 */
[----:B------:R-:W-:Y:S01]  /*61d0*/  @!P5 IMAD.IADD R122, R122, 0x1, -R8 ;  /* 0x000000017a7ad824 */ /* 0x000fe200078e0a08 */
[----:B------:R-:W0:Y:S01]  /*61e0*/  S2R R2, SR_TID.X ;  /* 0x0000000000027919 */ /* 0x000e220000002100 */
[----:B------:R-:W-:Y:S01]  /*61f0*/  IMAD.HI.U32 R5, R4, R125, RZ ;  /* 0x0000007d04057227 */ /* 0x000fe200078e00ff */
[----:B------:R-:W-:-:S03]  /*6200*/  ISETP.GE.AND P5, PT, R13, RZ, PT ;  /* 0x000000ff0d00720c */ /* 0x000fc60003fa6270 */
[----:B------:R-:W-:Y:S02]  /*6210*/  IMAD.MOV R0, RZ, RZ, -R7 ;  /* 0x000000ffff007224 */ /* 0x000fe400078e0a07 */
[--C-:B------:R-:W-:Y:S01]  /*6220*/  @!P4 IMAD.IADD R123, R123, 0x1, -R8.reuse ;  /* 0x000000017b7bc824 */ /* 0x100fe200078e0a08 */
[C---:B------:R-:W-:Y:S01]  /*6230*/  ISETP.GT.U32.AND P4, PT, R8.reuse, R122, PT ;  /* 0x0000007a0800720c */ /* 0x040fe20003f84070 */
[----:B------:R-:W-:Y:S02]  /*6240*/  IMAD.MOV R5, RZ, RZ, -R5 ;  /* 0x000000ffff057224 */ /* 0x000fe400078e0a05 */
[----:B------:R-:W-:Y:S02]  /*6250*/  IMAD R3, R8, R0, R3 ;  /* 0x0000000008037224 */ /* 0x000fe400078e0203 */
[----:B------:R-:W-:Y:S01]  /*6260*/  @!P3 IMAD.IADD R124, R124, 0x1, -R8 ;  /* 0x000000017c7cb824 */ /* 0x000fe200078e0a08 */
[----:B------:R-:W1:Y:S01]  /*6270*/  LDS R0, [UR9] ;  /* 0x00000009ff007984 */ /* 0x000e620008000800 */
[C---:B------:R-:W-:Y:S01]  /*6280*/  IMAD R125, R8.reuse, R5, R125 ;  /* 0x00000005087d7224 */ /* 0x040fe200078e027d */
[----:B------:R-:W-:Y:S01]  /*6290*/  ISETP.GT.U32.AND P3, PT, R8, R123, PT ;  /* 0x0000007b0800720c */ /* 0x000fe20003f64070 */
[----:B------:R-:W-:-:S04]  /*62a0*/  IMAD.HI.U32 R5, R4, R6, RZ ;  /* 0x0000000604057227 */ /* 0x000fc800078e00ff */
[----:B------:R-:W-:Y:S01]  /*62b0*/  @!P6 IMAD.MOV R120, RZ, RZ, -R120 ;  /* 0x000000ffff78e224 */ /* 0x000fe200078e0a78 */
[----:B------:R-:W-:Y:S01]  /*62c0*/  ISETP.GT.U32.AND P6, PT, R8, R125, PT ;  /* 0x0000007d0800720c */ /* 0x000fe20003fc4070 */
[----:B------:R-:W-:Y:S02]  /*62d0*/  IMAD.MOV R5, RZ, RZ, -R5 ;  /* 0x000000ffff057224 */ /* 0x000fe400078e0a05 */
[----:B------:R-:W-:Y:S01]  /*62e0*/  @!P4 IMAD.IADD R122, R122, 0x1, -R8 ;  /* 0x000000017a7ac824 */ /* 0x000fe200078e0a08 */
[C---:B------:R-:W-:Y:S01]  /*62f0*/  ISETP.GT.U32.AND P4, PT, R8.reuse, R3, PT ;  /* 0x000000030800720c */ /* 0x040fe20003f84070 */
[C---:B------:R-:W-:Y:S02]  /*6300*/  IMAD R6, R8.reuse, R5, R6 ;  /* 0x0000000508067224 */ /* 0x040fe400078e0206 */
[----:B------:R-:W-:Y:S02]  /*6310*/  @!P3 IMAD.IADD R123, R123, 0x1, -R8 ;  /* 0x000000017b7bb824 */ /* 0x000fe400078e0a08 */
[----:B------:R-:W-:Y:S01]  /*6320*/  @!P0 IMAD.MOV R119, RZ, RZ, -R119 ;  /* 0x000000ffff778224 */ /* 0x000fe200078e0a77 */
[C---:B------:R-:W-:Y:S01]  /*6330*/  ISETP.GT.U32.AND P3, PT, R8.reuse, R6, PT ;  /* 0x000000060800720c */ /* 0x040fe20003f64070 */
[----:B------:R-:W-:Y:S01]  /*6340*/  @!P5 IMAD.MOV R122, RZ, RZ, -R122 ;  /* 0x000000ffff7ad224 */ /* 0x000fe200078e0a7a */
[C---:B------:R-:W-:Y:S01]  /*6350*/  ISETP.GT.U32.AND P0, PT, R8.reuse, R124, PT ;  /* 0x0000007c0800720c */ /* 0x040fe20003f04070 */
[----:B------:R-:W-:Y:S01]  /*6360*/  @!P6 IMAD.IADD R125, R125, 0x1, -R8 ;  /* 0x000000017d7de824 */ /* 0x000fe200078e0a08 */
[----:B0-----:R-:W-:Y:S01]  /*6370*/  SHF.R.U32.HI R2, RZ, 0x5, R2 ;  /* 0x00000005ff027819 */ /* 0x001fe20000011602 */
[----:B------:R-:W-:Y:S01]  /*6380*/  IMAD.MOV.U32 R7, RZ, RZ, R12 ;  /* 0x000000ffff077224 */ /* 0x000fe200078e000c */
[----:B------:R-:W-:Y:S01]  /*6390*/  ISETP.GE.AND P5, PT, R9, RZ, PT ;  /* 0x000000ff0900720c */ /* 0x000fe20003fa6270 */
[----:B------:R-:W-:Y:S01]  /*63a0*/  @!P4 IMAD.IADD R3, R3, 0x1, -R8 ;  /* 0x000000010303c824 */ /* 0x000fe200078e0a08 */
[----:B------:R-:W-:Y:S01]  /*63b0*/  ISETP.GT.U32.AND P6, PT, R8, R125, PT ;  /* 0x0000007d0800720c */ /* 0x000fe20003fc4070 */
[----:B------:R-:W-:Y:S01]  /*63c0*/  IMAD.SHL.U32 R9, R2, 0x200000, RZ ;  /* 0x0020000002097824 */ /* 0x000fe200078e00ff */
[----:B------:R-:W-:Y:S01]  /*63d0*/  ISETP.GE.AND P4, PT, R11, RZ, PT ;  /* 0x000000ff0b00720c */ /* 0x000fe20003f86270 */
[----:B------:R-:W-:-:S03]  /*63e0*/  IMAD.HI.U32 R4, R4, R7, RZ ;  /* 0x0000000704047227 */ /* 0x000fc600078e00ff */
[----:B--2---:R-:W-:Y:S01]  /*63f0*/  LOP3.LUT R16, R9, 0x600000, RZ, 0xc0, !PT ;  /* 0x0060000009107812 */ /* 0x004fe200078ec0ff */
[--C-:B------:R-:W-:Y:S01]  /*6400*/  @!P3 IMAD.IADD R6, R6, 0x1, -R8.reuse ;  /* 0x000000010606b824 */ /* 0x100fe200078e0a08 */
[----:B------:R-:W-:Y:S01]  /*6410*/  ISETP.GT.U32.AND P3, PT, R8, R3, PT ;  /* 0x000000030800720c */ /* 0x000fe20003f64070 */
[----:B------:R-:W2:Y:S01]  /*6420*/  LDL.LU R9, [R1+0x24] ;  /* 0x0000240001097983 */ /* 0x000ea20000300800 */
[----:B------:R-:W-:Y:S02]  /*6430*/  @!P0 IMAD.IADD R124, R124, 0x1, -R8 ;  /* 0x000000017c7c8824 */ /* 0x000fe400078e0a08 */
[----:B------:R-:W-:Y:S01]  /*6440*/  IMAD.MOV R4, RZ, RZ, -R4 ;  /* 0x000000ffff047224 */ /* 0x000fe200078e0a04 */
[----:B------:R-:W3:Y:S01]  /*6450*/  LDL.LU R15, [R1+0x20] ;  /* 0x00002000010f7983 */ /* 0x000ee20000300800 */
[----:B------:R-:W-:Y:S02]  /*6460*/  @!P6 IMAD.IADD R125, R125, 0x1, -R8 ;  /* 0x000000017d7de824 */ /* 0x000fe400078e0a08 */
[----:B------:R-:W-:Y:S01]  /*6470*/  @!P5 IMAD.MOV R124, RZ, RZ, -R124 ;  /* 0x000000ffff7cd224 */ /* 0x000fe200078e0a7c */
[----:B------:R-:W4:Y:S01]  /*6480*/  LDL.LU R14, [R1+0x1c] ;  /* 0x00001c00010e7983 */ /* 0x000f220000300800 */
[----:B------:R-:W-:Y:S01]  /*6490*/  ISETP.GE.AND P6, PT, R10, RZ, PT ;  /* 0x000000ff0a00720c */ /* 0x000fe20003fc6270 */
[----:B------:R-:W-:-:S02]  /*64a0*/  IMAD R7, R8, R4, R7 ;  /* 0x0000000408077224 */ /* 0x000fc400078e0207 */
[----:B------:R-:W2:Y:S01]  /*64b0*/  LDL.LU R13, [R1+0x18] ;  /* 0x00001800010d7983 */ /* 0x000ea20000300800 */
[----:B------:R-:W-:Y:S01]  /*64c0*/  ISETP.NE.U32.AND P5, PT, R2, RZ, PT ;  /* 0x000000ff0200720c */ /* 0x000fe20003fa5070 */
[----:B------:R-:W-:Y:S01]  /*64d0*/  @!P4 IMAD.MOV R125, RZ, RZ, -R125 ;  /* 0x000000ffff7dc224 */ /* 0x000fe200078e0a7d */
[----:B------:R-:W-:Y:S01]  /*64e0*/  R2UR UR10, R16 ;  /* 0x00000000100a72ca */ /* 0x000fe200000e0000 */
[----:B------:R-:W2:Y:S01]  /*64f0*/  LDL.LU R12, [R1+0x14] ;  /* 0x00001400010c7983 */ /* 0x000ea20000300800 */
[----:B-1----:R-:W-:Y:S01]  /*6500*/  R2UR UR8, R0 ;  /* 0x00000000000872ca */ /* 0x002fe200000e0000 */
[----:B------:R-:W-:Y:S01]  /*6510*/  @!P3 IMAD.IADD R3, R3, 0x1, -R8 ;  /* 0x000000010303b824 */ /* 0x000fe200078e0a08 */
[----:B------:R-:W-:Y:S01]  /*6520*/  ISETP.GT.U32.AND P0, PT, R8, R7, PT ;  /* 0x000000070800720c */ /* 0x000fe20003f04070 */
[----:B------:R-:W2:Y:S01]  /*6530*/  LDL.LU R11, [R1+0x10] ;  /* 0x00001000010b7983 */ /* 0x000ea20000300800 */
[----:B------:R-:W-:Y:S01]  /*6540*/  ISETP.GE.AND P4, PT, R64, RZ, PT ;  /* 0x000000ff4000720c */ /* 0x000fe20003f86270 */
[----:B------:R-:W-:Y:S01]  /*6550*/  @!P1 IMAD.MOV R123, RZ, RZ, -R123 ;  /* 0x000000ffff7b9224 */ /* 0x000fe200078e0a7b */
[----:B------:R-:W0:Y:S01]  /*6560*/  LDC.64 R4, c[0x0][0x3a0] ;  /* 0x0000e800ff047b82 */ /* 0x000e220000000a00 */
[----:B------:R-:W2:Y:S07]  /*6570*/  LDL.LU R10, [R1+0xc] ;  /* 0x00000c00010a7983 */ /* 0x000eae0000300800 */
[----:B------:R-:W-:Y:S01]  /*6580*/  BAR.SYNC.DEFER_BLOCKING 0x0 ;  /* 0x0000000000007b1d */ /* 0x000fe20000010000 */
[----:B------:R-:W-:-:S05]  /*6590*/  ISETP.GE.AND P3, PT, R65, RZ, PT ;  /* 0x000000ff4100720c */ /* 0x000fca0003f66270 */
[----:B------:R-:W2:Y:S04]  /*65a0*/  LDL.LU R2, [R1+0x8] ;  /* 0x0000080001027983 */ /* 0x000ea80000300800 */
[----:B------:R-:W2:Y:S04]  /*65b0*/  LDL.LU R16, [R1+0x67c] ;  /* 0x00067c0001107983 */ /* 0x000ea80000300800 */
[----:B------:R-:W2:Y:S04]  /*65c0*/  LDL.LU R0, [R1+0x678] ;  /* 0x0006780001007983 */ /* 0x000ea80000300800 */
[----:B------:R-:W2:Y:S04]  /*65d0*/  LDL.LU R64, [R1+0x674] ;  /* 0x0006740001407983 */ /* 0x000ea80000300800 */
[----:B------:R-:W2:Y:S01]  /*65e0*/  LDL.LU R65, [R1+0x670] ;  /* 0x0006700001417983 */ /* 0x000ea20000300800 */
[----:B------:R-:W-:Y:S01]  /*65f0*/  @!P0 IMAD.IADD R7, R7, 0x1, -R8 ;  /* 0x0000000107078824 */ /* 0x000fe200078e0a08 */
[----:B------:R-:W-:-:S04]  /*6600*/  ISETP.GT.U32.AND P0, PT, R8, R6, PT ;  /* 0x000000060800720c */ /* 0x000fc80003f04070 */
[----:B------:R-:W-:Y:S01]  /*6610*/  ISETP.GT.U32.AND P1, PT, R8, R7, PT ;  /* 0x000000070800720c */ /* 0x000fe20003f24070 */
[----:B------:R-:W-:-:S08]  /*6620*/  @!P6 IMAD.MOV R3, RZ, RZ, -R3 ;  /* 0x000000ffff03e224 */ /* 0x000fd000078e0a03 */
[----:B------:R-:W-:-:S04]  /*6630*/  @!P0 IMAD.IADD R6, R6, 0x1, -R8 ;  /* 0x0000000106068824 */ /* 0x000fc800078e0a08 */
[----:B------:R-:W-:Y:S01]  /*6640*/  @!P1 IMAD.IADD R7, R7, 0x1, -R8 ;  /* 0x0000000107079824 */ /* 0x000fe200078e0a08 */
[----:B--2---:R-:W-:Y:S02]  /*6650*/  ISETP.NE.AND P6, PT, R65, RZ, PT ;  /* 0x000000ff4100720c */ /* 0x004fe40003fc5270 */
[----:B------:R-:W-:-:S04]  /*6660*/  LOP3.LUT R8, RZ, R65, RZ, 0x33, !PT ;  /* 0x00000041ff087212 */ /* 0x000fc800078e33ff */
[----:B------:R-:W-:Y:S02]  /*6670*/  SEL R9, R8, R9, !P6 ;  /* 0x0000000908097207 */ /* 0x000fe40007000000 */
[----:B------:R-:W-:Y:S02]  /*6680*/  ISETP.GE.AND P0, PT, R64, RZ, PT ;  /* 0x000000ff4000720c */ /* 0x000fe40003f06270 */
[----:B------:R-:W2:Y:S04]  /*6690*/  LDL.LU R64, [R1+0x66c] ;  /* 0x00066c0001407983 */ /* 0x000ea80000300800 */
[----:B------:R1:W-:Y:S04]  /*66a0*/  STL [R1+0x24], R9 ;  /* 0x0000240901007387 */ /* 0x0003e80000100800 */
[----:B-1----:R-:W2:Y:S01]  /*66b0*/  LDL.LU R9, [R1+0x668] ;  /* 0x0006680001097983 */ /* 0x002ea20000300800 */
[----:B---3--:R-:W-:-:S02]  /*66c0*/  SEL R15, R8, R15, !P6 ;  /* 0x0000000f080f7207 */ /* 0x008fc40007000000 */
[C---:B----4-:R-:W-:Y:S02]  /*66d0*/  SEL R14, R8.reuse, R14, !P6 ;  /* 0x0000000e080e7207 */ /* 0x050fe40007000000 */
[C---:B------:R-:W-:Y:S02]  /*66e0*/  SEL R13, R8.reuse, R13, !P6 ;  /* 0x0000000d080d7207 */ /* 0x040fe40007000000 */
[C---:B------:R-:W-:Y:S02]  /*66f0*/  SEL R12, R8.reuse, R12, !P6 ;  /* 0x0000000c080c7207 */ /* 0x040fe40007000000 */
[C---:B------:R-:W-:Y:S02]  /*6700*/  SEL R11, R8.reuse, R11, !P6 ;  /* 0x0000000b080b7207 */ /* 0x040fe40007000000 */
[C---:B------:R-:W-:Y:S02]  /*6710*/  SEL R10, R8.reuse, R10, !P6 ;  /* 0x0000000a080a7207 */ /* 0x040fe40007000000 */
[----:B------:R-:W-:-:S02]  /*6720*/  SEL R2, R8, R2, !P6 ;  /* 0x0000000208027207 */ /* 0x000fc40007000000 */
[----:B--2---:R-:W-:-:S05]  /*6730*/  SEL R9, R8, R9, !P6 ;  /* 0x0000000908097207 */ /* 0x004fca0007000000 */
[----:B------:R1:W-:Y:S04]  /*6740*/  STL [R1+0x338], R9 ;  /* 0x0003380901007387 */ /* 0x0003e80000100800 */
[----:B-1----:R-:W2:Y:S04]  /*6750*/  LDL.LU R9, [R1+0x4] ;  /* 0x0000040001097983 */ /* 0x002ea80000300800 */
[----:B------:R1:W-:Y:S04]  /*6760*/  STL [R1+0x64], R15 ;  /* 0x0000640f01007387 */ /* 0x0003e80000100800 */
[----:B-1----:R-:W3:Y:S04]  /*6770*/  LDL.LU R15, [R1+0x664] ;  /* 0x00066400010f7983 */ /* 0x002ee80000300800 */
[----:B------:R1:W-:Y:S04]  /*6780*/  STL [R1+0x324], R14 ;  /* 0x0003240e01007387 */ /* 0x0003e80000100800 */
[----:B-1----:R-:W4:Y:S04]  /*6790*/  LDL.LU R14, [R1+0x660] ;  /* 0x00066000010e7983 */ /* 0x002f280000300800 */
[----:B------:R1:W-:Y:S04]  /*67a0*/  STL [R1+0x320], R13 ;  /* 0x0003200d01007387 */ /* 0x0003e80000100800 */
[----:B-1----:R-:W3:Y:S04]  /*67b0*/  LDL.LU R13, [R1+0x65c] ;  /* 0x00065c00010d7983 */ /* 0x002ee80000300800 */
[----:B------:R1:W-:Y:S04]  /*67c0*/  STL [R1+0x14], R12 ;  /* 0x0000140c01007387 */ /* 0x0003e80000100800 */
[----:B-1----:R-:W3:Y:S04]  /*67d0*/  LDL.LU R12, [R1+0x658] ;  /* 0x00065800010c7983 */ /* 0x002ee80000300800 */
[----:B------:R1:W-:Y:S04]  /*67e0*/  STL [R1+0x60], R11 ;  /* 0x0000600b01007387 */ /* 0x0003e80000100800 */
[----:B-1----:R-:W3:Y:S04]  /*67f0*/  LDL.LU R11, [R1+0x654] ;  /* 0x00065400010b7983 */ /* 0x002ee80000300800 */
[----:B------:R1:W-:Y:S04]  /*6800*/  STL [R1+0x31c], R10 ;  /* 0x00031c0a01007387 */ /* 0x0003e80000100800 */
[----:B-1----:R-:W3:Y:S04]  /*6810*/  LDL.LU R10, [R1+0x650] ;  /* 0x00065000010a7983 */ /* 0x002ee80000300800 */
[----:B------:R1:W-:Y:S04]  /*6820*/  STL [R1+0x318], R2 ;  /* 0x0003180201007387 */ /* 0x0003e80000100800 */
[----:B-1----:R-:W3:Y:S01]  /*6830*/  LDL.LU R2, [R1+0x64c] ;  /* 0x00064c0001027983 */ /* 0x002ee20000300800 */
[----:B--2---:R-:W-:-:S05]  /*6840*/  SEL R9, R8, R9, !P6 ;  /* 0x0000000908097207 */ /* 0x004fca0007000000 */
[----:B------:R3:W-:Y:S02]  /*6850*/  STL [R1+0x4], R9 ;  /* 0x0000040901007387 */ /* 0x0007e40000100800 */
[C---:B---3--:R-:W-:Y:S02]  /*6860*/  SEL R9, R8.reuse, R2, !P6 ;  /* 0x0000000208097207 */ /* 0x048fe40007000000 */
[----:B------:R1:W5:Y:S04]  /*6870*/  LDL.LU R2, [R1+0x648] ;  /* 0x0006480001027983 */ /* 0x0003680000300800 */
[----:B------:R2:W-:Y:S02]  /*6880*/  STL [R1+0x6c], R9 ;  /* 0x00006c0901007387 */ /* 0x0005e40000100800 */
[----:B--2---:R-:W-:-:S02]  /*6890*/  SEL R9, R8, R10, !P6 ;  /* 0x0000000a08097207 */ /* 0x004fc40007000000 */
[----:B------:R-:W-:-:S03]  /*68a0*/  SEL R10, R8, R11, !P6 ;  /* 0x0000000b080a7207 */ /* 0x000fc60007000000 */
[----:B------:R2:W-:Y:S01]  /*68b0*/  STL [R1+0x304], R9 ;  /* 0x0003040901007387 */ /* 0x0005e20000100800 */
[----:B------:R-:W-:-:S03]  /*68c0*/  SEL R11, R8, R13, !P6 ;  /* 0x0000000d080b7207 */ /* 0x000fc60007000000 */
[----:B------:R4:W-:Y:S01]  /*68d0*/  STL [R1+0x300], R10 ;  /* 0x0003000a01007387 */ /* 0x0009e20000100800 */
[C---:B--2---:R-:W-:Y:S02]  /*68e0*/  SEL R9, R8.reuse, R12, !P6 ;  /* 0x0000000c08097207 */ /* 0x044fe40007000000 */
[----:B----4-:R-:W-:-:S03]  /*68f0*/  SEL R10, R8, R14, !P6 ;  /* 0x0000000e080a7207 */ /* 0x010fc60007000000 */
[----:B------:R2:W-:Y:S04]  /*6900*/  STL [R1], R9 ;  /* 0x0000000901007387 */ /* 0x0005e80000100800 */
[----:B------:R3:W-:Y:S01]  /*6910*/  STL [R1+0x68], R11 ;  /* 0x0000680b01007387 */ /* 0x0007e20000100800 */
[----:B--2---:R-:W-:-:S03]  /*6920*/  SEL R9, R8, R15, !P6 ;  /* 0x0000000f08097207 */ /* 0x004fc60007000000 */
[----:B------:R2:W-:Y:S01]  /*6930*/  STL [R1+0x2fc], R10 ;  /* 0x0002fc0a01007387 */ /* 0x0005e20000100800 */
[----:B---3--:R-:W-:-:S03]  /*6940*/  SEL R11, R8, R16, !P6 ;  /* 0x00000010080b7207 */ /* 0x008fc60007000000 */
[----:B------:R3:W-:Y:S01]  /*6950*/  STL [R1+0x2f8], R9 ;  /* 0x0002f80901007387 */ /* 0x0007e20000100800 */
[----:B--2---:R-:W-:-:S03]  /*6960*/  SEL R10, R8, R17, !P6 ;  /* 0x00000011080a7207 */ /* 0x004fc60007000000 */
[----:B------:R2:W-:Y:S01]  /*6970*/  STL [R1+0xc], R11 ;  /* 0x00000c0b01007387 */ /* 0x0005e20000100800 */
[----:B---3--:R-:W-:-:S03]  /*6980*/  SEL R9, R8, R18, !P6 ;  /* 0x0000001208097207 */ /* 0x008fc60007000000 */
[----:B------:R3:W-:Y:S04]  /*6990*/  STL [R1+0x84], R10 ;  /* 0x0000840a01007387 */ /* 0x0007e80000100800 */
[----:B------:R4:W-:Y:S01]  /*69a0*/  STL [R1+0x2e4], R9 ;  /* 0x0002e40901007387 */ /* 0x0009e20000100800 */
[C---:B--2---:R-:W-:Y:S02]  /*69b0*/  SEL R11, R8.reuse, R19, !P6 ;  /* 0x00000013080b7207 */ /* 0x044fe40007000000 */
[----:B---3--:R-:W-:-:S03]  /*69c0*/  SEL R10, R8, R20, !P6 ;  /* 0x00000014080a7207 */ /* 0x008fc60007000000 */
[----:B------:R2:W-:Y:S01]  /*69d0*/  STL [R1+0x2e0], R11 ;  /* 0x0002e00b01007387 */ /* 0x0005e20000100800 */
[----:B----4-:R-:W-:-:S03]  /*69e0*/  SEL R9, R8, R21, !P6 ;  /* 0x0000001508097207 */ /* 0x010fc60007000000 */
        /* <DEDUP_REMOVED lines=168> */
[----:B------:R3:W-:Y:S01]  /*7470*/  STL [R1+0x184], R10 ;  /* 0x0001840a01007387 */ /* 0x0007e20000100800 */
[----:B------:R-:W-:-:S03]  /*7480*/  @!P4 IMAD.MOV R6, RZ, RZ, -R6 ;  /* 0x000000ffff06c224 */ /* 0x000fc600078e0a06 */
[----:B------:R4:W-:Y:S01]  /*7490*/  STL [R1+0x170], R9 ;  /* 0x0001700901007387 */ /* 0x0009e20000100800 */
[C---:B--2---:R-:W-:Y:S01]  /*74a0*/  SEL R11, R8.reuse, R119, !P6 ;  /* 0x00000077080b7207 */ /* 0x044fe20007000000 */
[----:B------:R-:W-:Y:S01]  /*74b0*/  @!P3 IMAD.MOV R7, RZ, RZ, -R7 ;  /* 0x000000ffff07b224 */ /* 0x000fe200078e0a07 */
[----:B---3--:R-:W-:-:S03]  /*74c0*/  SEL R10, R8, R120, !P6 ;  /* 0x00000078080a7207 */ /* 0x008fc60007000000 */
[----:B------:R2:W-:Y:S01]  /*74d0*/  STL [R1+0x148], R11 ;  /* 0x0001480b01007387 */ /* 0x0005e20000100800 */
[----:B----4-:R-:W-:-:S03]  /*74e0*/  SEL R9, R8, R121, !P6 ;  /* 0x0000007908097207 */ /* 0x010fc60007000000 */
[----:B------:R3:W-:Y:S01]  /*74f0*/  STL [R1+0x16c], R10 ;  /* 0x00016c0a01007387 */ /* 0x0007e20000100800 */
[----:B------:R-:W-:Y:S02]  /*7500*/  ISETP.NE.AND P1, PT, R64, RZ, PT ;  /* 0x000000ff4000720c */ /* 0x000fe40003f25270 */
[C---:B------:R-:W-:Y:S01]  /*7510*/  SEL R119, R8.reuse, R6, !P6 ;  /* 0x0000000608777207 */ /* 0x040fe20007000000 */
[----:B------:R4:W-:Y:S01]  /*7520*/  STL [R1+0x168], R9 ;  /* 0x0001680901007387 */ /* 0x0009e20000100800 */
[C---:B--2---:R-:W-:Y:S02]  /*7530*/  SEL R11, R8.reuse, R123, !P6 ;  /* 0x0000007b080b7207 */ /* 0x044fe40007000000 */
[C---:B------:R-:W-:Y:S02]  /*7540*/  SEL R6, R8.reuse, R7, !P6 ;  /* 0x0000000708067207 */ /* 0x040fe40007000000 */
[C---:B---3--:R-:W-:Y:S01]  /*7550*/  SEL R10, R8.reuse, R124, !P6 ;  /* 0x0000007c080a7207 */ /* 0x048fe20007000000 */
[----:B------:R-:W-:Y:S01]  /*7560*/  STL [R1+0x144], R11 ;  /* 0x0001440b01007387 */ /* 0x000fe20000100800 */
[----:B----4-:R-:W-:-:S03]  /*7570*/  SEL R9, R8, R125, !P6 ;  /* 0x0000007d08097207 */ /* 0x010fc60007000000 */
[----:B------:R-:W-:Y:S01]  /*7580*/  STL [R1+0x164], R10 ;  /* 0x0001640a01007387 */ /* 0x000fe20000100800 */
[----:B------:R-:W-:Y:S01]  /*7590*/  SEL R81, R8, R3, !P6 ;  /* 0x0000000308517207 */ /* 0x000fe20007000000 */
[C---:B0-----:R-:W-:Y:S02]  /*75a0*/  VIADD R3, R4.reuse, 0xffffffed ;  /* 0xffffffed04037836 */ /* 0x041fe40000000000 */
[----:B------:R-:W-:Y:S01]  /*75b0*/  STL [R1+0x150], R9 ;  /* 0x0001500901007387 */ /* 0x000fe20000100800 */
[----:B------:R-:W-:-:S03]  /*75c0*/  VIADD R65, R4, 0xffffffec ;  /* 0xffffffec04417836 */ /* 0x000fc60000000000 */
[----:B------:R0:W-:Y:S01]  /*75d0*/  STL [R1+0x14c], R6 ;  /* 0x00014c0601007387 */ /* 0x0001e20000100800 */
[----:B------:R-:W-:Y:S01]  /*75e0*/  ISETP.GE.U32.AND P3, PT, R3, 0x7fffffae, PT ;  /* 0x7fffffae0300780c */ /* 0x000fe20003f66070 */
[----:B------:R-:W-:Y:S01]  /*75f0*/  @!P0 IMAD.MOV R0, RZ, RZ, -R0 ;  /* 0x000000ffff008224 */ /* 0x000fe200078e0a00 */
[----:B------:R-:W-:Y:S01]  /*7600*/  @!P1 LOP3.LUT R0, RZ, R64, RZ, 0x33, !PT ;  /* 0x00000040ff009212 */ /* 0x000fe200078e33ff */
[C---:B------:R-:W-:Y:S02]  /*7610*/  VIADD R3, R4.reuse, 0xffffffe8 ;  /* 0xffffffe804037836 */ /* 0x040fe40000000000 */
[----:B0-----:R-:W-:Y:S01]  /*7620*/  VIADD R6, R4, 0xffffffee ;  /* 0xffffffee04067836 */ /* 0x001fe20000000000 */
[----:B------:R-:W-:-:S04]  /*7630*/  ISETP.GE.U32.AND P1, PT, R65, 0x7fffffad, PT ;  /* 0x7fffffad4100780c */ /* 0x000fc80003f26070 */
[----:B------:R-:W-:Y:S01]  /*7640*/  ISETP.GE.U32.AND P4, PT, R6, 0x7fffffaf, PT ;  /* 0x7fffffaf0600780c */ /* 0x000fe20003f86070 */
[----:B------:R-:W-:Y:S01]  /*7650*/  VIADD R6, R4, 0xffffffe9 ;  /* 0xffffffe904067836 */ /* 0x000fe20000000000 */
[C---:B------:R-:W-:Y:S02]  /*7660*/  SEL R78, R8.reuse, R78, !P6 ;  /* 0x0000004e084e7207 */ /* 0x040fe40007000000 */
[C---:B------:R-:W-:Y:S02]  /*7670*/  SEL R82, R8.reuse, R82, !P6 ;  /* 0x0000005208527207 */ /* 0x040fe40007000000 */
[C---:B------:R-:W-:Y:S02]  /*7680*/  SEL R86, R8.reuse, R86, !P6 ;  /* 0x0000005608567207 */ /* 0x040fe40007000000 */
[C---:B------:R-:W-:Y:S02]  /*7690*/  SEL R90, R8.reuse, R90, !P6 ;  /* 0x0000005a085a7207 */ /* 0x040fe40007000000 */
[----:B------:R-:W-:-:S02]  /*76a0*/  SEL R76, R8, R94, !P6 ;  /* 0x0000005e084c7207 */ /* 0x000fc40007000000 */
[C---:B------:R-:W-:Y:S02]  /*76b0*/  SEL R77, R8.reuse, R98, !P6 ;  /* 0x00000062084d7207 */ /* 0x040fe40007000000 */
[C---:B------:R-:W-:Y:S02]  /*76c0*/  SEL R102, R8.reuse, R102, !P6 ;  /* 0x0000006608667207 */ /* 0x040fe40007000000 */
[C---:B------:R-:W-:Y:S02]  /*76d0*/  SEL R79, R8.reuse, R106, !P6 ;  /* 0x0000006a084f7207 */ /* 0x040fe40007000000 */
[C---:B------:R-:W-:Y:S02]  /*76e0*/  SEL R110, R8.reuse, R110, !P6 ;  /* 0x0000006e086e7207 */ /* 0x040fe40007000000 */
[C---:B------:R-:W-:Y:S02]  /*76f0*/  SEL R114, R8.reuse, R114, !P6 ;  /* 0x0000007208727207 */ /* 0x040fe40007000000 */
[----:B------:R-:W-:-:S02]  /*7700*/  SEL R80, R8, R118, !P6 ;  /* 0x0000007608507207 */ /* 0x000fc40007000000 */
[----:B------:R-:W-:Y:S01]  /*7710*/  SEL R83, R8, R122, !P6 ;  /* 0x0000007a08537207 */ /* 0x000fe20007000000 */
[C---:B------:R-:W-:Y:S01]  /*7720*/  VIADD R7, R4.reuse, 0xffffffef ;  /* 0xffffffef04077836 */ /* 0x040fe20000000000 */
[----:B------:R-:W-:Y:S01]  /*7730*/  ISETP.GE.U32.AND P6, PT, R3, 0x7fffffa9, PT ;  /* 0x7fffffa90300780c */ /* 0x000fe20003fc6070 */
[----:B------:R-:W-:Y:S01]  /*7740*/  VIADD R3, R4, 0xffffffea ;  /* 0xffffffea04037836 */ /* 0x000fe20000000000 */
[----:B------:R-:W-:Y:S02]  /*7750*/  SEL R30, RZ, 0x1, P1 ;  /* 0x00000001ff1e7807 */ /* 0x000fe40000800000 */
[----:B------:R-:W-:Y:S01]  /*7760*/  ISETP.GE.U32.AND P1, PT, R6, 0x7fffffaa, PT ;  /* 0x7fffffaa0600780c */ /* 0x000fe20003f26070 */
[C---:B------:R-:W-:Y:S01]  /*7770*/  VIADD R6, R4.reuse, 0xffffffeb ;  /* 0xffffffeb04067836 */ /* 0x040fe20000000000 */
[----:B------:R-:W-:Y:S02]  /*7780*/  SEL R42, RZ, 0x1fffe, P3 ;  /* 0x0001fffeff2a7807 */ /* 0x000fe40001800000 */
[----:B------:R-:W-:Y:S01]  /*7790*/  ISETP.GE.U32.AND P0, PT, R7, 0x7fffffb0, PT ;  /* 0x7fffffb00700780c */ /* 0x000fe20003f06070 */
[----:B------:R-:W-:Y:S01]  /*77a0*/  VIADD R7, R4, 0xffffffe4 ;  /* 0xffffffe404077836 */ /* 0x000fe20000000000 */
[----:B------:R-:W-:-:S02]  /*77b0*/  ISETP.GE.U32.AND P3, PT, R3, 0x7fffffab, PT ;  /* 0x7fffffab0300780c */ /* 0x000fc40003f66070 */
[----:B------:R-:W-:Y:S02]  /*77c0*/  SEL R3, RZ, 0x4, P4 ;  /* 0x00000004ff037807 */ /* 0x000fe40002000000 */
[----:B------:R-:W-:Y:S01]  /*77d0*/  ISETP.GE.U32.AND P4, PT, R6, 0x7fffffac, PT ;  /* 0x7fffffac0600780c */ /* 0x000fe20003f86070 */
[C---:B------:R-:W-:Y:S01]  /*77e0*/  VIADD R6, R4.reuse, 0xffffffe5 ;  /* 0xffffffe504067836 */ /* 0x040fe20000000000 */
[----:B------:R-:W-:Y:S02]  /*77f0*/  SEL R35, RZ, 0x7fff8, P0 ;  /* 0x0007fff8ff237807 */ /* 0x000fe40000000000 */
[----:B------:R-:W-:Y:S01]  /*7800*/  ISETP.GE.U32.AND P0, PT, R7, 0x7fffffa5, PT ;  /* 0x7fffffa50700780c */ /* 0x000fe20003f06070 */
[----:B------:R-:W-:Y:S01]  /*7810*/  VIADD R7, R4, 0xffffffe6 ;  /* 0xffffffe604077836 */ /* 0x000fe20000000000 */
[----:B------:R-:W-:Y:S02]  /*7820*/  SEL R44, RZ, 0x1, P6 ;  /* 0x00000001ff2c7807 */ /* 0x000fe40003000000 */
[----:B------:R-:W-:Y:S01]  /*7830*/  ISETP.GE.U32.AND P6, PT, R6, 0x7fffffa6, PT ;  /* 0x7fffffa60600780c */ /* 0x000fe20003fc6070 */
[----:B------:R-:W-:Y:S01]  /*7840*/  VIADD R6, R4, 0xffffffe7 ;  /* 0xffffffe704067836 */ /* 0x000fe20000000000 */
[----:B------:R-:W-:-:S02]  /*7850*/  SEL R17, RZ, 0x1fffe, P1 ;  /* 0x0001fffeff117807 */ /* 0x000fc40000800000 */
        /* <DEDUP_REMOVED lines=8> */
[----:B------:R-:W-:-:S02]  /*78e0*/  SEL R43, RZ, 0x1, P0 ;  /* 0x00000001ff2b7807 */ /* 0x000fc40000000000 */
[----:B------:R-:W-:Y:S01]  /*78f0*/  ISETP.GE.U32.AND P0, PT, R6, 0x7fffffa1, PT ;  /* 0x7fffffa10600780c */ /* 0x000fe20003f06070 */
[C---:B------:R-:W-:Y:S01]  /*7900*/  VIADD R6, R4.reuse, 0xffffffe3 ;  /* 0xffffffe304067836 */ /* 0x040fe20000000000 */
[----:B------:R-:W-:Y:S01]  /*7910*/  SEL R34, RZ, 0x1fffe, P6 ;  /* 0x0001fffeff227807 */ /* 0x000fe20003000000 */
[----:B------:R-:W-:Y:S01]  /*7920*/  VIADD R8, R4, 0xffffffcc ;  /* 0xffffffcc04087836 */ /* 0x000fe20000000000 */
[----:B------:R-:W-:Y:S02]  /*7930*/  ISETP.GE.U32.AND P6, PT, R7, 0x7fffffa3, PT ;  /* 0x7fffffa30700780c */ /* 0x000fe40003fc6070 */
        /* <DEDUP_REMOVED lines=43> */
[----:B------:R-:W-:Y:S02]  /*7bf0*/  ISETP.GE.U32.AND P4, PT, R6, 0x7fffff81, PT ;  /* 0x7fffff810600780c */ /* 0x000fe40003f86070 */
[----:B------:R-:W-:Y:S01]  /*7c00*/  SEL R6, RZ, 0x4, P6 ;  /* 0x00000004ff067807 */ /* 0x000fe20003000000 */
[----:B------:R-:W-:Y:S01]  /*7c10*/  VIADD R10, R4, 0xffffffc3 ;  /* 0xffffffc3040a7836 */ /* 0x000fe20000000000 */
[----:B------:R-:W-:Y:S01]  /*7c20*/  ISETP.GE.U32.AND P6, PT, R8, 0x7fffff83, PT ;  /* 0x7fffff830800780c */ /* 0x000fe20003fc6070 */
[----:B------:R-:W-:Y:S01]  /*7c30*/  VIADD R8, R4, 0xffffffdc ;  /* 0xffffffdc04087836 */ /* 0x000fe20000000000 */
[----:B------:R-:W-:-:S02]  /*7c40*/  SEL R23, RZ, 0x7fff8, P1 ;  /* 0x0007fff8ff177807 */ /* 0x000fc40000800000 */
[----:B------:R-:W-:Y:S02]  /*7c50*/  SEL R24, RZ, 0x1fffe, P3 ;  /* 0x0001fffeff187807 */ /* 0x000fe40001800000 */
[----:B------:R-:W-:Y:S01]  /*7c60*/  ISETP.GE.U32.AND P1, PT, R10, 0x7fffff84, PT ;  /* 0x7fffff840a00780c */ /* 0x000fe20003f26070 */
[----:B------:R-:W-:Y:S01]  /*7c70*/  VIADD R10, R4, 0xffffffdd ;  /* 0xffffffdd040a7836 */ /* 0x000fe20000000000 */
[----:B------:R-:W-:Y:S01]  /*7c80*/  ISETP.GE.U32.AND P3, PT, R8, 0x7fffff9d, PT ;  /* 0x7fffff9d0800780c */ /* 0x000fe20003f66070 */
[----:B------:R-:W-:Y:S01]  /*7c90*/  VIADD R8, R4, 0xffffffde ;  /* 0xffffffde04087836 */ /* 0x000fe20000000000 */
[----:B------:R-:W-:Y:S02]  /*7ca0*/  SEL R15, RZ, 0x4, P6 ;  /* 0x00000004ff0f7807 */ /* 0x000fe40003000000 */
[----:B------:R-:W-:Y:S02]  /*7cb0*/  SEL R13, RZ, 0x7fff8, P1 ;  /* 0x0007fff8ff0d7807 */ /* 0x000fe40000800000 */
[----:B------:R-:W-:Y:S01]  /*7cc0*/  ISETP.GE.U32.AND P6, PT, R10, 0x7fffff9e, PT ;  /* 0x7fffff9e0a00780c */ /* 0x000fe20003fc6070 */
[----:B------:R-:W-:Y:S01]  /*7cd0*/  VIADD R10, R4, 0xffffffdf ;  /* 0xffffffdf040a7836 */ /* 0x000fe20000000000 */
[----:B------:R-:W-:Y:S01]  /*7ce0*/  ISETP.GE.U32.AND P1, PT, R8, 0x7fffff9f, PT ;  /* 0x7fffff9f0800780c */ /* 0x000fe20003f26070 */
[----:B------:R-:W-:-:S02]  /*7cf0*/  VIADD R8, R4, 0xffffffd8 ;  /* 0xffffffd804087836 */ /* 0x000fc40000000000 */
[----:B------:R-:W-:Y:S01]  /*7d00*/  VIADD R18, R4, 0xffffffd9 ;  /* 0xffffffd904127836 */ /* 0x000fe20000000000 */
[----:B------:R-:W-:Y:S02]  /*7d10*/  SEL R38, RZ, 0x1, P3 ;  /* 0x00000001ff267807 */ /* 0x000fe40001800000 */
[----:B------:R-:W-:Y:S02]  /*7d20*/  SEL R16, RZ, 0x1fffe, P6 ;  /* 0x0001fffeff107807 */ /* 0x000fe40003000000 */
[----:B------:R-:W-:Y:S01]  /*7d30*/  ISETP.GE.U32.AND P3, PT, R10, 0x7fffffa0, PT ;  /* 0x7fffffa00a00780c */ /* 0x000fe20003f66070 */
        /* <DEDUP_REMOVED lines=11> */
[----:B------:R-:W-:Y:S01]  /*7df0*/  SEL R21, RZ, 0x1fffe, P1 ;  /* 0x0001fffeff157807 */ /* 0x000fe20000800000 */
[----:B------:R-:W-:Y:S01]  /*7e00*/  VIADD R36, R4, 0xffffffd6 ;  /* 0xffffffd604247836 */ /* 0x000fe20000000000 */
[----:B------:R-:W-:Y:S01]  /*7e10*/  ISETP.GE.U32.AND P1, PT, R10, 0x7fffff95, PT ;  /* 0x7fffff950a00780c */ /* 0x000fe20003f26070 */
[C---:B------:R-:W-:Y:S01]  /*7e20*/  VIADD R19, R4.reuse, 0xffffffd7 ;  /* 0xffffffd704137836 */ /* 0x040fe20000000000 */
[----:B------:R-:W-:Y:S01]  /*7e30*/  SEL R10, RZ, 0x4, P3 ;  /* 0x00000004ff0a7807 */ /* 0x000fe20001800000 */
[----:B------:R-:W-:Y:S01]  /*7e40*/  VIADD R45, R4, 0xffffffd0 ;  /* 0xffffffd0042d7836 */ /* 0x000fe20000000000 */
[----:B------:R-:W-:-:S02]  /*7e50*/  ISETP.GE.U32.AND P3, PT, R18, 0x7fffff96, PT ;  /* 0x7fffff961200780c */ /* 0x000fc40003f66070 */
[----:B------:R-:W-:Y:S01]  /*7e60*/  SEL R18, RZ, 0x7fff8, P6 ;  /* 0x0007fff8ff127807 */ /* 0x000fe20003000000 */
[----:B------:R-:W-:Y:S01]  /*7e70*/  VIADD R46, R4, 0xffffffd1 ;  /* 0xffffffd1042e7836 */ /* 0x000fe20000000000 */
[----:B------:R-:W-:Y:S02]  /*7e80*/  ISETP.GE.U32.AND P6, PT, R36, 0x7fffff97, PT ;  /* 0x7fffff972400780c */ /* 0x000fe40003fc6070 */
[----:B------:R-:W-:Y:S02]  /*7e90*/  SEL R36, RZ, 0x1, P1 ;  /* 0x00000001ff247807 */ /* 0x000fe40000800000 */
[----:B------:R-:W-:Y:S02]  /*7ea0*/  ISETP.GE.U32.AND P1, PT, R19, 0x7fffff98, PT ;  /* 0x7fffff981300780c */ /* 0x000fe40003f26070 */
[----:B------:R-:W-:Y:S01]  /*7eb0*/  SEL R19, RZ, 0x1fffe, P3 ;  /* 0x0001fffeff137807 */ /* 0x000fe20001800000 */
[----:B------:R-:W-:Y:S01]  /*7ec0*/  VIADD R48, R4, 0xffffffd2 ;  /* 0xffffffd204307836 */ /* 0x000fe20000000000 */
[----:B------:R-:W-:-:S02]  /*7ed0*/  ISETP.GE.U32.AND P3, PT, R45, 0x7fffff91, PT ;  /* 0x7fffff912d00780c */ /* 0x000fc40003f66070 */
[----:B------:R-:W-:Y:S02]  /*7ee0*/  SEL R45, RZ, 0x4, P6 ;  /* 0x00000004ff2d7807 */ /* 0x000fe40003000000 */
[----:B------:R-:W-:Y:S01]  /*7ef0*/  ISETP.GE.U32.AND P6, PT, R46, 0x7fffff92, PT ;  /* 0x7fffff922e00780c */ /* 0x000fe20003fc6070 */
[----:B------:R-:W-:Y:S01]  /*7f00*/  VIADD R46, R4, 0xffffffd3 ;  /* 0xffffffd3042e7836 */ /* 0x000fe20000000000 */
[----:B------:R-:W-:Y:S02]  /*7f10*/  SEL R47, RZ, 0x1, P3 ;  /* 0x00000001ff2f7807 */ /* 0x000fe40001800000 */
[----:B------:R-:W-:Y:S02]  /*7f20*/  ISETP.GE.U32.AND P3, PT, R48, 0x7fffff93, PT ;  /* 0x7fffff933000780c */ /* 0x000fe40003f66070 */
[----:B------:R-:W-:Y:S02]  /*7f30*/  SEL R48, RZ, 0x1fffe, P6 ;  /* 0x0001fffeff307807 */ /* 0x000fe40003000000 */
[----:B------:R-:W-:-:S02]  /*7f40*/  ISETP.GE.U32.AND P6, PT, R46, 0x7fffff94, PT ;  /* 0x7fffff942e00780c */ /* 0x000fc40003fc6070 */
[----:B------:R-:W-:Y:S01]  /*7f50*/  SEL R46, RZ, 0x1, P0 ;  /* 0x00000001ff2e7807 */ /* 0x000fe20000000000 */
[----:B------:R-:W-:-:S04]  /*7f60*/  IMAD.IADD R17, R44, 0x1, R17 ;  /* 0x000000012c117824 */ /* 0x000fc800078e0211 */
[----:B------:R-:W-:Y:S01]  /*7f70*/  IMAD.IADD R32, R46, 0x1, R32 ;  /* 0x000000012e207824 */ /* 0x000fe200078e0220 */
[----:B------:R-:W-:Y:S01]  /*7f80*/  LOP3.LUT R17, R17, 0x3, RZ, 0xc0, !PT ;  /* 0x0000000311117812 */ /* 0x000fe200078ec0ff */
[----:B------:R-:W-:Y:S01]  /*7f90*/  IMAD.IADD R30, R30, 0x1, R42 ;  /* 0x000000011e1e7824 */ /* 0x000fe200078e022a */
[----:B------:R-:W-:Y:S01]  /*7fa0*/  SEL R42, RZ, 0x1, P4 ;  /* 0x00000001ff2a7807 */ /* 0x000fe20002000000 */
[----:B------:R-:W-:Y:S01]  /*7fb0*/  IMAD.IADD R34, R43, 0x1, R34 ;  /* 0x000000012b227824 */ /* 0x000fe200078e0222 */
[----:B------:R-:W-:Y:S01]  /*7fc0*/  LOP3.LUT R32, R32, 0x3, RZ, 0xc0, !PT ;  /* 0x0000000320207812 */ /* 0x000fe200078ec0ff */
[----:B------:R-:W-:Y:S01]  /*7fd0*/  IMAD.IADD R28, R41, 0x1, R28 ;  /* 0x00000001291c7824 */ /* 0x000fe200078e021c */
[----:B------:R-:W-:Y:S01]  /*7fe0*/  IADD3 R12, PT, PT, R17, R33, R12 ;  /* 0x00000021110c7210 */ /* 0x000fe20007ffe00c */
[----:B------:R-:W-:Y:S01]  /*7ff0*/  IMAD.IADD R24, R42, 0x1, R24 ;  /* 0x000000012a187824 */ /* 0x000fe200078e0218 */
[----:B------:R-:W-:Y:S01]  /*8000*/  LOP3.LUT R34, R34, 0x3, RZ, 0xc0, !PT ;  /* 0x0000000322227812 */ /* 0x000fe200078ec0ff */
[----:B------:R-:W-:Y:S01]  /*8010*/  IMAD.IADD R16, R38, 0x1, R16 ;  /* 0x0000000126107824 */ /* 0x000fe200078e0210 */
[----:B------:R-:W-:Y:S01]  /*8020*/  IADD3 R22, PT, PT, R32, R29, R22 ;  /* 0x0000001d20167210 */ /* 0x000fe20007ffe016 */
[----:B------:R-:W-:Y:S01]  /*8030*/  IMAD.IADD R14, R14, 0x1, R39 ;  /* 0x000000010e0e7824 */ /* 0x000fe200078e0227 */
[----:B------:R-:W-:Y:S01]  /*8040*/  IADD3 R7, PT, PT, R34, R31, R7 ;  /* 0x0000001f22077210 */ /* 0x000fe20007ffe007 */
[----:B------:R-:W-:Y:S01]  /*8050*/  IMAD.IADD R26, R40, 0x1, R26 ;  /* 0x00000001281a7824 */ /* 0x000fe200078e021a */
[----:B------:R-:W-:Y:S01]  /*8060*/  LOP3.LUT R22, R22, 0xf, RZ, 0xc0, !PT ;  /* 0x0000000f16167812 */ /* 0x000fe200078ec0ff */
[----:B------:R-:W-:Y:S01]  /*8070*/  IMAD.SHL.U32 R12, R12, 0x100, RZ ;  /* 0x000001000c0c7824 */ /* 0x000fe200078e00ff */
[----:B------:R-:W-:Y:S01]  /*8080*/  LOP3.LUT R30, R30, 0x3, RZ, 0xc0, !PT ;  /* 0x000000031e1e7812 */ /* 0x000fe200078ec0ff */
[----:B------:R-:W-:Y:S01]  /*8090*/  IMAD.IADD R21, R37, 0x1, R21 ;  /* 0x0000000125157824 */ /* 0x000fe200078e0215 */
[----:B------:R-:W-:Y:S01]  /*80a0*/  LOP3.LUT R28, R28, 0x3, RZ, 0xc0, !PT ;  /* 0x000000031c1c7812 */ /* 0x000fe200078ec0ff */
[----:B------:R-:W-:Y:S01]  /*80b0*/  IMAD.IADD R47, R47, 0x1, R48 ;  /* 0x000000012f2f7824 */ /* 0x000fe200078e0230 */
[----:B------:R-:W-:-:S02]  /*80c0*/  LOP3.LUT R24, R24, 0x3, RZ, 0xc0, !PT ;  /* 0x0000000318187812 */ /* 0x000fc400078ec0ff */
[----:B------:R-:W-:Y:S01]  /*80d0*/  LOP3.LUT R16, R16, 0x3, RZ, 0xc0, !PT ;  /* 0x0000000310107812 */ /* 0x000fe200078ec0ff */
[----:B------:R-:W-:Y:S01]  /*80e0*/  IMAD R7, R7, 0x10, R22 ;  /* 0x0000001007077824 */ /* 0x000fe200078e0216 */
[----:B------:R-:W-:Y:S01]  /*80f0*/  IADD3 R3, PT, PT, R30, R35, R3 ;  /* 0x000000231e037210 */ /* 0x000fe20007ffe003 */
[----:B------:R-:W-:Y:S01]  /*8100*/  IMAD.IADD R19, R36, 0x1, R19 ;  /* 0x0000000124137824 */ /* 0x000fe200078e0213 */
[----:B------:R-:W-:Y:S01]  /*8110*/  LOP3.LUT R14, R14, 0x3, RZ, 0xc0, !PT ;  /* 0x000000030e0e7812 */ /* 0x000fe200078ec0ff */
[----:B------:R-:W0:Y:S01]  /*8120*/  LDC.64 R38, c[0x0][0x3a8] ;  /* 0x0000ea00ff267b82 */ /* 0x000e220000000a00 */
[----:B------:R-:W-:Y:S02]  /*8130*/  LOP3.LUT R26, R26, 0x3, RZ, 0xc0, !PT ;  /* 0x000000031a1a7812 */ /* 0x000fe400078ec0ff */
[----:B------:R-:W-:Y:S02]  /*8140*/  IADD3 R11, PT, PT, R28, R25, R11 ;  /* 0x000000191c0b7210 */ /* 0x000fe40007ffe00b */
[----:B------:R-:W-:-:S02]  /*8150*/  IADD3 R13, PT, PT, R24, R13, R15 ;  /* 0x0000000d180d7210 */ /* 0x000fc40007ffe00f */
[----:B------:R-:W-:Y:S02]  /*8160*/  IADD3 R8, PT, PT, R16, R20, R8 ;  /* 0x0000001410087210 */ /* 0x000fe40007ffe008 */
[----:B------:R-:W-:Y:S02]  /*8170*/  LOP3.LUT R12, R12, 0xf00, RZ, 0xe2, !PT ;  /* 0x00000f000c0c7812 */ /* 0x000fe400078ee2ff */
[----:B------:R-:W-:Y:S02]  /*8180*/  LOP3.LUT R21, R21, 0x3, RZ, 0xc0, !PT ;  /* 0x0000000315157812 */ /* 0x000fe400078ec0ff */
[----:B------:R-:W-:Y:S02]  /*8190*/  SEL R15, RZ, 0x4, P3 ;  /* 0x00000004ff0f7807 */ /* 0x000fe40001800000 */
[----:B------:R-:W-:Y:S02]  /*81a0*/  SEL R16, RZ, 0x7fff8, P6 ;  /* 0x0007fff8ff107807 */ /* 0x000fe40003000000 */
[----:B------:R-:W-:Y:S01]  /*81b0*/  LOP3.LUT R47, R47, 0x3, RZ, 0xc0, !PT ;  /* 0x000000032f2f7812 */ /* 0x000fe200078ec0ff */
[----:B------:R-:W-:Y:S01]  /*81c0*/  IMAD R3, R3, 0x1000, R12 ;  /* 0x0000100003037824 */ /* 0x000fe200078e020c */
[----:B------:R-:W-:Y:S01]  /*81d0*/  IADD3 R9, PT, PT, R14, R27, R9 ;  /* 0x0000001b0e097210 */ /* 0x000fe20007ffe009 */
[----:B------:R-:W-:Y:S01]  /*81e0*/  IMAD.SHL.U32 R11, R11, 0x100, RZ ;  /* 0x000001000b0b7824 */ /* 0x000fe200078e00ff */
[----:B------:R-:W-:-:S02]  /*81f0*/  IADD3 R6, PT, PT, R26, R23, R6 ;  /* 0x000000171a067210 */ /* 0x000fc40007ffe006 */
[----:B------:R-:W-:Y:S02]  /*8200*/  LOP3.LUT R13, R13, 0xf, RZ, 0xc0, !PT ;  /* 0x0000000f0d0d7812 */ /* 0x000fe400078ec0ff */
[----:B------:R-:W-:Y:S02]  /*8210*/  LOP3.LUT R7, R7, 0xff, RZ, 0xc0, !PT ;  /* 0x000000ff07077812 */ /* 0x000fe400078ec0ff */
[----:B------:R-:W-:Y:S02]  /*8220*/  SEL R14, RZ, 0x7fff8, P1 ;  /* 0x0007fff8ff0e7807 */ /* 0x000fe40000800000 */
[----:B------:R-:W-:Y:S02]  /*8230*/  LOP3.LUT R19, R19, 0x3, RZ, 0xc0, !PT ;  /* 0x0000000313137812 */ /* 0x000fe400078ec0ff */
[----:B------:R-:W-:Y:S02]  /*8240*/  IADD3 R10, PT, PT, R21, R18, R10 ;  /* 0x00000012150a7210 */ /* 0x000fe40007ffe00a */
[----:B------:R-:W-:Y:S01]  /*8250*/  IADD3 R15, PT, PT, R47, R16, R15 ;  /* 0x000000102f0f7210 */ /* 0x000fe20007ffe00f */
[----:B------:R-:W-:Y:S01]  /*8260*/  IMAD R6, R6, 0x10, R13 ;  /* 0x0000001006067824 */ /* 0x000fe200078e020d */
[----:B------:R-:W-:Y:S01]  /*8270*/  IADD3 R14, PT, PT, R19, R14, R45 ;  /* 0x0000000e130e7210 */ /* 0x000fe20007ffe02d */
[----:B------:R-:W-:Y:S01]  /*8280*/  IMAD.IADD R3, R3, 0x1, R7 ;  /* 0x0000000103037824 */ /* 0x000fe200078e0207 */
[----:B------:R-:W-:Y:S01]  /*8290*/  LOP3.LUT R15, R15, 0xf, RZ, 0xc0, !PT ;  /* 0x0000000f0f0f7812 */ /* 0x000fe200078ec0ff */
[----:B------:R-:W-:Y:S01]  /*82a0*/  IMAD.SHL.U32 R10, R10, 0x100, RZ ;  /* 0x000001000a0a7824 */ /* 0x000fe200078e00ff */
[----:B------:R-:W-:-:S02]  /*82b0*/  LOP3.LUT R11, R11, 0xf00, RZ, 0xe2, !PT ;  /* 0x00000f000b0b7812 */ /* 0x000fc400078ee2ff */
[----:B------:R-:W-:Y:S01]  /*82c0*/  LOP3.LUT R16, R3, 0xffff, RZ, 0xc0, !PT ;  /* 0x0000ffff03107812 */ /* 0x000fe200078ec0ff */
[----:B------:R-:W-:Y:S01]  /*82d0*/  IMAD R14, R14, 0x10, R15 ;  /* 0x000000100e0e7824 */ /* 0x000fe200078e020f */
[----:B------:R-:W-:Y:S01]  /*82e0*/  LOP3.LUT R6, R6, 0xff, RZ, 0xc0, !PT ;  /* 0x000000ff06067812 */ /* 0x000fe200078ec0ff */
[----:B------:R-:W-:Y:S01]  /*82f0*/  IMAD R9, R9, 0x1000, R11 ;  /* 0x0000100009097824 */ /* 0x000fe200078e020b */
[----:B------:R-:W-:Y:S02]  /*8300*/  LOP3.LUT R10, R10, 0xf00, RZ, 0xe2, !PT ;  /* 0x00000f000a0a7812 */ /* 0x000fe400078ee2ff */
[----:B------:R-:W-:Y:S01]  /*8310*/  SHF.R.U32.HI R3, RZ, 0x2, R16 ;  /* 0x00000002ff037819 */ /* 0x000fe20000011610 */
[----:B------:R-:W-:Y:S01]  /*8320*/  IMAD.IADD R17, R9, 0x1, R6 ;  /* 0x0000000109117824 */ /* 0x000fe200078e0206 */
[----:B------:R-:W-:Y:S01]  /*8330*/  LOP3.LUT R14, R14, 0xff, RZ, 0xc0, !PT ;  /* 0x000000ff0e0e7812 */ /* 0x000fe200078ec0ff */
[----:B------:R-:W-:Y:S01]  /*8340*/  IMAD R8, R8, 0x1000, R10 ;  /* 0x0000100008087824 */ /* 0x000fe200078e020a */
[----:B------:R-:W-:-:S02]  /*8350*/  SHF.R.U32.HI R6, RZ, 0x3, R16 ;  /* 0x00000003ff067819 */ /* 0x000fc40000011610 */
[----:B------:R-:W-:Y:S01]  /*8360*/  LOP3.LUT P3, RZ, R3, 0x1, RZ, 0xc0, !PT ;  /* 0x0000000103ff7812 */ /* 0x000fe2000786c0ff */
[----:B------:R-:W-:Y:S01]  /*8370*/  IMAD R3, R0, R5, RZ ;  /* 0x0000000500037224 */ /* 0x000fe200078e02ff */
[----:B------:R-:W-:Y:S01]  /*8380*/  LOP3.LUT P1, RZ, R6, 0x1, RZ, 0xc0, !PT ;  /* 0x0000000106ff7812 */ /* 0x000fe2000782c0ff */
[----:B------:R-:W-:Y:S01]  /*8390*/  IMAD.IADD R18, R8, 0x1, R14 ;  /* 0x0000000108127824 */ /* 0x000fe200078e020e */
[----:B------:R-:W-:Y:S01]  /*83a0*/  PRMT R64, RZ, 0x7610, R64 ;  /* 0x00007610ff407816 */ /* 0x000fe20000000040 */
[----:B0-----:R-:W-:Y:S01]  /*83b0*/  IMAD R5, R38, 0x1d, RZ ;  /* 0x0000001d26057824 */ /* 0x001fe200078e02ff */
[----:B------:R-:W-:Y:S02]  /*83c0*/  UIADD3 UR6, UPT, UPT, UR9, 0x10000, URZ ;  /* 0x0001000009067890 */ /* 0x000fe4000fffe0ff */
[----:B------:R-:W-:Y:S01]  /*83d0*/  UIADD3 UR10, UPT, UPT, UR8, UR10, URZ ;  /* 0x0000000a080a7290 */ /* 0x000fe2000fffe0ff */
[----:B------:R-:W-:Y:S01]  /*83e0*/  UMOV UR7, 0x1 ;  /* 0x0000000100077882 */ /* 0x000fe20000000000 */
[----:B-1----:R-:W-:Y:S10]  /*83f0*/  BRA.U UP0, `(.L_x_5) ;  /* 0x0000000100187547 */ /* 0x002ff4000b800000 */
[----:B------:R-:W-:Y:S01]  /*8400*/  ELECT P6, URZ, PT ;  /* 0x0000000000ff782f */ /* 0x000fe200038c0000 */
[----:B------:R-:W-:Y:S01]  /*8410*/  IMAD.MOV.U32 R0, RZ, RZ, 0x1 ;  /* 0x00000001ff007424 */ /* 0x000fe200078e00ff */
[----:B------:R-:W-:Y:S01]  /*8420*/  UMOV UR5, 0x40 ;  /* 0x0000004000057882 */ /* 0x000fe20000000000 */
[----:B------:R-:W-:Y:S01]  /*8430*/  UVIRTCOUNT.DEALLOC.SMPOOL 0x80 ;  /* 0x000000800000784c */ /* 0x000fe20000000000 */
[----:B------:R-:W-:-:S09]  /*8440*/  ULEA UR5, UR4, UR5, 0x18 ;  /* 0x0000000504057291 */ /* 0x000fd2000f8ec0ff */
[----:B------:R0:W-:Y:S03]  /*8450*/  @P6 STS.U8 [UR5], R0 ;  /* 0x00000000ff006988 */ /* 0x0001e60008000005 */
.L_x_5:
[----:B------:R-:W-:Y:S01]  /*8460*/  STTM.x64 tmem[UR10], RZ ;  /* 0x000000ff000079ed */ /* 0x000fe2000834000a */
[----:B------:R-:W-:Y:S01]  /*8470*/  STTM.x64 tmem[UR10+0x40], RZ ;  /* 0x000040ff000079ed */ /* 0x000fe2000834000a */
[----:B------:R-:W-:Y:S01]  /*8480*/  STTM.x64 tmem[UR10+0x80], RZ ;  /* 0x000080ff000079ed */ /* 0x000fe2000834000a */
[----:B------:R-:W-:Y:S01]  /*8490*/  STTM.x64 tmem[UR10+0xc0], RZ ;  /* 0x0000c0ff000079ed */ /* 0x000fe2000834000a */
[----:B------:R-:W1:Y:S02]  /*84a0*/  FENCE.VIEW.ASYNC.T ;  /* 0x00000000000073c6 */ /* 0x000e640000000200 */
[----:B-1----:R-:W-:Y:S01]  /*84b0*/  VOTEU.ALL UP1, P2 ;  /* 0x0000000000ff7886 */ /* 0x002fe20001020000 */
[----:B------:R-:W-:Y:S01]  /*84c0*/  VOTEU.ALL UP2, P2 ;  /* 0x0000000000ff7886 */ /* 0x000fe20001040000 */
[C---:B------:R-:W-:Y:S01]  /*84d0*/  IMAD R15, R38.reuse, 0x3a, RZ ;  /* 0x0000003a260f7824 */ /* 0x040fe200078e02ff */
[----:B0-----:R-:W-:Y:S01]  /*84e0*/  LEA R0, P6, R3, UR12, 0x1 ;  /* 0x0000000c03007c11 */ /* 0x001fe2000f8c08ff */
[----:B------:R-:W-:Y:S01]  /*84f0*/  IMAD R13, R38, 0x38, RZ ;  /* 0x00000038260d7824 */ /* 0x000fe200078e02ff */
[----:B------:R-:W-:-:S04]  /*8500*/  @!UP1 UIADD3 UR4, UPT, UPT, -UR7, 0x100000, URZ ;  /* 0x0010000007049890 */ /* 0x000fc8000fffe1ff */
[----:B------:R-:W-:Y:S02]  /*8510*/  @!UP1 USHF.L.U32 UR5, UR4, 0xb, URZ ;  /* 0x0000000b04059899 */ /* 0x000fe400080006ff */
[----:B------:R-:W-:Y:S01]  /*8520*/  @!UP1 USHF.L.U32 UR4, UR4, 0x1, URZ ;  /* 0x0000000104049899 */ /* 0x000fe200080006ff */
[----:B------:R-:W-:Y:S01]  /*8530*/  BAR.SYNC.DEFER_BLOCKING 0x0 ;  /* 0x0000000000007b1d */ /* 0x000fe20000010000 */
[----:B------:R-:W-:Y:S01]  /*8540*/  LEA.HI.X.SX32 R3, R3, UR13, 0x1, P6 ;  /* 0x0000000d03037c11 */ /* 0x000fe2000b0f0eff */
[C---:B------:R-:W-:Y:S01]  /*8550*/  IMAD R20, R38.reuse, 0x1c, RZ ;  /* 0x0000001c26147824 */ /* 0x040fe200078e02ff */
[-C--:B------:R-:W-:Y:S01]  /*8560*/  IADD3 R6, P6, PT, R15, R0.reuse, RZ ;  /* 0x000000000f067210 */ /* 0x080fe20007fde0ff */
[C---:B------:R-:W-:Y:S01]  /*8570*/  IMAD R12, R38.reuse, 0x36, RZ ;  /* 0x00000036260c7824 */ /* 0x040fe200078e02ff */
[----:B------:R-:W-:Y:S02]  /*8580*/  PRMT R65, RZ, 0x7610, R65 ;  /* 0x00007610ff417816 */ /* 0x000fe40000000041 */
[----:B------:R-:W-:Y:S01]  /*8590*/  SHF.R.U32.HI R8, RZ, 0x5, R16 ;  /* 0x00000005ff087819 */ /* 0x000fe20000011610 */
[----:B------:R0:W-:Y:S01]  /*85a0*/  STL [R1+0x520], R6 ;  /* 0x0005200601007387 */ /* 0x0001e20000100800 */
[----:B------:R-:W-:Y:S01]  /*85b0*/  LEA.HI.X.SX32 R7, R5, R3, 0x1, P6 ;  /* 0x0000000305077211 */ /* 0x000fe200030f0eff */
[----:B------:R-:W-:Y:S01]  /*85c0*/  IMAD R36, R38, 0x1a, RZ ;  /* 0x0000001a26247824 */ /* 0x000fe200078e02ff */
[----:B------:R-:W-:-:S02]  /*85d0*/  IADD3 R9, P6, PT, R13, R0, RZ ;  /* 0x000000000d097210 */ /* 0x000fc40007fde0ff */
[----:B------:R-:W-:Y:S01]  /*85e0*/  PRMT R60, RZ, 0x7610, R60 ;  /* 0x00007610ff3c7816 */ /* 0x000fe2000000003c */
[----:B------:R1:W-:Y:S01]  /*85f0*/  STL [R1+0x518], R7 ;  /* 0x0005180701007387 */ /* 0x0003e20000100800 */
[----:B------:R-:W-:Y:S01]  /*8600*/  PRMT R62, RZ, 0x7610, R62 ;  /* 0x00007610ff3e7816 */ /* 0x000fe2000000003e */
[C---:B------:R-:W-:Y:S01]  /*8610*/  IMAD R40, R38.reuse, 0x18, RZ ;  /* 0x0000001826287824 */ /* 0x040fe200078e02ff */
[----:B------:R-:W-:Y:S02]  /*8620*/  PRMT R57, RZ, 0x7610, R57 ;  /* 0x00007610ff397816 */ /* 0x000fe40000000039 */
[----:B------:R-:W-:Y:S01]  /*8630*/  PRMT R58, RZ, 0x7610, R58 ;  /* 0x00007610ff3a7816 */ /* 0x000fe2000000003a */
[----:B------:R-:W-:Y:S01]  /*8640*/  IMAD R37, R38, 0x16, RZ ;  /* 0x0000001626257824 */ /* 0x000fe200078e02ff */
[----:B------:R-:W-:Y:S02]  /*8650*/  PRMT R52, RZ, 0x7610, R52 ;  /* 0x00007610ff347816 */ /* 0x000fe40000000034 */
[----:B------:R-:W-:Y:S01]  /*8660*/  PRMT R56, RZ, 0x7610, R56 ;  /* 0x00007610ff387816 */ /* 0x000fe20000000038 */
[----:B------:R-:W2:Y:S02]  /*8670*/  FENCE.VIEW.ASYNC.S ;  /* 0x00000000000073c6 */ /* 0x000ea40000000000 */
[----:B--2---:R2:W3:Y:S02]  /*8680*/  @!UP2 SYNCS.EXCH.64 URZ, [UR6], UR4 ;  /* 0x0000000406ffa5b2 */ /* 0x0044e40008000100 */
[----:B---3--:R-:W-:Y:S01]  /*8690*/  BAR.SYNC.DEFER_BLOCKING 0x0 ;  /* 0x0000000000007b1d */ /* 0x008fe20000010000 */
[----:B------:R-:W-:-:S02]  /*86a0*/  LEA.HI.X.SX32 R11, R20, R3, 0x1, P6 ;  /* 0x00000003140b7211 */ /* 0x000fc400030f0eff */
[----:B------:R-:W-:Y:S02]  /*86b0*/  SHF.R.U32.HI R5, RZ, 0x4, R16 ;  /* 0x00000004ff057819 */ /* 0x000fe40000011610 */
[----:B------:R-:W-:Y:S01]  /*86c0*/  IADD3 R10, P6, PT, R12, R0, RZ ;  /* 0x000000000c0a7210 */ /* 0x000fe20007fde0ff */
[C---:B------:R-:W-:Y:S01]  /*86d0*/  IMAD R84, R38.reuse, 0x14, RZ ;  /* 0x0000001426547824 */ /* 0x040fe200078e02ff */
[----:B------:R-:W-:Y:S01]  /*86e0*/  PRMT R26, RZ, 0x7610, R26 ;  /* 0x00007610ff1a7816 */ /* 0x000fe2000000001a */
[----:B------:R-:W-:Y:S01]  /*86f0*/  STL [R1+0x514], R9 ;  /* 0x0005140901007387 */ /* 0x000fe20000100800 */
[----:B------:R-:W-:Y:S01]  /*8700*/  PRMT R50, RZ, 0x7610, R50 ;  /* 0x00007610ff327816 */ /* 0x000fe20000000032 */
[C---:B------:R-:W-:Y:S01]  /*8710*/  IMAD R41, R38.reuse, 0x12, RZ ;  /* 0x0000001226297824 */ /* 0x040fe200078e02ff */
[----:B------:R-:W-:Y:S01]  /*8720*/  PRMT R24, RZ, 0x7610, R24 ;  /* 0x00007610ff187816 */ /* 0x000fe20000000018 */
[----:B------:R3:W-:Y:S01]  /*8730*/  STL [R1+0x510], R11 ;  /* 0x0005100b01007387 */ /* 0x0007e20000100800 */
[----:B------:R-:W-:Y:S01]  /*8740*/  PRMT R25, RZ, 0x7610, R25 ;  /* 0x00007610ff197816 */ /* 0x000fe20000000019 */
[----:B------:R-:W4:Y:S02]  /*8750*/  LDCU UR11, c[0x0][0x3b0] ;  /* 0x00007600ff0b77ac */ /* 0x000f240008000800 */
[----:B------:R0:W5:Y:S01]  /*8760*/  @P3 LDG.E.U16 R64, desc[UR20][R6.64] ;  /* 0x0000001406403981 */ /* 0x000162000c1e1500 */
[----:B------:R-:W-:Y:S01]  /*8770*/  LOP3.LUT P3, RZ, R5, 0x1, RZ, 0xc0, !PT ;  /* 0x0000000105ff7812 */ /* 0x000fe2000786c0ff */
[----:B------:R-:W-:-:S02]  /*8780*/  IMAD R5, R38, 0x1b, RZ ;  /* 0x0000001b26057824 */ /* 0x000fc400078e02ff */
[----:B0-----:R-:W-:Y:S02]  /*8790*/  @P1 IMAD.MOV.U32 R6, RZ, RZ, R9 ;  /* 0x000000ffff061224 */ /* 0x001fe400078e0009 */
[----:B-1----:R-:W-:Y:S02]  /*87a0*/  @P1 IMAD.MOV.U32 R7, RZ, RZ, R11 ;  /* 0x000000ffff071224 */ /* 0x002fe400078e000b */
[----:B---3--:R-:W-:-:S03]  /*87b0*/  IMAD R11, R38, 0x34, RZ ;  /* 0x00000034260b7824 */ /* 0x008fc600078e02ff */
[----:B------:R0:W5:Y:S01]  /*87c0*/  @P1 LDG.E.U16 R65, desc[UR20][R6.64] ;  /* 0x0000001406411981 */ /* 0x000162000c1e1500 */
[----:B------:R-:W-:Y:S02]  /*87d0*/  LOP3.LUT P1, RZ, R8, 0x1, RZ, 0xc0, !PT ;  /* 0x0000000108ff7812 */ /* 0x000fe4000782c0ff */
[-C--:B------:R-:W-:Y:S01]  /*87e0*/  LEA.HI.X.SX32 R14, R5, R3.reuse, 0x1, P6 ;  /* 0x00000003050e7211 */ /* 0x080fe200030f0eff */
[----:B------:R1:W-:Y:S01]  /*87f0*/  STL [R1+0x50c], R10 ;  /* 0x00050c0a01007387 */ /* 0x0003e20000100800 */
[----:B------:R-:W-:Y:S02]  /*8800*/  IADD3 R9, P6, PT, R11, R0, RZ ;  /* 0x000000000b097210 */ /* 0x000fe40007fde0ff */
[----:B------:R-:W-:Y:S01]  /*8810*/  SHF.R.U32.HI R5, RZ, 0x6, R16 ;  /* 0x00000006ff057819 */ /* 0x000fe20000011610 */
[----:B------:R3:W-:Y:S01]  /*8820*/  STL [R1+0x508], R14 ;  /* 0x0005080e01007387 */ /* 0x0007e20000100800 */
[----:B------:R-:W-:Y:S01]  /*8830*/  LEA.HI.X.SX32 R19, R36, R3, 0x1, P6 ;  /* 0x0000000324137211 */ /* 0x000fe200030f0eff */
[----:B0-----:R-:W-:-:S02]  /*8840*/  @P3 IMAD.MOV.U32 R6, RZ, RZ, R10 ;  /* 0x000000ffff063224 */ /* 0x001fc400078e000a */
[----:B------:R-:W-:Y:S02]  /*8850*/  @P3 IMAD.MOV.U32 R7, RZ, RZ, R14 ;  /* 0x000000ffff073224 */ /* 0x000fe400078e000e */
[----:B-1----:R-:W-:-:S03]  /*8860*/  IMAD R10, R38, 0x32, RZ ;  /* 0x00000032260a7824 */ /* 0x002fc600078e02ff */
[----:B------:R0:W5:Y:S01]  /*8870*/  @P3 LDG.E.U16 R60, desc[UR20][R6.64] ;  /* 0x00000014063c3981 */ /* 0x000162000c1e1500 */
[----:B------:R-:W-:Y:S01]  /*8880*/  LOP3.LUT P3, RZ, R5, 0x1, RZ, 0xc0, !PT ;  /* 0x0000000105ff7812 */ /* 0x000fe2000786c0ff */
[----:B------:R-:W-:Y:S01]  /*8890*/  IMAD R5, R38, 0x19, RZ ;  /* 0x0000001926057824 */ /* 0x000fe200078e02ff */
[----:B------:R-:W-:Y:S01]  /*88a0*/  SHF.R.U32.HI R8, RZ, 0x7, R16 ;  /* 0x00000007ff087819 */ /* 0x000fe20000011610 */
[----:B------:R1:W-:Y:S01]  /*88b0*/  STL [R1+0x504], R9 ;  /* 0x0005040901007387 */ /* 0x0003e20000100800 */
[----:B---3--:R-:W-:-:S03]  /*88c0*/  IADD3 R14, P6, PT, R10, R0, RZ ;  /* 0x000000000a0e7210 */ /* 0x008fc60007fde0ff */
[----:B------:R3:W-:Y:S01]  /*88d0*/  STL [R1+0x500], R19 ;  /* 0x0005001301007387 */ /* 0x0007e20000100800 */
[----:B0-----:R-:W-:Y:S02]  /*88e0*/  @P1 IMAD.MOV.U32 R6, RZ, RZ, R9 ;  /* 0x000000ffff061224 */ /* 0x001fe400078e0009 */
[----:B------:R-:W-:Y:S02]  /*88f0*/  @P1 IMAD.MOV.U32 R7, RZ, RZ, R19 ;  /* 0x000000ffff071224 */ /* 0x000fe400078e0013 */
[----:B-1----:R-:W-:-:S03]  /*8900*/  IMAD R9, R38, 0x30, RZ ;  /* 0x0000003026097824 */ /* 0x002fc600078e02ff */
[----:B------:R0:W5:Y:S01]  /*8910*/  @P1 LDG.E.U16 R62, desc[UR20][R6.64] ;  /* 0x00000014063e1981 */ /* 0x000162000c1e1500 */
[----:B------:R-:W-:Y:S02]  /*8920*/  LOP3.LUT P1, RZ, R8, 0x1, RZ, 0xc0, !PT ;  /* 0x0000000108ff7812 */ /* 0x000fe4000782c0ff */
[-C--:B---3--:R-:W-:Y:S01]  /*8930*/  LEA.HI.X.SX32 R19, R5, R3.reuse, 0x1, P6 ;  /* 0x0000000305137211 */ /* 0x088fe200030f0eff */
[----:B------:R1:W-:Y:S01]  /*8940*/  STL [R1+0x4fc], R14 ;  /* 0x0004fc0e01007387 */ /* 0x0003e20000100800 */
[----:B------:R-:W-:Y:S02]  /*8950*/  IADD3 R21, P6, PT, R9, R0, RZ ;  /* 0x0000000009157210 */ /* 0x000fe40007fde0ff */
[----:B------:R-:W-:Y:S01]  /*8960*/  SHF.R.U32.HI R5, RZ, 0x8, R16 ;  /* 0x00000008ff057819 */ /* 0x000fe20000011610 */
[----:B0-----:R-:W-:Y:S01]  /*8970*/  @P3 IMAD.MOV.U32 R6, RZ, RZ, R14 ;  /* 0x000000ffff063224 */ /* 0x001fe200078e000e */
[----:B------:R-:W-:Y:S01]  /*8980*/  LEA.HI.X.SX32 R22, R40, R3, 0x1, P6 ;  /* 0x0000000328167211 */ /* 0x000fe200030f0eff */
[----:B------:R-:W-:Y:S01]  /*8990*/  @P3 IMAD.MOV.U32 R7, RZ, RZ, R19 ;  /* 0x000000ffff073224 */ /* 0x000fe200078e0013 */
[----:B------:R0:W-:Y:S01]  /*89a0*/  STL [R1+0x4f8], R19 ;  /* 0x0004f81301007387 */ /* 0x0001e20000100800 */
[----:B------:R-:W-:-:S03]  /*89b0*/  IMAD R8, R38, 0x2e, RZ ;  /* 0x0000002e26087824 */ /* 0x000fc600078e02ff */
[----:B------:R3:W5:Y:S01]  /*89c0*/  @P3 LDG.E.U16 R57, desc[UR20][R6.64] ;  /* 0x0000001406393981 */ /* 0x000762000c1e1500 */
[----:B------:R-:W-:Y:S01]  /*89d0*/  LOP3.LUT P3, RZ, R5, 0x1, RZ, 0xc0, !PT ;  /* 0x0000000105ff7812 */ /* 0x000fe2000786c0ff */
[----:B------:R-:W-:Y:S01]  /*89e0*/  IMAD R5, R38, 0x17, RZ ;  /* 0x0000001726057824 */ /* 0x000fe200078e02ff */
[----:B-1----:R-:W-:Y:S01]  /*89f0*/  SHF.R.U32.HI R14, RZ, 0x9, R16 ;  /* 0x00000009ff0e7819 */ /* 0x002fe20000011610 */
[----:B------:R1:W-:Y:S01]  /*8a00*/  STL [R1+0x4f4], R21 ;  /* 0x0004f41501007387 */ /* 0x0003e20000100800 */
[----:B0-----:R-:W-:-:S03]  /*8a10*/  IADD3 R19, P6, PT, R8, R0, RZ ;  /* 0x0000000008137210 */ /* 0x001fc60007fde0ff */
[----:B------:R-:W-:Y:S01]  /*8a20*/  STL [R1+0x4f0], R22 ;  /* 0x0004f01601007387 */ /* 0x000fe20000100800 */
[----:B---3--:R-:W-:Y:S02]  /*8a30*/  @P1 IMAD.MOV.U32 R6, RZ, RZ, R21 ;  /* 0x000000ffff061224 */ /* 0x008fe400078e0015 */
[----:B------:R-:W-:-:S05]  /*8a40*/  @P1 IMAD.MOV.U32 R7, RZ, RZ, R22 ;  /* 0x000000ffff071224 */ /* 0x000fca00078e0016 */
[----:B------:R0:W5:Y:S01]  /*8a50*/  @P1 LDG.E.U16 R58, desc[UR20][R6.64] ;  /* 0x00000014063a1981 */ /* 0x000162000c1e1500 */
[----:B------:R-:W-:Y:S01]  /*8a60*/  LOP3.LUT P1, RZ, R14, 0x1, RZ, 0xc0, !PT ;  /* 0x000000010eff7812 */ /* 0x000fe2000782c0ff */
[----:B------:R-:W-:Y:S01]  /*8a70*/  IMAD R14, R38, 0x2c, RZ ;  /* 0x0000002c260e7824 */ /* 0x000fe200078e02ff */
[-C--:B-1----:R-:W-:Y:S01]  /*8a80*/  LEA.HI.X.SX32 R21, R5, R3.reuse, 0x1, P6 ;  /* 0x0000000305157211 */ /* 0x082fe200030f0eff */
[----:B------:R1:W-:Y:S01]  /*8a90*/  STL [R1+0x4ec], R19 ;  /* 0x0004ec1301007387 */ /* 0x0003e20000100800 */
[----:B------:R-:W-:Y:S02]  /*8aa0*/  SHF.R.U32.HI R5, RZ, 0xa, R16 ;  /* 0x0000000aff057819 */ /* 0x000fe40000011610 */
[----:B------:R-:W-:Y:S01]  /*8ab0*/  IADD3 R27, P6, PT, R14, R0, RZ ;  /* 0x000000000e1b7210 */ /* 0x000fe20007fde0ff */
[----:B------:R3:W-:Y:S01]  /*8ac0*/  STL [R1+0x4e8], R21 ;  /* 0x0004e81501007387 */ /* 0x0007e20000100800 */
[----:B0-----:R-:W-:Y:S02]  /*8ad0*/  @P3 IMAD.MOV.U32 R6, RZ, RZ, R19 ;  /* 0x000000ffff063224 */ /* 0x001fe400078e0013 */
[----:B------:R-:W-:Y:S01]  /*8ae0*/  LEA.HI.X.SX32 R28, R37, R3, 0x1, P6 ;  /* 0x00000003251c7211 */ /* 0x000fe200030f0eff */
[----:B------:R-:W-:-:S02]  /*8af0*/  @P3 IMAD.MOV.U32 R7, RZ, RZ, R21 ;  /* 0x000000ffff073224 */ /* 0x000fc400078e0015 */
[----:B-1----:R-:W-:-:S03]  /*8b00*/  IMAD R19, R38, 0x2a, RZ ;  /* 0x0000002a26137824 */ /* 0x002fc600078e02ff */
[----:B------:R0:W5:Y:S01]  /*8b10*/  @P3 LDG.E.U16 R52, desc[UR20][R6.64] ;  /* 0x0000001406343981 */ /* 0x000162000c1e1500 */
[----:B------:R-:W-:Y:S01]  /*8b20*/  LOP3.LUT P3, RZ, R5, 0x1, RZ, 0xc0, !PT ;  /* 0x0000000105ff7812 */ /* 0x000fe2000786c0ff */
[----:B------:R-:W-:Y:S01]  /*8b30*/  IMAD R5, R38, 0x15, RZ ;  /* 0x0000001526057824 */ /* 0x000fe200078e02ff */
[----:B---3--:R-:W-:Y:S01]  /*8b40*/  SHF.R.U32.HI R21, RZ, 0xb, R16 ;  /* 0x0000000bff157819 */ /* 0x008fe20000011610 */
[----:B------:R1:W-:Y:S01]  /*8b50*/  STL [R1+0x4e4], R27 ;  /* 0x0004e41b01007387 */ /* 0x0003e20000100800 */
[----:B------:R-:W-:-:S03]  /*8b60*/  IADD3 R22, P6, PT, R19, R0, RZ ;  /* 0x0000000013167210 */ /* 0x000fc60007fde0ff */
[----:B------:R3:W-:Y:S01]  /*8b70*/  STL [R1+0x4e0], R28 ;  /* 0x0004e01c01007387 */ /* 0x0007e20000100800 */
[----:B0-----:R-:W-:Y:S02]  /*8b80*/  @P1 IMAD.MOV.U32 R6, RZ, RZ, R27 ;  /* 0x000000ffff061224 */ /* 0x001fe400078e001b */
[----:B------:R-:W-:-:S05]  /*8b90*/  @P1 IMAD.MOV.U32 R7, RZ, RZ, R28 ;  /* 0x000000ffff071224 */ /* 0x000fca00078e001c */
[----:B------:R0:W5:Y:S01]  /*8ba0*/  @P1 LDG.E.U16 R56, desc[UR20][R6.64] ;  /* 0x0000001406381981 */ /* 0x000162000c1e1500 */
[----:B------:R-:W-:Y:S01]  /*8bb0*/  LOP3.LUT P1, RZ, R21, 0x1, RZ, 0xc0, !PT ;  /* 0x0000000115ff7812 */ /* 0x000fe2000782c0ff */
[----:B------:R-:W-:Y:S01]  /*8bc0*/  IMAD R21, R38, 0x28, RZ ;  /* 0x0000002826157824 */ /* 0x000fe200078e02ff */
[-C--:B-1----:R-:W-:Y:S01]  /*8bd0*/  LEA.HI.X.SX32 R27, R5, R3.reuse, 0x1, P6 ;  /* 0x00000003051b7211 */ /* 0x082fe200030f0eff */
[----:B------:R1:W-:Y:S01]  /*8be0*/  STL [R1+0x4dc], R22 ;  /* 0x0004dc1601007387 */ /* 0x0003e20000100800 */
[----:B------:R-:W-:Y:S02]  /*8bf0*/  SHF.R.U32.HI R5, RZ, 0xc, R16 ;  /* 0x0000000cff057819 */ /* 0x000fe40000011610 */
[----:B---3--:R-:W-:Y:S01]  /*8c00*/  IADD3 R28, P6, PT, R21, R0, RZ ;  /* 0x00000000151c7210 */ /* 0x008fe20007fde0ff */
[----:B------:R3:W-:Y:S01]  /*8c10*/  STL [R1+0x4d8], R27 ;  /* 0x0004d81b01007387 */ /* 0x0007e20000100800 */
[----:B0-----:R-:W-:Y:S02]  /*8c20*/  @P3 IMAD.MOV.U32 R6, RZ, RZ, R22 ;  /* 0x000000ffff063224 */ /* 0x001fe400078e0016 */
[----:B------:R-:W-:Y:S01]  /*8c30*/  LEA.HI.X.SX32 R30, R84, R3, 0x1, P6 ;  /* 0x00000003541e7211 */ /* 0x000fe200030f0eff */
[----:B------:R-:W-:Y:S01]  /*8c40*/  @P3 IMAD.MOV.U32 R7, RZ, RZ, R27 ;  /* 0x000000ffff073224 */ /* 0x000fe200078e001b */
[----:B-1----:R-:W-:-:S04]  /*8c50*/  SHF.R.U32.HI R22, RZ, 0xd, R16 ;  /* 0x0000000dff167819 */ /* 0x002fc80000011610 */
[----:B------:R0:W5:Y:S01]  /*8c60*/  @P3 LDG.E.U16 R26, desc[UR20][R6.64] ;  /* 0x00000014061a3981 */ /* 0x000162000c1e1500 */
[C---:B---3--:R-:W-:Y:S01]  /*8c70*/  IMAD R27, R38.reuse, 0x26, RZ ;  /* 0x00000026261b7824 */ /* 0x048fe200078e02ff */
[----:B------:R-:W-:Y:S01]  /*8c80*/  LOP3.LUT P3, RZ, R5, 0x1, RZ, 0xc0, !PT ;  /* 0x0000000105ff7812 */ /* 0x000fe2000786c0ff */
[----:B------:R-:W-:Y:S01]  /*8c90*/  IMAD R5, R38, 0x13, RZ ;  /* 0x0000001326057824 */ /* 0x000fe200078e02ff */
[----:B------:R1:W-:Y:S02]  /*8ca0*/  STL [R1+0x4d4], R28 ;  /* 0x0004d41c01007387 */ /* 0x0003e40000100800 */
[----:B------:R-:W-:Y:S02]  /*8cb0*/  IADD3 R29, P6, PT, R27, R0, RZ ;  /* 0x000000001b1d7210 */ /* 0x000fe40007fde0ff */
[----:B------:R3:W-:Y:S01]  /*8cc0*/  STL [R1+0x4d0], R30 ;  /* 0x0004d01e01007387 */ /* 0x0007e20000100800 */
[----:B0-----:R-:W-:Y:S02]  /*8cd0*/  @P1 IMAD.MOV.U32 R6, RZ, RZ, R28 ;  /* 0x000000ffff061224 */ /* 0x001fe400078e001c */
[----:B------:R-:W-:-:S02]  /*8ce0*/  @P1 IMAD.MOV.U32 R7, RZ, RZ, R30 ;  /* 0x000000ffff071224 */ /* 0x000fc400078e001e */
[----:B-1----:R-:W-:-:S03]  /*8cf0*/  IMAD R28, R38, 0x24, RZ ;  /* 0x00000024261c7824 */ /* 0x002fc600078e02ff */
[----:B------:R0:W5:Y:S01]  /*8d00*/  @P1 LDG.E.U16 R50, desc[UR20][R6.64] ;  /* 0x0000001406321981 */ /* 0x000162000c1e1500 */
[----:B------:R-:W-:Y:S02]  /*8d10*/  LOP3.LUT P1, RZ, R22, 0x1, RZ, 0xc0, !PT ;  /* 0x0000000116ff7812 */ /* 0x000fe4000782c0ff */
[----:B------:R-:W-:Y:S01]  /*8d20*/  LEA.HI.X.SX32 R31, R5, R3, 0x1, P6 ;  /* 0x00000003051f7211 */ /* 0x000fe200030f0eff */
[----:B------:R1:W-:Y:S01]  /*8d30*/  STL [R1+0x4cc], R29 ;  /* 0x0004cc1d01007387 */ /* 0x0003e20000100800 */
[----:B---3--:R-:W-:Y:S02]  /*8d40*/  IADD3 R30, P6, PT, R28, R0, RZ ;  /* 0x000000001c1e7210 */ /* 0x008fe40007fde0ff */
[----:B------:R-:W-:Y:S01]  /*8d50*/  SHF.R.U32.HI R5, RZ, 0xe, R16 ;  /* 0x0000000eff057819 */ /* 0x000fe20000011610 */
[----:B------:R3:W-:Y:S01]  /*8d60*/  STL [R1+0x4c8], R31 ;  /* 0x0004c81f01007387 */ /* 0x0007e20000100800 */
[----:B0-----:R-:W-:Y:S02]  /*8d70*/  @P3 IMAD.MOV.U32 R6, RZ, RZ, R29 ;  /* 0x000000ffff063224 */ /* 0x001fe400078e001d */
[----:B------:R-:W-:-:S02]  /*8d80*/  @P3 IMAD.MOV.U32 R7, RZ, RZ, R31 ;  /* 0x000000ffff073224 */ /* 0x000fc400078e001f */
[----:B-1----:R-:W-:-:S03]  /*8d90*/  IMAD R29, R38, 0x22, RZ ;  /* 0x00000022261d7824 */ /* 0x002fc600078e02ff */
[----:B------:R0:W5:Y:S01]  /*8da0*/  @P3 LDG.E.U16 R24, desc[UR20][R6.64] ;  /* 0x0000001406183981 */ /* 0x000162000c1e1500 */
[----:B---3--:R-:W-:Y:S02]  /*8db0*/  LEA.HI.X.SX32 R31, R41, R3, 0x1, P6 ;  /* 0x00000003291f7211 */ /* 0x008fe400030f0eff */
[----:B------:R-:W-:Y:S01]  /*8dc0*/  LOP3.LUT P6, RZ, R5, 0x1, RZ, 0xc0, !PT ;  /* 0x0000000105ff7812 */ /* 0x000fe200078cc0ff */
[----:B------:R1:W-:Y:S01]  /*8dd0*/  STL [R1+0x4c4], R30 ;  /* 0x0004c41e01007387 */ /* 0x0003e20000100800 */
[----:B------:R-:W-:Y:S02]  /*8de0*/  SHF.R.U32.HI R5, RZ, 0xf, R16 ;  /* 0x0000000fff057819 */ /* 0x000fe40000011610 */
[----:B------:R-:W-:Y:S01]  /*8df0*/  PRMT R22, RZ, 0x7610, R22 ;  /* 0x00007610ff167816 */ /* 0x000fe20000000016 */
[----:B------:R3:W-:Y:S01]  /*8e00*/  STL [R1+0x4c0], R31 ;  /* 0x0004c01f01007387 */ /* 0x0007e20000100800 */
[----:B0-----:R-:W-:Y:S02]  /*8e10*/  @P1 IMAD.MOV.U32 R6, RZ, RZ, R30 ;  /* 0x000000ffff061224 */ /* 0x001fe400078e001e */
[----:B------:R-:W-:-:S05]  /*8e20*/  @P1 IMAD.MOV.U32 R7, RZ, RZ, R31 ;  /* 0x000000ffff071224 */ /* 0x000fca00078e001f */
[----:B------:R0:W5:Y:S01]  /*8e30*/  @P1 LDG.E.U16 R25, desc[UR20][R6.64] ;  /* 0x0000001406191981 */ /* 0x000162000c1e1500 */
[----:B------:R-:W-:Y:S02]  /*8e40*/  IADD3 R85, P1, PT, R29, R0, RZ ;  /* 0x000000001d557210 */ /* 0x000fe40007f3e0ff */
[----:B------:R-:W-:Y:S02]  /*8e50*/  LOP3.LUT P3, RZ, R5, 0x1, RZ, 0xc0, !PT ;  /* 0x0000000105ff7812 */ /* 0x000fe4000786c0ff */
[----:B------:R-:W-:Y:S01]  /*8e60*/  SHF.R.U32.HI R16, RZ, 0x1, R16 ;  /* 0x00000001ff107819 */ /* 0x000fe20000011610 */
[----:B------:R-:W-:Y:S01]  /*8e70*/  STL [R1+0x4bc], R85 ;  /* 0x0004bc5501007387 */ /* 0x000fe20000100800 */
[----:B------:R-:W-:Y:S02]  /*8e80*/  PRMT R23, RZ, 0x7610, R23 ;  /* 0x00007610ff177816 */ /* 0x000fe40000000017 */
[----:B------:R-:W-:Y:S01]  /*8e90*/  PRMT R5, R17, 0x5410, R18 ;  /* 0x0000541011057816 */ /* 0x000fe20000000012 */
[----:B0-----:R-:W-:-:S02]  /*8ea0*/  IMAD R7, R38, 0x11, RZ ;  /* 0x0000001126077824 */ /* 0x001fc400078e02ff */
[----:B------:R-:W-:-:S03]  /*8eb0*/  IMAD.SHL.U32 R6, R38, 0x10, RZ ;  /* 0x0000001026067824 */ /* 0x000fc600078e00ff */
[----:B------:R-:W-:Y:S02]  /*8ec0*/  LEA.HI.X.SX32 R87, R7, R3, 0x1, P1 ;  /* 0x0000000307577211 */ /* 0x000fe400008f0eff */
[----:B-1----:R-:W-:-:S03]  /*8ed0*/  LEA R30, P1, R38, R0, 0x5 ;  /* 0x00000000261e7211 */ /* 0x002fc600078228ff */
[----:B------:R-:W-:Y:S01]  /*8ee0*/  @P6 IMAD.MOV.U32 R7, RZ, RZ, R87 ;  /* 0x000000ffff076224 */ /* 0x000fe200078e0057 */
[----:B---3--:R-:W-:Y:S01]  /*8ef0*/  LEA.HI.X.SX32 R31, R6, R3, 0x1, P1 ;  /* 0x00000003061f7211 */ /* 0x008fe200008f0eff */
[----:B------:R-:W-:Y:S01]  /*8f00*/  @P6 IMAD.MOV.U32 R6, RZ, RZ, R85 ;  /* 0x000000ffff066224 */ /* 0x000fe200078e0055 */
[----:B------:R-:W-:Y:S01]  /*8f10*/  LOP3.LUT P1, RZ, R16, 0x1, RZ, 0xc0, !PT ;  /* 0x0000000110ff7812 */ /* 0x000fe2000782c0ff */
[C---:B------:R-:W-:Y:S01]  /*8f20*/  IMAD R16, R38.reuse, 0x3c, RZ ;  /* 0x0000003c26107824 */ /* 0x040fe200078e02ff */
[----:B------:R0:W-:Y:S01]  /*8f30*/  STL [R1+0x4b8], R87 ;  /* 0x0004b85701007387 */ /* 0x0001e20000100800 */
[----:B------:R-:W-:-:S03]  /*8f40*/  IMAD R17, R38, 0x3e, RZ ;  /* 0x0000003e26117824 */ /* 0x000fc600078e02ff */
[----:B------:R1:W5:Y:S01]  /*8f50*/  @P6 LDG.E.U16 R22, desc[UR20][R6.64] ;  /* 0x0000001406166981 */ /* 0x000362000c1e1500 */
[----:B------:R-:W-:-:S03]  /*8f60*/  IMAD R18, R38, 0x1e, RZ ;  /* 0x0000001e26127824 */ /* 0x000fc600078e02ff */
[----:B------:R-:W-:Y:S01]  /*8f70*/  STL [R1+0x4b4], R30 ;  /* 0x0004b41e01007387 */ /* 0x000fe20000100800 */
[----:B0-----:R-:W-:Y:S01]  /*8f80*/  IADD3 R87, P6, PT, R16, R0, RZ ;  /* 0x0000000010577210 */ /* 0x001fe20007fde0ff */
[----:B-1----:R-:W-:Y:S02]  /*8f90*/  @P3 IMAD.MOV.U32 R6, RZ, RZ, R30 ;  /* 0x000000ffff063224 */ /* 0x002fe400078e001e */
[----:B------:R-:W-:Y:S01]  /*8fa0*/  @P3 IMAD.MOV.U32 R7, RZ, RZ, R31 ;  /* 0x000000ffff073224 */ /* 0x000fe200078e001f */
[----:B------:R0:W-:Y:S01]  /*8fb0*/  STL [R1+0x4b0], R31 ;  /* 0x0004b01f01007387 */ /* 0x0001e20000100800 */
[----:B------:R-:W-:-:S03]  /*8fc0*/  LEA.HI.X.SX32 R88, R18, R3, 0x1, P6 ;  /* 0x0000000312587211 */ /* 0x000fc600030f0eff */
[----:B------:R1:W5:Y:S01]  /*8fd0*/  @P3 LDG.E.U16 R23, desc[UR20][R6.64] ;  /* 0x0000001406173981 */ /* 0x000362000c1e1500 */
[----:B------:R-:W-:Y:S02]  /*8fe0*/  PRMT R70, RZ, 0x7610, R70 ;  /* 0x00007610ff467816 */ /* 0x000fe40000000046 */
[----:B0-----:R-:W-:Y:S01]  /*8ff0*/  IADD3 R31, P3, PT, R17, R0, RZ ;  /* 0x00000000111f7210 */ /* 0x001fe20007f7e0ff */
[----:B-1----:R-:W-:Y:S01]  /*9000*/  IMAD R6, R38, 0x1f, RZ ;  /* 0x0000001f26067824 */ /* 0x002fe200078e02ff */
[----:B------:R-:W-:-:S04]  /*9010*/  SHF.R.U64 R7, R5, 0x1f, RZ ;  /* 0x0000001f05077819 */ /* 0x000fc800000012ff */
[----:B------:R-:W-:Y:S01]  /*9020*/  LOP3.LUT P6, RZ, R7, 0x1, RZ, 0xc0, !PT ;  /* 0x0000000107ff7812 */ /* 0x000fe200078cc0ff */
[----:B------:R-:W-:Y:S01]  /*9030*/  @P1 IMAD.MOV.U32 R7, RZ, RZ, R88 ;  /* 0x000000ffff071224 */ /* 0x000fe200078e0058 */
[----:B------:R-:W-:Y:S01]  /*9040*/  LEA.HI.X.SX32 R85, R6, R3, 0x1, P3 ;  /* 0x0000000306557211 */ /* 0x000fe200018f0eff */
[----:B------:R-:W-:Y:S01]  /*9050*/  @P1 IMAD.MOV.U32 R6, RZ, RZ, R87 ;  /* 0x000000ffff061224 */ /* 0x000fe200078e0057 */
[----:B------:R-:W-:Y:S02]  /*9060*/  PRMT R69, RZ, 0x7610, R69 ;  /* 0x00007610ff457816 */ /* 0x000fe40000000045 */
[----:B------:R-:W-:Y:S02]  /*9070*/  SHF.R.U64 R30, R5, 0x1e, RZ ;  /* 0x0000001e051e7819 */ /* 0x000fe400000012ff */
[----:B------:R0:W5:Y:S02]  /*9080*/  @P1 LDG.E.U16 R70, desc[UR20][R6.64] ;  /* 0x0000001406461981 */ /* 0x000164000c1e1500 */
[----:B------:R-:W-:Y:S01]  /*9090*/  LOP3.LUT P1, RZ, R30, 0x1, RZ, 0xc0, !PT ;  /* 0x000000011eff7812 */ /* 0x000fe2000782c0ff */
[----:B------:R-:W-:Y:S01]  /*90a0*/  IMAD.SHL.U32 R30, R38, 0x20, RZ ;  /* 0x00000020261e7824 */ /* 0x000fe200078e00ff */
[----:B------:R1:W-:Y:S01]  /*90b0*/  STL [R1+0x528], R87 ;  /* 0x0005285701007387 */ /* 0x0003e20000100800 */
[----:B0-----:R-:W-:-:S02]  /*90c0*/  @!P0 IMAD.MOV.U32 R6, RZ, RZ, R31 ;  /* 0x000000ffff068224 */ /* 0x001fc400078e001f */
[----:B------:R-:W-:Y:S01]  /*90d0*/  @!P0 IMAD.MOV.U32 R7, RZ, RZ, R85 ;  /* 0x000000ffff078224 */ /* 0x000fe200078e0055 */
[----:B------:R-:W-:Y:S04]  /*90e0*/  STL [R1+0x530], R31 ;  /* 0x0005301f01007387 */ /* 0x000fe80000100800 */
[----:B------:R0:W5:Y:S01]  /*90f0*/  @!P0 LDG.E.U16 R69, desc[UR20][R6.64] ;  /* 0x0000001406458981 */ /* 0x000162000c1e1500 */
[----:B-1----:R-:W-:-:S03]  /*9100*/  LEA R87, P0, R38, R0, 0x6 ;  /* 0x0000000026577211 */ /* 0x002fc600078030ff */
[----:B------:R-:W-:Y:S01]  /*9110*/  STL [R1+0x524], R88 ;  /* 0x0005245801007387 */ /* 0x000fe20000100800 */
[----:B------:R-:W-:Y:S02]  /*9120*/  LEA.HI.X.SX32 R89, R30, R3, 0x1, P0 ;  /* 0x000000031e597211 */ /* 0x000fe400000f0eff */
[----:B0-----:R-:W-:Y:S01]  /*9130*/  SHF.R.U64 R6, R5, 0x1d, RZ ;  /* 0x0000001d05067819 */ /* 0x001fe200000012ff */
[----:B------:R-:W-:Y:S01]  /*9140*/  IMAD R7, R38, 0x42, RZ ;  /* 0x0000004226077824 */ /* 0x000fe200078e02ff */
[----:B------:R0:W-:Y:S02]  /*9150*/  STL [R1+0x52c], R85 ;  /* 0x00052c5501007387 */ /* 0x0001e40000100800 */
[----:B------:R-:W-:Y:S01]  /*9160*/  LOP3.LUT P3, RZ, R6, 0x1, RZ, 0xc0, !PT ;  /* 0x0000000106ff7812 */ /* 0x000fe2000786c0ff */
[----:B------:R-:W-:Y:S01]  /*9170*/  IMAD R6, R38, 0x21, RZ ;  /* 0x0000002126067824 */ /* 0x000fe200078e02ff */
[----:B------:R-:W-:Y:S02]  /*9180*/  PRMT R74, RZ, 0x7610, R74 ;  /* 0x00007610ff4a7816 */ /* 0x000fe4000000004a */
[----:B0-----:R-:W-:Y:S01]  /*9190*/  IADD3 R85, P0, PT, R7, R0, RZ ;  /* 0x0000000007557210 */ /* 0x001fe20007f1e0ff */
[----:B------:R-:W-:-:S03]  /*91a0*/  @P6 IMAD.MOV.U32 R7, RZ, RZ, R89 ;  /* 0x000000ffff076224 */ /* 0x000fc600078e0059 */
[----:B------:R-:W-:Y:S01]  /*91b0*/  LEA.HI.X.SX32 R88, R6, R3, 0x1, P0 ;  /* 0x0000000306587211 */ /* 0x000fe200000f0eff */
[----:B------:R-:W-:Y:S01]  /*91c0*/  @P6 IMAD.MOV.U32 R6, RZ, RZ, R87 ;  /* 0x000000ffff066224 */ /* 0x000fe200078e0057 */
[----:B------:R-:W-:Y:S01]  /*91d0*/  PRMT R73, RZ, 0x7610, R73 ;  /* 0x00007610ff497816 */ /* 0x000fe20000000049 */
[----:B------:R-:W-:-:S03]  /*91e0*/  IMAD R30, R38, 0x44, RZ ;  /* 0x00000044261e7824 */ /* 0x000fc600078e02ff */
[----:B------:R0:W5:Y:S04]  /*91f0*/  @P6 LDG.E.U16 R74, desc[UR20][R6.64] ;  /* 0x00000014064a6981 */ /* 0x000168000c1e1500 */
[----:B------:R1:W-:Y:S01]  /*9200*/  STL [R1+0x538], R87 ;  /* 0x0005385701007387 */ /* 0x0003e20000100800 */
[----:B0-----:R-:W-:Y:S02]  /*9210*/  @P1 IMAD.MOV.U32 R6, RZ, RZ, R85 ;  /* 0x000000ffff061224 */ /* 0x001fe400078e0055 */
[----:B------:R-:W-:Y:S01]  /*9220*/  @P1 IMAD.MOV.U32 R7, RZ, RZ, R88 ;  /* 0x000000ffff071224 */ /* 0x000fe200078e0058 */
[----:B------:R-:W-:Y:S01]  /*9230*/  STL [R1+0x534], R89 ;  /* 0x0005345901007387 */ /* 0x000fe20000100800 */
[----:B-1----:R-:W-:-:S03]  /*9240*/  IADD3 R87, P6, PT, R30, R0, RZ ;  /* 0x000000001e577210 */ /* 0x002fc60007fde0ff */
[----:B------:R-:W-:Y:S01]  /*9250*/  STL [R1+0x540], R85 ;  /* 0x0005405501007387 */ /* 0x000fe20000100800 */
[----:B------:R-:W-:-:S03]  /*9260*/  SHF.R.U64 R31, R5, 0x1c, RZ ;  /* 0x0000001c051f7819 */ /* 0x000fc600000012ff */
[----:B------:R0:W5:Y:S04]  /*9270*/  @P1 LDG.E.U16 R73, desc[UR20][R6.64] ;  /* 0x0000001406491981 */ /* 0x000168000c1e1500 */
[----:B------:R1:W-:Y:S01]  /*9280*/  STL [R1+0x53c], R88 ;  /* 0x00053c5801007387 */ /* 0x0003e20000100800 */
[----:B------:R-:W-:Y:S01]  /*9290*/  LOP3.LUT P0, RZ, R31, 0x1, RZ, 0xc0, !PT ;  /* 0x000000011fff7812 */ /* 0x000fe2000780c0ff */
[----:B0-----:R-:W-:Y:S01]  /*92a0*/  IMAD R6, R38, 0x46, RZ ;  /* 0x0000004626067824 */ /* 0x001fe200078e02ff */
[----:B------:R-:W-:Y:S02]  /*92b0*/  SHF.R.U64 R7, R5, 0x1b, RZ ;  /* 0x0000001b05077819 */ /* 0x000fe400000012ff */
[----:B-1----:R-:W-:Y:S02]  /*92c0*/  LEA.HI.X.SX32 R88, R29, R3, 0x1, P6 ;  /* 0x000000031d587211 */ /* 0x002fe400030f0eff */
[----:B------:R-:W-:-:S02]  /*92d0*/  PRMT R75, RZ, 0x7610, R75 ;  /* 0x00007610ff4b7816 */ /* 0x000fc4000000004b */
[----:B------:R-:W-:Y:S01]  /*92e0*/  LOP3.LUT P1, RZ, R7, 0x1, RZ, 0xc0, !PT ;  /* 0x0000000107ff7812 */ /* 0x000fe2000782c0ff */
[----:B------:R-:W-:Y:S01]  /*92f0*/  @P3 IMAD.MOV.U32 R7, RZ, RZ, R88 ;  /* 0x000000ffff073224 */ /* 0x000fe200078e0058 */
[----:B------:R-:W-:Y:S01]  /*9300*/  IADD3 R85, P6, PT, R6, R0, RZ ;  /* 0x0000000006557210 */ /* 0x000fe20007fde0ff */
[----:B------:R-:W-:Y:S02]  /*9310*/  @P3 IMAD.MOV.U32 R6, RZ, RZ, R87 ;  /* 0x000000ffff063224 */ /* 0x000fe400078e0057 */
[C---:B------:R-:W-:Y:S01]  /*9320*/  IMAD R29, R38.reuse, 0x23, RZ ;  /* 0x00000023261d7824 */ /* 0x040fe200078e02ff */
[----:B------:R-:W-:Y:S04]  /*9330*/  STL [R1+0x548], R87 ;  /* 0x0005485701007387 */ /* 0x000fe80000100800 */
[----:B------:R0:W5:Y:S04]  /*9340*/  @P3 LDG.E.U16 R75, desc[UR20][R6.64] ;  /* 0x00000014064b3981 */ /* 0x000168000c1e1500 */
[----:B------:R1:W-:Y:S01]  /*9350*/  STL [R1+0x544], R88 ;  /* 0x0005445801007387 */ /* 0x0003e20000100800 */
[----:B------:R-:W-:Y:S01]  /*9360*/  PRMT R72, RZ, 0x7610, R72 ;  /* 0x00007610ff487816 */ /* 0x000fe20000000048 */
[----:B0-----:R-:W-:Y:S01]  /*9370*/  IMAD R6, R38, 0x48, RZ ;  /* 0x0000004826067824 */ /* 0x001fe200078e02ff */
[----:B------:R-:W-:-:S02]  /*9380*/  SHF.R.U64 R7, R5, 0x1a, RZ ;  /* 0x0000001a05077819 */ /* 0x000fc400000012ff */
[----:B-1----:R-:W-:Y:S02]  /*9390*/  LEA.HI.X.SX32 R88, R29, R3, 0x1, P6 ;  /* 0x000000031d587211 */ /* 0x002fe400030f0eff */
[----:B------:R-:W-:Y:S02]  /*93a0*/  LOP3.LUT P3, RZ, R7, 0x1, RZ, 0xc0, !PT ;  /* 0x0000000107ff7812 */ /* 0x000fe4000786c0ff */
[----:B------:R-:W-:Y:S01]  /*93b0*/  IADD3 R87, P6, PT, R6, R0, RZ ;  /* 0x0000000006577210 */ /* 0x000fe20007fde0ff */
[----:B------:R-:W-:Y:S02]  /*93c0*/  @P0 IMAD.MOV.U32 R6, RZ, RZ, R85 ;  /* 0x000000ffff060224 */ /* 0x000fe400078e0055 */
[----:B------:R-:W-:Y:S01]  /*93d0*/  @P0 IMAD.MOV.U32 R7, RZ, RZ, R88 ;  /* 0x000000ffff070224 */ /* 0x000fe200078e0058 */
[----:B------:R-:W-:Y:S01]  /*93e0*/  SHF.R.U64 R29, R5, 0x19, RZ ;  /* 0x00000019051d7819 */ /* 0x000fe200000012ff */
[----:B------:R-:W-:Y:S04]  /*93f0*/  STL [R1+0x550], R85 ;  /* 0x0005505501007387 */ /* 0x000fe80000100800 */
[----:B------:R0:W5:Y:S01]  /*9400*/  @P0 LDG.E.U16 R72, desc[UR20][R6.64] ;  /* 0x0000001406480981 */ /* 0x000162000c1e1500 */
[----:B------:R-:W-:Y:S01]  /*9410*/  LOP3.LUT P0, RZ, R29, 0x1, RZ, 0xc0, !PT ;  /* 0x000000011dff7812 */ /* 0x000fe2000780c0ff */
[----:B------:R-:W-:-:S02]  /*9420*/  IMAD R29, R38, 0x25, RZ ;  /* 0x00000025261d7824 */ /* 0x000fc400078e02ff */
[----:B------:R1:W-:Y:S01]  /*9430*/  STL [R1+0x54c], R88 ;  /* 0x00054c5801007387 */ /* 0x0003e20000100800 */
[----:B0-----:R-:W-:Y:S01]  /*9440*/  IMAD R6, R38, 0x4a, RZ ;  /* 0x0000004a26067824 */ /* 0x001fe200078e02ff */
[----:B-1----:R-:W-:-:S04]  /*9450*/  LEA.HI.X.SX32 R88, R28, R3, 0x1, P6 ;  /* 0x000000031c587211 */ /* 0x002fc800030f0eff */
[----:B------:R-:W-:Y:S01]  /*9460*/  IADD3 R85, P6, PT, R6, R0, RZ ;  /* 0x0000000006557210 */ /* 0x000fe20007fde0ff */
[----:B------:R0:W-:Y:S01]  /*9470*/  STL [R1+0x558], R87 ;  /* 0x0005585701007387 */ /* 0x0001e20000100800 */
[----:B------:R-:W-:Y:S01]  /*9480*/  PRMT R71, RZ, 0x7610, R71 ;  /* 0x00007610ff477816 */ /* 0x000fe20000000047 */
[----:B------:R-:W-:Y:S02]  /*9490*/  @P1 IMAD.MOV.U32 R6, RZ, RZ, R87 ;  /* 0x000000ffff061224 */ /* 0x000fe400078e0057 */
[----:B------:R-:W-:Y:S01]  /*94a0*/  @P1 IMAD.MOV.U32 R7, RZ, RZ, R88 ;  /* 0x000000ffff071224 */ /* 0x000fe200078e0058 */
[----:B------:R-:W-:-:S04]  /*94b0*/  PRMT R68, RZ, 0x7610, R68 ;  /* 0x00007610ff447816 */ /* 0x000fc80000000044 */
[----:B------:R1:W5:Y:S01]  /*94c0*/  @P1 LDG.E.U16 R71, desc[UR20][R6.64] ;  /* 0x0000001406471981 */ /* 0x000362000c1e1500 */
[----:B0-----:R-:W-:Y:S01]  /*94d0*/  LEA.HI.X.SX32 R87, R29, R3, 0x1, P6 ;  /* 0x000000031d577211 */ /* 0x001fe200030f0eff */
[----:B------:R-:W-:Y:S02]  /*94e0*/  IMAD R29, R38, 0x4c, RZ ;  /* 0x0000004c261d7824 */ /* 0x000fe400078e02ff */
[----:B------:R-:W-:Y:S01]  /*94f0*/  STL [R1+0x554], R88 ;  /* 0x0005545801007387 */ /* 0x000fe20000100800 */
[----:B------:R-:W-:Y:S01]  /*9500*/  SHF.R.U64 R28, R5, 0x18, RZ ;  /* 0x00000018051c7819 */ /* 0x000fe200000012ff */
[----:B-1----:R-:W-:Y:S02]  /*9510*/  @P3 IMAD.MOV.U32 R6, RZ, RZ, R85 ;  /* 0x000000ffff063224 */ /* 0x002fe400078e0055 */
[----:B------:R-:W-:Y:S01]  /*9520*/  @P3 IMAD.MOV.U32 R7, RZ, RZ, R87 ;  /* 0x000000ffff073224 */ /* 0x000fe200078e0057 */
[----:B------:R-:W-:Y:S04]  /*9530*/  STL [R1+0x560], R85 ;  /* 0x0005605501007387 */ /* 0x000fe80000100800 */
[----:B------:R0:W-:Y:S04]  /*9540*/  STL [R1+0x55c], R87 ;  /* 0x00055c5701007387 */ /* 0x0001e80000100800 */
[----:B------:R1:W5:Y:S01]  /*9550*/  @P3 LDG.E.U16 R68, desc[UR20][R6.64] ;  /* 0x0000001406443981 */ /* 0x000362000c1e1500 */
[----:B------:R-:W-:-:S02]  /*9560*/  LOP3.LUT P1, RZ, R28, 0x1, RZ, 0xc0, !PT ;  /* 0x000000011cff7812 */ /* 0x000fc4000782c0ff */
[----:B0-----:R-:W-:Y:S01]  /*9570*/  IADD3 R87, P6, PT, R29, R0, RZ ;  /* 0x000000001d577210 */ /* 0x001fe20007fde0ff */
[----:B-1----:R-:W-:-:S03]  /*9580*/  IMAD R7, R38, 0x4e, RZ ;  /* 0x0000004e26077824 */ /* 0x002fc600078e02ff */
[----:B------:R-:W-:Y:S01]  /*9590*/  LEA.HI.X.SX32 R89, R27, R3, 0x1, P6 ;  /* 0x000000031b597211 */ /* 0x000fe200030f0eff */
[----:B------:R-:W-:Y:S01]  /*95a0*/  IMAD R6, R38, 0x27, RZ ;  /* 0x0000002726067824 */ /* 0x000fe200078e02ff */
[----:B------:R-:W-:-:S03]  /*95b0*/  IADD3 R85, P6, PT, R7, R0, RZ ;  /* 0x0000000007557210 */ /* 0x000fc60007fde0ff */
[----:B------:R-:W-:Y:S01]  /*95c0*/  @P0 IMAD.MOV.U32 R7, RZ, RZ, R89 ;  /* 0x000000ffff070224 */ /* 0x000fe200078e0059 */
[----:B------:R-:W-:Y:S02]  /*95d0*/  PRMT R67, RZ, 0x7610, R67 ;  /* 0x00007610ff437816 */ /* 0x000fe40000000043 */
[----:B------:R-:W-:Y:S01]  /*95e0*/  LEA.HI.X.SX32 R88, R6, R3, 0x1, P6 ;  /* 0x0000000306587211 */ /* 0x000fe200030f0eff */
[----:B------:R-:W-:Y:S01]  /*95f0*/  @P0 IMAD.MOV.U32 R6, RZ, RZ, R87 ;  /* 0x000000ffff060224 */ /* 0x000fe200078e0057 */
[----:B------:R-:W-:Y:S01]  /*9600*/  SHF.R.U64 R28, R5, 0x17, RZ ;  /* 0x00000017051c7819 */ /* 0x000fe200000012ff */
[----:B------:R-:W-:Y:S01]  /*9610*/  IMAD R27, R38, 0x50, RZ ;  /* 0x00000050261b7824 */ /* 0x000fe200078e02ff */
[----:B------:R-:W-:Y:S02]  /*9620*/  PRMT R66, RZ, 0x7610, R66 ;  /* 0x00007610ff427816 */ /* 0x000fe40000000042 */
[----:B------:R-:W-:Y:S01]  /*9630*/  LOP3.LUT P3, RZ, R28, 0x1, RZ, 0xc0, !PT ;  /* 0x000000011cff7812 */ /* 0x000fe2000786c0ff */
[----:B------:R0:W5:Y:S04]  /*9640*/  @P0 LDG.E.U16 R67, desc[UR20][R6.64] ;  /* 0x0000001406430981 */ /* 0x000168000c1e1500 */
[----:B------:R1:W-:Y:S01]  /*9650*/  STL [R1+0x568], R87 ;  /* 0x0005685701007387 */ /* 0x0003e20000100800 */
[----:B0-----:R-:W-:-:S02]  /*9660*/  @P1 IMAD.MOV.U32 R6, RZ, RZ, R85 ;  /* 0x000000ffff061224 */ /* 0x001fc400078e0055 */
        /* <DEDUP_REMOVED lines=44> */
[----:B------:R-:W-:Y:S01]  /*9930*/  IMAD R21, R38, 0x58, RZ ;  /* 0x0000005826157824 */ /* 0x000fe200078e02ff */
[----:B------:R-:W-:Y:S01]  /*9940*/  SHF.R.U64 R19, R5, 0x12, RZ ;  /* 0x0000001205137819 */ /* 0x000fe200000012ff */
[----:B-1----:R-:W-:Y:S02]  /*9950*/  @P3 IMAD.MOV.U32 R6, RZ, RZ, R85 ;  /* 0x000000ffff063224 */ /* 0x002fe400078e0055 */
[----:B------:R-:W-:Y:S01]  /*9960*/  @P3 IMAD.MOV.U32 R7, RZ, RZ, R87 ;  /* 0x000000ffff073224 */ /* 0x000fe200078e0057 */
[----:B------:R-:W-:Y:S01]  /*9970*/  IADD3 R21, P6, PT, R21, R0, RZ ;  /* 0x0000000015157210 */ /* 0x000fe20007fde0ff */
[----:B------:R-:W-:Y:S04]  /*9980*/  STL [R1+0x584], R88 ;  /* 0x0005845801007387 */ /* 0x000fe80000100800 */
[----:B------:R0:W5:Y:S01]  /*9990*/  @P3 LDG.E.U16 R55, desc[UR20][R6.64] ;  /* 0x0000001406373981 */ /* 0x000162000c1e1500 */
[----:B------:R-:W-:-:S03]  /*99a0*/  LOP3.LUT P1, RZ, R19, 0x1, RZ, 0xc0, !PT ;  /* 0x0000000113ff7812 */ /* 0x000fc6000782c0ff */
[----:B------:R1:W-:Y:S01]  /*99b0*/  STL [R1+0x590], R85 ;  /* 0x0005905501007387 */ /* 0x0003e20000100800 */
[----:B0-----:R-:W-:-:S03]  /*99c0*/  IMAD R7, R38, 0x5a, RZ ;  /* 0x0000005a26077824 */ /* 0x001fc600078e02ff */
[----:B------:R0:W-:Y:S01]  /*99d0*/  STL [R1+0x58c], R87 ;  /* 0x00058c5701007387 */ /* 0x0001e20000100800 */
[----:B------:R-:W-:Y:S01]  /*99e0*/  IMAD R6, R38, 0x2d, RZ ;  /* 0x0000002d26067824 */ /* 0x000fe200078e02ff */
[-C--:B-1----:R-:W-:Y:S02]  /*99f0*/  LEA.HI.X.SX32 R85, R14, R3.reuse, 0x1, P6 ;  /* 0x000000030e557211 */ /* 0x082fe400030f0eff */
[----:B------:R-:W-:Y:S02]  /*9a00*/  PRMT R54, RZ, 0x7610, R54 ;  /* 0x00007610ff367816 */ /* 0x000fe40000000036 */
[----:B0-----:R-:W-:Y:S01]  /*9a10*/  IADD3 R87, P6, PT, R7, R0, RZ ;  /* 0x0000000007577210 */ /* 0x001fe20007fde0ff */
[----:B------:R-:W-:Y:S01]  /*9a20*/  @P0 IMAD.MOV.U32 R7, RZ, RZ, R85 ;  /* 0x000000ffff070224 */ /* 0x000fe200078e0055 */
[----:B------:R-:W-:Y:S02]  /*9a30*/  SHF.R.U64 R19, R5, 0x11, RZ ;  /* 0x0000001105137819 */ /* 0x000fe400000012ff */
[----:B------:R-:W-:Y:S01]  /*9a40*/  LEA.HI.X.SX32 R88, R6, R3, 0x1, P6 ;  /* 0x0000000306587211 */ /* 0x000fe200030f0eff */
[----:B------:R-:W-:Y:S01]  /*9a50*/  @P0 IMAD.MOV.U32 R6, RZ, RZ, R21 ;  /* 0x000000ffff060224 */ /* 0x000fe200078e0015 */
[----:B------:R-:W-:Y:S01]  /*9a60*/  LOP3.LUT P3, RZ, R19, 0x1, RZ, 0xc0, !PT ;  /* 0x0000000113ff7812 */ /* 0x000fe2000786c0ff */
[----:B------:R-:W-:Y:S01]  /*9a70*/  IMAD R14, R38, 0x5c, RZ ;  /* 0x0000005c260e7824 */ /* 0x000fe200078e02ff */
[----:B------:R-:W-:-:S02]  /*9a80*/  PRMT R53, RZ, 0x7610, R53 ;  /* 0x00007610ff357816 */ /* 0x000fc40000000035 */
[----:B------:R0:W5:Y:S04]  /*9a90*/  @P0 LDG.E.U16 R54, desc[UR20][R6.64] ;  /* 0x0000001406360981 */ /* 0x000168000c1e1500 */
[----:B------:R-:W-:Y:S04]  /*9aa0*/  STL [R1+0x598], R21 ;  /* 0x0005981501007387 */ /* 0x000fe80000100800 */
[----:B------:R1:W-:Y:S01]  /*9ab0*/  STL [R1+0x594], R85 ;  /* 0x0005945501007387 */ /* 0x0003e20000100800 */
[----:B0-----:R-:W-:Y:S02]  /*9ac0*/  @P1 IMAD.MOV.U32 R6, RZ, RZ, R87 ;  /* 0x000000ffff061224 */ /* 0x001fe400078e0057 */
[----:B------:R-:W-:Y:S01]  /*9ad0*/  @P1 IMAD.MOV.U32 R7, RZ, RZ, R88 ;  /* 0x000000ffff071224 */ /* 0x000fe200078e0058 */
[----:B------:R0:W-:Y:S01]  /*9ae0*/  STL [R1+0x5a0], R87 ;  /* 0x0005a05701007387 */ /* 0x0001e20000100800 */
[----:B------:R-:W-:-:S03]  /*9af0*/  SHF.R.U64 R19, R5, 0x10, RZ ;  /* 0x0000001005137819 */ /* 0x000fc600000012ff */
[----:B------:R3:W5:Y:S01]  /*9b00*/  @P1 LDG.E.U16 R53, desc[UR20][R6.64] ;  /* 0x0000001406351981 */ /* 0x000762000c1e1500 */
[----:B-1----:R-:W-:-:S04]  /*9b10*/  IADD3 R85, P6, PT, R14, R0, RZ ;  /* 0x000000000e557210 */ /* 0x002fc80007fde0ff */
[----:B0-----:R-:W-:Y:S01]  /*9b20*/  LEA.HI.X.SX32 R87, R8, R3, 0x1, P6 ;  /* 0x0000000308577211 */ /* 0x001fe200030f0eff */
[----:B---3--:R-:W-:Y:S01]  /*9b30*/  IMAD R6, R38, 0x5e, RZ ;  /* 0x0000005e26067824 */ /* 0x008fe200078e02ff */
[----:B------:R-:W-:Y:S02]  /*9b40*/  SHF.R.U64 R7, R5, 0xf, RZ ;  /* 0x0000000f05077819 */ /* 0x000fe400000012ff */
[----:B------:R-:W-:Y:S02]  /*9b50*/  LOP3.LUT P0, RZ, R19, 0x1, RZ, 0xc0, !PT ;  /* 0x0000000113ff7812 */ /* 0x000fe4000780c0ff */
[----:B------:R-:W-:Y:S02]  /*9b60*/  PRMT R51, RZ, 0x7610, R51 ;  /* 0x00007610ff337816 */ /* 0x000fe40000000033 */
[----:B------:R-:W-:Y:S01]  /*9b70*/  LOP3.LUT P1, RZ, R7, 0x1, RZ, 0xc0, !PT ;  /* 0x0000000107ff7812 */ /* 0x000fe2000782c0ff */
[----:B------:R-:W-:Y:S01]  /*9b80*/  @P3 IMAD.MOV.U32 R7, RZ, RZ, R87 ;  /* 0x000000ffff073224 */ /* 0x000fe200078e0057 */
[----:B------:R-:W-:Y:S01]  /*9b90*/  IADD3 R21, P6, PT, R6, R0, RZ ;  /* 0x0000000006157210 */ /* 0x000fe20007fde0ff */
[----:B------:R-:W-:-:S02]  /*9ba0*/  @P3 IMAD.MOV.U32 R6, RZ, RZ, R85 ;  /* 0x000000ffff063224 */ /* 0x000fc400078e0055 */
[C---:B------:R-:W-:Y:S01]  /*9bb0*/  IMAD R8, R38.reuse, 0x2f, RZ ;  /* 0x0000002f26087824 */ /* 0x040fe200078e02ff */
[----:B------:R-:W-:Y:S04]  /*9bc0*/  STL [R1+0x59c], R88 ;  /* 0x00059c5801007387 */ /* 0x000fe80000100800 */
[----:B------:R-:W-:Y:S04]  /*9bd0*/  STL [R1+0x5a8], R85 ;  /* 0x0005a85501007387 */ /* 0x000fe80000100800 */
[----:B------:R0:W5:Y:S04]  /*9be0*/  @P3 LDG.E.U16 R51, desc[UR20][R6.64] ;  /* 0x0000001406333981 */ /* 0x000168000c1e1500 */
[----:B------:R1:W-:Y:S01]  /*9bf0*/  STL [R1+0x5a4], R87 ;  /* 0x0005a45701007387 */ /* 0x0003e20000100800 */
[----:B------:R-:W-:Y:S01]  /*9c00*/  PRMT R27, RZ, 0x7610, R27 ;  /* 0x00007610ff1b7816 */ /* 0x000fe2000000001b */
[----:B0-----:R-:W-:Y:S01]  /*9c10*/  IMAD R6, R38, 0x60, RZ ;  /* 0x0000006026067824 */ /* 0x001fe200078e02ff */
[----:B------:R-:W-:-:S02]  /*9c20*/  SHF.R.U64 R7, R5, 0xe, RZ ;  /* 0x0000000e05077819 */ /* 0x000fc400000012ff */
[-C--:B-1----:R-:W-:Y:S02]  /*9c30*/  LEA.HI.X.SX32 R87, R8, R3.reuse, 0x1, P6 ;  /* 0x0000000308577211 */ /* 0x082fe400030f0eff */
[----:B------:R-:W-:Y:S02]  /*9c40*/  LOP3.LUT P3, RZ, R7, 0x1, RZ, 0xc0, !PT ;  /* 0x0000000107ff7812 */ /* 0x000fe4000786c0ff */
[----:B------:R-:W-:Y:S01]  /*9c50*/  IADD3 R85, P6, PT, R6, R0, RZ ;  /* 0x0000000006557210 */ /* 0x000fe20007fde0ff */
[----:B------:R-:W-:Y:S02]  /*9c60*/  @P0 IMAD.MOV.U32 R6, RZ, RZ, R21 ;  /* 0x000000ffff060224 */ /* 0x000fe400078e0015 */
[----:B------:R-:W-:Y:S01]  /*9c70*/  @P0 IMAD.MOV.U32 R7, RZ, RZ, R87 ;  /* 0x000000ffff070224 */ /* 0x000fe200078e0057 */
[----:B------:R-:W-:Y:S04]  /*9c80*/  STL [R1+0x5b0], R21 ;  /* 0x0005b01501007387 */ /* 0x000fe80000100800 */
[----:B------:R0:W5:Y:S04]  /*9c90*/  @P0 LDG.E.U16 R27, desc[UR20][R6.64] ;  /* 0x00000014061b0981 */ /* 0x000168000c1e1500 */
[----:B------:R1:W-:Y:S01]  /*9ca0*/  STL [R1+0x5ac], R87 ;  /* 0x0005ac5701007387 */ /* 0x0003e20000100800 */
[C---:B0-----:R-:W-:Y:S01]  /*9cb0*/  IMAD R6, R38.reuse, 0x62, RZ ;  /* 0x0000006226067824 */ /* 0x041fe200078e02ff */
[----:B-1----:R-:W-:Y:S01]  /*9cc0*/  LEA.HI.X.SX32 R87, R9, R3, 0x1, P6 ;  /* 0x0000000309577211 */ /* 0x002fe200030f0eff */
[----:B------:R-:W-:-:S03]  /*9cd0*/  IMAD R9, R38, 0x31, RZ ;  /* 0x0000003126097824 */ /* 0x000fc600078e02ff */
[----:B------:R-:W-:Y:S01]  /*9ce0*/  IADD3 R21, P6, PT, R6, R0, RZ ;  /* 0x0000000006157210 */ /* 0x000fe20007fde0ff */
[----:B------:R0:W-:Y:S01]  /*9cf0*/  STL [R1+0x5b8], R85 ;  /* 0x0005b85501007387 */ /* 0x0001e20000100800 */
[----:B------:R-:W-:Y:S01]  /*9d00*/  PRMT R49, RZ, 0x7610, R49 ;  /* 0x00007610ff317816 */ /* 0x000fe20000000031 */
[----:B------:R-:W-:Y:S02]  /*9d10*/  @P1 IMAD.MOV.U32 R6, RZ, RZ, R85 ;  /* 0x000000ffff061224 */ /* 0x000fe400078e0055 */
[----:B------:R-:W-:Y:S01]  /*9d20*/  @P1 IMAD.MOV.U32 R7, RZ, RZ, R87 ;  /* 0x000000ffff071224 */ /* 0x000fe200078e0057 */
[----:B------:R-:W-:Y:S02]  /*9d30*/  SHF.R.U64 R8, R5, 0xd, RZ ;  /* 0x0000000d05087819 */ /* 0x000fe400000012ff */
[----:B------:R-:W-:Y:S02]  /*9d40*/  PRMT R28, RZ, 0x7610, R28 ;  /* 0x00007610ff1c7816 */ /* 0x000fe4000000001c */
[----:B------:R1:W5:Y:S01]  /*9d50*/  @P1 LDG.E.U16 R49, desc[UR20][R6.64] ;  /* 0x0000001406311981 */ /* 0x000362000c1e1500 */
[----:B0-----:R-:W-:Y:S01]  /*9d60*/  LEA.HI.X.SX32 R85, R9, R3, 0x1, P6 ;  /* 0x0000000309557211 */ /* 0x001fe200030f0eff */
[----:B------:R-:W-:Y:S01]  /*9d70*/  IMAD R9, R38, 0x64, RZ ;  /* 0x0000006426097824 */ /* 0x000fe200078e02ff */
[----:B------:R-:W-:Y:S01]  /*9d80*/  LOP3.LUT P0, RZ, R8, 0x1, RZ, 0xc0, !PT ;  /* 0x0000000108ff7812 */ /* 0x000fe2000780c0ff */
[----:B------:R0:W-:Y:S01]  /*9d90*/  STL [R1+0x5b4], R87 ;  /* 0x0005b45701007387 */ /* 0x0001e20000100800 */
[----:B------:R-:W-:Y:S01]  /*9da0*/  SHF.R.U64 R8, R5, 0xc, RZ ;  /* 0x0000000c05087819 */ /* 0x000fe200000012ff */
[----:B-1----:R-:W-:-:S02]  /*9db0*/  @P3 IMAD.MOV.U32 R6, RZ, RZ, R21 ;  /* 0x000000ffff063224 */ /* 0x002fc400078e0015 */
[----:B------:R-:W-:Y:S01]  /*9dc0*/  @P3 IMAD.MOV.U32 R7, RZ, RZ, R85 ;  /* 0x000000ffff073224 */ /* 0x000fe200078e0055 */
[----:B0-----:R-:W-:-:S04]  /*9dd0*/  IADD3 R87, P6, PT, R9, R0, RZ ;  /* 0x0000000009577210 */ /* 0x001fc80007fde0ff */
[----:B------:R0:W5:Y:S01]  /*9de0*/  @P3 LDG.E.U16 R28, desc[UR20][R6.64] ;  /* 0x00000014061c3981 */ /* 0x000162000c1e1500 */
[----:B------:R-:W-:Y:S02]  /*9df0*/  LOP3.LUT P1, RZ, R8, 0x1, RZ, 0xc0, !PT ;  /* 0x0000000108ff7812 */ /* 0x000fe4000782c0ff */
[----:B------:R-:W-:Y:S01]  /*9e00*/  LEA.HI.X.SX32 R10, R10, R3, 0x1, P6 ;  /* 0x000000030a0a7211 */ /* 0x000fe200030f0eff */
[----:B------:R1:W-:Y:S01]  /*9e10*/  STL [R1+0x5c0], R21 ;  /* 0x0005c01501007387 */ /* 0x0003e20000100800 */
[C---:B0-----:R-:W-:Y:S02]  /*9e20*/  IMAD R7, R38.reuse, 0x66, RZ ;  /* 0x0000006626077824 */ /* 0x041fe400078e02ff */
[----:B------:R-:W-:-:S03]  /*9e30*/  IMAD R6, R38, 0x33, RZ ;  /* 0x0000003326067824 */ /* 0x000fc600078e02ff */
[----:B-1----:R-:W-:Y:S01]  /*9e40*/  IADD3 R21, P6, PT, R7, R0, RZ ;  /* 0x0000000007157210 */ /* 0x002fe20007fde0ff */
[----:B------:R0:W-:Y:S01]  /*9e50*/  STL [R1+0x5bc], R85 ;  /* 0x0005bc5501007387 */ /* 0x0001e20000100800 */
[----:B------:R-:W-:Y:S01]  /*9e60*/  SHF.R.U64 R8, R5, 0xb, RZ ;  /* 0x0000000b05087819 */ /* 0x000fe200000012ff */
[----:B------:R-:W-:Y:S01]  /*9e70*/  @P0 IMAD.MOV.U32 R7, RZ, RZ, R10 ;  /* 0x000000ffff070224 */ /* 0x000fe200078e000a */
[----:B------:R-:W-:Y:S02]  /*9e80*/  PRMT R48, RZ, 0x7610, R48 ;  /* 0x00007610ff307816 */ /* 0x000fe40000000030 */
[----:B------:R-:W-:Y:S02]  /*9e90*/  LOP3.LUT P3, RZ, R8, 0x1, RZ, 0xc0, !PT ;  /* 0x0000000108ff7812 */ /* 0x000fe4000786c0ff */
[----:B0-----:R-:W-:Y:S01]  /*9ea0*/  LEA.HI.X.SX32 R85, R6, R3, 0x1, P6 ;  /* 0x0000000306557211 */ /* 0x001fe200030f0eff */
[----:B------:R-:W-:Y:S01]  /*9eb0*/  @P0 IMAD.MOV.U32 R6, RZ, RZ, R87 ;  /* 0x000000ffff060224 */ /* 0x000fe200078e0057 */
[----:B------:R-:W-:Y:S01]  /*9ec0*/  PRMT R29, RZ, 0x7610, R29 ;  /* 0x00007610ff1d7816 */ /* 0x000fe2000000001d */
[----:B------:R-:W-:Y:S01]  /*9ed0*/  IMAD R8, R38, 0x68, RZ ;  /* 0x0000006826087824 */ /* 0x000fe200078e02ff */
[----:B------:R-:W-:Y:S04]  /*9ee0*/  STL [R1+0x5c8], R87 ;  /* 0x0005c85701007387 */ /* 0x000fe80000100800 */
[----:B------:R0:W5:Y:S04]  /*9ef0*/  @P0 LDG.E.U16 R48, desc[UR20][R6.64] ;  /* 0x0000001406300981 */ /* 0x000168000c1e1500 */
[----:B------:R1:W-:Y:S01]  /*9f00*/  STL [R1+0x5c4], R10 ;  /* 0x0005c40a01007387 */ /* 0x0003e20000100800 */
[----:B0-----:R-:W-:-:S02]  /*9f10*/  @P1 IMAD.MOV.U32 R6, RZ, RZ, R21 ;  /* 0x000000ffff061224 */ /* 0x001fc400078e0015 */
[----:B------:R-:W-:Y:S01]  /*9f20*/  @P1 IMAD.MOV.U32 R7, RZ, RZ, R85 ;  /* 0x000000ffff071224 */ /* 0x000fe200078e0055 */
[----:B-1----:R-:W-:Y:S02]  /*9f30*/  IADD3 R10, P6, PT, R8, R0, RZ ;  /* 0x00000000080a7210 */ /* 0x002fe40007fde0ff */
[----:B------:R-:W-:Y:S02]  /*9f40*/  SHF.R.U64 R9, R5, 0xa, RZ ;  /* 0x0000000a05097819 */ /* 0x000fe400000012ff */
[----:B------:R0:W5:Y:S01]  /*9f50*/  @P1 LDG.E.U16 R29, desc[UR20][R6.64] ;  /* 0x00000014061d1981 */ /* 0x000162000c1e1500 */
[----:B------:R-:W-:Y:S02]  /*9f60*/  LEA.HI.X.SX32 R11, R11, R3, 0x1, P6 ;  /* 0x000000030b0b7211 */ /* 0x000fe400030f0eff */
[----:B------:R-:W-:Y:S02]  /*9f70*/  LOP3.LUT P0, RZ, R9, 0x1, RZ, 0xc0, !PT ;  /* 0x0000000109ff7812 */ /* 0x000fe4000780c0ff */
[----:B------:R-:W-:Y:S01]  /*9f80*/  PRMT R47, RZ, 0x7610, R47 ;  /* 0x00007610ff2f7816 */ /* 0x000fe2000000002f */
[C---:B0-----:R-:W-:Y:S01]  /*9f90*/  IMAD R6, R38.reuse, 0x6a, RZ ;  /* 0x0000006a26067824 */ /* 0x041fe200078e02ff */
[----:B------:R-:W-:Y:S01]  /*9fa0*/  SHF.R.U64 R7, R5, 0x9, RZ ;  /* 0x0000000905077819 */ /* 0x000fe200000012ff */
[----:B------:R-:W-:-:S03]  /*9fb0*/  IMAD R8, R38, 0x35, RZ ;  /* 0x0000003526087824 */ /* 0x000fc600078e02ff */
[----:B------:R-:W-:Y:S01]  /*9fc0*/  LOP3.LUT P1, RZ, R7, 0x1, RZ, 0xc0, !PT ;  /* 0x0000000107ff7812 */ /* 0x000fe2000782c0ff */
[----:B------:R-:W-:Y:S01]  /*9fd0*/  @P3 IMAD.MOV.U32 R7, RZ, RZ, R11 ;  /* 0x000000ffff073224 */ /* 0x000fe200078e000b */
[----:B------:R-:W-:Y:S01]  /*9fe0*/  IADD3 R9, P6, PT, R6, R0, RZ ;  /* 0x0000000006097210 */ /* 0x000fe20007fde0ff */
[----:B------:R-:W-:Y:S01]  /*9ff0*/  @P3 IMAD.MOV.U32 R6, RZ, RZ, R10 ;  /* 0x000000ffff063224 */ /* 0x000fe200078e000a */
[----:B------:R-:W-:Y:S04]  /*a000*/  STL [R1+0x5d0], R21 ;  /* 0x0005d01501007387 */ /* 0x000fe80000100800 */
[----:B------:R-:W-:Y:S04]  /*a010*/  STL [R1+0x5cc], R85 ;  /* 0x0005cc5501007387 */ /* 0x000fe80000100800 */
[----:B------:R0:W5:Y:S04]  /*a020*/  @P3 LDG.E.U16 R47, desc[UR20][R6.64] ;  /* 0x00000014062f3981 */ /* 0x000168000c1e1500 */
[----:B------:R1:W-:Y:S01]  /*a030*/  STL [R1+0x5d8], R10 ;  /* 0x0005d80a01007387 */ /* 0x0003e20000100800 */
[----:B------:R-:W-:Y:S01]  /*a040*/  PRMT R30, RZ, 0x7610, R30 ;  /* 0x00007610ff1e7816 */ /* 0x000fe2000000001e */
[----:B0-----:R-:W-:Y:S01]  /*a050*/  IMAD R6, R38, 0x6c, RZ ;  /* 0x0000006c26067824 */ /* 0x001fe200078e02ff */
[----:B------:R-:W-:-:S02]  /*a060*/  SHF.R.U64 R7, R5, 0x8, RZ ;  /* 0x0000000805077819 */ /* 0x000fc400000012ff */
[----:B-1----:R-:W-:Y:S01]  /*a070*/  LEA.HI.X.SX32 R10, R8, R3, 0x1, P6 ;  /* 0x00000003080a7211 */ /* 0x002fe200030f0eff */
[----:B------:R0:W-:Y:S01]  /*a080*/  STL [R1+0x5d4], R11 ;  /* 0x0005d40b01007387 */ /* 0x0001e20000100800 */
[----:B------:R-:W-:-:S03]  /*a090*/  LOP3.LUT P3, RZ, R7, 0x1, RZ, 0xc0, !PT ;  /* 0x0000000107ff7812 */ /* 0x000fc6000786c0ff */
[----:B------:R-:W-:Y:S01]  /*a0a0*/  @P0 IMAD.MOV.U32 R7, RZ, RZ, R10 ;  /* 0x000000ffff070224 */ /* 0x000fe200078e000a */
[----:B0-----:R-:W-:Y:S01]  /*a0b0*/  IADD3 R11, P6, PT, R6, R0, RZ ;  /* 0x00000000060b7210 */ /* 0x001fe20007fde0ff */
[----:B------:R-:W-:Y:S01]  /*a0c0*/  @P0 IMAD.MOV.U32 R6, RZ, RZ, R9 ;  /* 0x000000ffff060224 */ /* 0x000fe200078e0009 */
[----:B------:R0:W-:Y:S04]  /*a0d0*/  STL [R1+0x5e0], R9 ;  /* 0x0005e00901007387 */ /* 0x0001e80000100800 */
[----:B------:R1:W5:Y:S01]  /*a0e0*/  @P0 LDG.E.U16 R30, desc[UR20][R6.64] ;  /* 0x00000014061e0981 */ /* 0x000362000c1e1500 */
[----:B------:R-:W-:-:S03]  /*a0f0*/  LEA.HI.X.SX32 R21, R12, R3, 0x1, P6 ;  /* 0x000000030c157211 */ /* 0x000fc600030f0eff */
[----:B------:R3:W-:Y:S01]  /*a100*/  STL [R1+0x5dc], R10 ;  /* 0x0005dc0a01007387 */ /* 0x0007e20000100800 */
[C---:B0-----:R-:W-:Y:S02]  /*a110*/  IMAD R9, R38.reuse, 0x37, RZ ;  /* 0x0000003726097824 */ /* 0x041fe400078e02ff */
[----:B-1----:R-:W-:Y:S01]  /*a120*/  IMAD R6, R38, 0x6e, RZ ;  /* 0x0000006e26067824 */ /* 0x002fe200078e02ff */
[----:B------:R-:W-:Y:S01]  /*a130*/  PRMT R46, RZ, 0x7610, R46 ;  /* 0x00007610ff2e7816 */ /* 0x000fe2000000002e */
[----:B------:R0:W-:Y:S03]  /*a140*/  STL [R1+0x5e8], R11 ;  /* 0x0005e80b01007387 */ /* 0x0001e60000100800 */
[----:B---3--:R-:W-:Y:S01]  /*a150*/  IADD3 R10, P6, PT, R6, R0, RZ ;  /* 0x00000000060a7210 */ /* 0x008fe20007fde0ff */
[----:B------:R-:W-:Y:S02]  /*a160*/  @P1 IMAD.MOV.U32 R6, RZ, RZ, R11 ;  /* 0x000000ffff061224 */ /* 0x000fe400078e000b */
[----:B------:R-:W-:Y:S01]  /*a170*/  @P1 IMAD.MOV.U32 R7, RZ, RZ, R21 ;  /* 0x000000ffff071224 */ /* 0x000fe200078e0015 */
[----:B0-----:R-:W-:-:S04]  /*a180*/  LEA.HI.X.SX32 R11, R9, R3, 0x1, P6 ;  /* 0x00000003090b7211 */ /* 0x001fc800030f0eff */
[----:B------:R0:W5:Y:S01]  /*a190*/  @P1 LDG.E.U16 R46, desc[UR20][R6.64] ;  /* 0x00000014062e1981 */ /* 0x000162000c1e1500 */
[C---:B------:R-:W-:Y:S02]  /*a1a0*/  SHF.R.U64 R8, R5.reuse, 0x7, RZ ;  /* 0x0000000705087819 */ /* 0x040fe400000012ff */
[----:B------:R-:W-:Y:S01]  /*a1b0*/  PRMT R31, RZ, 0x7610, R31 ;  /* 0x00007610ff1f7816 */ /* 0x000fe2000000001f */
[----:B------:R-:W-:Y:S01]  /*a1c0*/  IMAD R9, R38, 0x70, RZ ;  /* 0x0000007026097824 */ /* 0x000fe200078e02ff */
[----:B------:R-:W-:Y:S01]  /*a1d0*/  LOP3.LUT P0, RZ, R8, 0x1, RZ, 0xc0, !PT ;  /* 0x0000000108ff7812 */ /* 0x000fe2000780c0ff */
[----:B------:R-:W-:Y:S01]  /*a1e0*/  STL [R1+0x5e4], R21 ;  /* 0x0005e41501007387 */ /* 0x000fe20000100800 */
[----:B0-----:R-:W-:Y:S02]  /*a1f0*/  @P3 IMAD.MOV.U32 R6, RZ, RZ, R10 ;  /* 0x000000ffff063224 */ /* 0x001fe400078e000a */
[----:B------:R-:W-:Y:S01]  /*a200*/  @P3 IMAD.MOV.U32 R7, RZ, RZ, R11 ;  /* 0x000000ffff073224 */ /* 0x000fe200078e000b */
[----:B------:R-:W-:Y:S01]  /*a210*/  SHF.R.U64 R8, R5, 0x6, RZ ;  /* 0x0000000605087819 */ /* 0x000fe200000012ff */
[----:B------:R0:W-:Y:S04]  /*a220*/  STL [R1+0x5f0], R10 ;  /* 0x0005f00a01007387 */ /* 0x0001e80000100800 */
[----:B------:R1:W5:Y:S01]  /*a230*/  @P3 LDG.E.U16 R31, desc[UR20][R6.64] ;  /* 0x00000014061f3981 */ /* 0x000362000c1e1500 */
[----:B------:R-:W-:-:S02]  /*a240*/  LOP3.LUT P1, RZ, R8, 0x1, RZ, 0xc0, !PT ;  /* 0x0000000108ff7812 */ /* 0x000fc4000782c0ff */
[-C--:B0-----:R-:W-:Y:S01]  /*a250*/  IADD3 R10, P6, PT, R9, R0.reuse, RZ ;  /* 0x00000000090a7210 */ /* 0x081fe20007fde0ff */
[C---:B-1----:R-:W-:Y:S01]  /*a260*/  IMAD R6, R38.reuse, 0x72, RZ ;  /* 0x0000007226067824 */ /* 0x042fe200078e02ff */
[----:B------:R0:W-:Y:S01]  /*a270*/  STL [R1+0x5ec], R11 ;  /* 0x0005ec0b01007387 */ /* 0x0001e20000100800 */
[----:B------:R-:W-:Y:S01]  /*a280*/  IMAD R7, R38, 0x39, RZ ;  /* 0x0000003926077824 */ /* 0x000fe200078e02ff */
[----:B------:R-:W-:Y:S02]  /*a290*/  LEA.HI.X.SX32 R85, R13, R3, 0x1, P6 ;  /* 0x000000030d557211 */ /* 0x000fe400030f0eff */
[----:B------:R-:W-:Y:S02]  /*a2a0*/  PRMT R45, RZ, 0x7610, R45 ;  /* 0x00007610ff2d7816 */ /* 0x000fe4000000002d */
[----:B0-----:R-:W-:Y:S01]  /*a2b0*/  IADD3 R11, P6, PT, R6, R0, RZ ;  /* 0x00000000060b7210 */ /* 0x001fe20007fde0ff */
[----:B------:R-:W-:Y:S01]  /*a2c0*/  @P0 IMAD.MOV.U32 R6, RZ, RZ, R10 ;  /* 0x000000ffff060224 */ /* 0x000fe200078e000a */
[----:B------:R-:W-:-:S02]  /*a2d0*/  SHF.R.U64 R8, R5, 0x5, RZ ;  /* 0x0000000505087819 */ /* 0x000fc400000012ff */
[----:B------:R-:W-:Y:S01]  /*a2e0*/  LEA.HI.X.SX32 R21, R7, R3, 0x1, P6 ;  /* 0x0000000307157211 */ /* 0x000fe200030f0eff */
[----:B------:R-:W-:Y:S01]  /*a2f0*/  @P0 IMAD.MOV.U32 R7, RZ, RZ, R85 ;  /* 0x000000ffff070224 */ /* 0x000fe200078e0055 */
[----:B------:R-:W-:Y:S01]  /*a300*/  LOP3.LUT P3, RZ, R8, 0x1, RZ, 0xc0, !PT ;  /* 0x0000000108ff7812 */ /* 0x000fe2000786c0ff */
[----:B------:R-:W-:Y:S01]  /*a310*/  IMAD R9, R38, 0x74, RZ ;  /* 0x0000007426097824 */ /* 0x000fe200078e02ff */
[----:B------:R-:W-:Y:S02]  /*a320*/  PRMT R32, RZ, 0x7610, R32 ;  /* 0x00007610ff207816 */ /* 0x000fe40000000020 */
[----:B------:R0:W5:Y:S04]  /*a330*/  @P0 LDG.E.U16 R45, desc[UR20][R6.64] ;  /* 0x00000014062d0981 */ /* 0x000168000c1e1500 */
[----:B------:R1:W-:Y:S01]  /*a340*/  STL [R1+0x5f8], R10 ;  /* 0x0005f80a01007387 */ /* 0x0003e20000100800 */
[----:B0-----:R-:W-:-:S02]  /*a350*/  @P1 IMAD.MOV.U32 R6, RZ, RZ, R11 ;  /* 0x000000ffff061224 */ /* 0x001fc400078e000b */
[----:B------:R-:W-:Y:S01]  /*a360*/  @P1 IMAD.MOV.U32 R7, RZ, RZ, R21 ;  /* 0x000000ffff071224 */ /* 0x000fe200078e0015 */
[----:B-1----:R-:W-:Y:S01]  /*a370*/  IADD3 R10, P6, PT, R9, R0, RZ ;  /* 0x00000000090a7210 */ /* 0x002fe20007fde0ff */
        /* <DEDUP_REMOVED lines=13> */
[----:B------:R-:W-:Y:S01]  /*a450*/  IMAD R8, R38, 0x3b, RZ ;  /* 0x0000003b26087824 */ /* 0x000fe200078e02ff */
[----:B------:R-:W-:Y:S04]  /*a460*/  STL [R1+0x5fc], R21 ;  /* 0x0005fc1501007387 */ /* 0x000fe80000100800 */
[----:B------:R0:W-:Y:S04]  /*a470*/  STL [R1+0x608], R10 ;  /* 0x0006080a01007387 */ /* 0x0001e80000100800 */
[----:B------:R1:W5:Y:S01]  /*a480*/  @P3 LDG.E.U16 R44, desc[UR20][R6.64] ;  /* 0x00000014062c3981 */ /* 0x000362000c1e1500 */
[----:B------:R-:W-:-:S02]  /*a490*/  PRMT R33, RZ, 0x7610, R33 ;  /* 0x00007610ff217816 */ /* 0x000fc40000000021 */
[----:B0-----:R-:W-:Y:S02]  /*a4a0*/  LEA.HI.X.SX32 R10, R8, R3, 0x1, P6 ;  /* 0x00000003080a7211 */ /* 0x001fe400030f0eff */
[----:B-1----:R-:W-:-:S03]  /*a4b0*/  SHF.R.U64 R6, R5, 0x2, RZ ;  /* 0x0000000205067819 */ /* 0x002fc600000012ff */
[----:B------:R-:W-:Y:S01]  /*a4c0*/  @P0 IMAD.MOV.U32 R7, RZ, RZ, R10 ;  /* 0x000000ffff070224 */ /* 0x000fe200078e000a */
[----:B------:R-:W-:Y:S01]  /*a4d0*/  LOP3.LUT P3, RZ, R6, 0x1, RZ, 0xc0, !PT ;  /* 0x0000000106ff7812 */ /* 0x000fe2000786c0ff */
[----:B------:R-:W-:Y:S01]  /*a4e0*/  @P0 IMAD.MOV.U32 R6, RZ, RZ, R9 ;  /* 0x000000ffff060224 */ /* 0x000fe200078e0009 */
[----:B------:R-:W-:Y:S01]  /*a4f0*/  SHF.R.U64 R5, R5, 0x1, RZ ;  /* 0x0000000105057819 */ /* 0x000fe200000012ff */
[C---:B------:R-:W-:Y:S01]  /*a500*/  IMAD R8, R38.reuse, 0x78, RZ ;  /* 0x0000007826087824 */ /* 0x040fe200078e02ff */
[----:B------:R0:W-:Y:S04]  /*a510*/  STL [R1+0x604], R11 ;  /* 0x0006040b01007387 */ /* 0x0001e80000100800 */
[----:B------:R1:W5:Y:S01]  /*a520*/  @P0 LDG.E.U16 R33, desc[UR20][R6.64] ;  /* 0x0000001406210981 */ /* 0x000362000c1e1500 */
[----:B------:R-:W-:Y:S01]  /*a530*/  LOP3.LUT P0, RZ, R5, 0x1, RZ, 0xc0, !PT ;  /* 0x0000000105ff7812 */ /* 0x000fe2000780c0ff */
[----:B------:R-:W-:Y:S01]  /*a540*/  IMAD R5, R38, 0x7a, RZ ;  /* 0x0000007a26057824 */ /* 0x000fe200078e02ff */
[-C--:B0-----:R-:W-:Y:S01]  /*a550*/  IADD3 R11, P6, PT, R8, R0.reuse, RZ ;  /* 0x00000000080b7210 */ /* 0x081fe20007fde0ff */
[----:B------:R0:W-:Y:S03]  /*a560*/  STL [R1+0x610], R9 ;  /* 0x0006100901007387 */ /* 0x0001e60000100800 */
[----:B------:R-:W-:Y:S01]  /*a570*/  LEA.HI.X.SX32 R21, R16, R3, 0x1, P6 ;  /* 0x0000000310157211 */ /* 0x000fe200030f0eff */
[----:B------:R3:W-:Y:S01]  /*a580*/  STL [R1+0x60c], R10 ;  /* 0x00060c0a01007387 */ /* 0x0007e20000100800 */
[----:B------:R-:W-:Y:S01]  /*a590*/  IADD3 R85, P6, PT, R5, R0, RZ ;  /* 0x0000000005557210 */ /* 0x000fe20007fde0ff */
[----:B-1----:R-:W-:Y:S01]  /*a5a0*/  @P1 IMAD.MOV.U32 R6, RZ, RZ, R11 ;  /* 0x000000ffff061224 */ /* 0x002fe200078e000b */
[----:B------:R-:W-:Y:S01]  /*a5b0*/  PRMT R43, RZ, 0x7610, R43 ;  /* 0x00007610ff2b7816 */ /* 0x000fe2000000002b */
[----:B0-----:R-:W-:-:S02]  /*a5c0*/  IMAD R9, R38, 0x3d, RZ ;  /* 0x0000003d26097824 */ /* 0x001fc400078e02ff */
[----:B------:R-:W-:Y:S02]  /*a5d0*/  @P1 IMAD.MOV.U32 R7, RZ, RZ, R21 ;  /* 0x000000ffff071224 */ /* 0x000fe400078e0015 */
[----:B---3--:R-:W-:Y:S01]  /*a5e0*/  IMAD R10, R38, 0x7c, RZ ;  /* 0x0000007c260a7824 */ /* 0x008fe200078e02ff */
[----:B------:R-:W-:Y:S01]  /*a5f0*/  LEA.HI.X.SX32 R5, R9, R3, 0x1, P6 ;  /* 0x0000000309057211 */ /* 0x000fe200030f0eff */
[----:B------:R0:W-:Y:S01]  /*a600*/  STL [R1+0x618], R11 ;  /* 0x0006180b01007387 */ /* 0x0001e20000100800 */
[----:B------:R-:W-:-:S03]  /*a610*/  PRMT R34, RZ, 0x7610, R34 ;  /* 0x00007610ff227816 */ /* 0x000fc60000000022 */
[----:B------:R1:W5:Y:S01]  /*a620*/  @P1 LDG.E.U16 R43, desc[UR20][R6.64] ;  /* 0x00000014062b1981 */ /* 0x000362000c1e1500 */
[----:B0-----:R-:W-:-:S03]  /*a630*/  IADD3 R11, P6, PT, R10, R0, RZ ;  /* 0x000000000a0b7210 */ /* 0x001fc60007fde0ff */
[----:B------:R0:W-:Y:S01]  /*a640*/  STL [R1+0x614], R21 ;  /* 0x0006141501007387 */ /* 0x0001e20000100800 */
[----:B-1----:R-:W-:Y:S02]  /*a650*/  @P3 IMAD.MOV.U32 R6, RZ, RZ, R85 ;  /* 0x000000ffff063224 */ /* 0x002fe400078e0055 */
[----:B------:R-:W-:Y:S01]  /*a660*/  @P3 IMAD.MOV.U32 R7, RZ, RZ, R5 ;  /* 0x000000ffff073224 */ /* 0x000fe200078e0005 */
[----:B------:R-:W-:Y:S02]  /*a670*/  PRMT R42, RZ, 0x7610, R42 ;  /* 0x00007610ff2a7816 */ /* 0x000fe4000000002a */
[----:B0-----:R-:W-:Y:S01]  /*a680*/  LEA.HI.X.SX32 R21, R17, R3, 0x1, P6 ;  /* 0x0000000311157211 */ /* 0x001fe200030f0eff */
[----:B------:R-:W-:Y:S01]  /*a690*/  VIADD R8, R4, 0xfffffff0 ;  /* 0xfffffff004087836 */ /* 0x000fe20000000000 */
[----:B------:R0:W5:Y:S04]  /*a6a0*/  @P3 LDG.E.U16 R34, desc[UR20][R6.64] ;  /* 0x0000001406223981 */ /* 0x000168000c1e1500 */
[----:B------:R-:W-:Y:S01]  /*a6b0*/  STL [R1+0x620], R85 ;  /* 0x0006205501007387 */ /* 0x000fe20000100800 */
[----:B------:R-:W-:-:S03]  /*a6c0*/  ISETP.GE.U32.AND P1, PT, R8, 0x7fffffb1, PT ;  /* 0x7fffffb10800780c */ /* 0x000fc60003f26070 */
[----:B------:R1:W-:Y:S01]  /*a6d0*/  STL [R1+0x61c], R5 ;  /* 0x00061c0501007387 */ /* 0x0003e20000100800 */
[----:B0-----:R-:W-:Y:S02]  /*a6e0*/  @P0 IMAD.MOV.U32 R6, RZ, RZ, R11 ;  /* 0x000000ffff060224 */ /* 0x001fe400078e000b */
[----:B------:R-:W-:Y:S01]  /*a6f0*/  @P0 IMAD.MOV.U32 R7, RZ, RZ, R21 ;  /* 0x000000ffff070224 */ /* 0x000fe200078e0015 */
[----:B------:R0:W-:Y:S01]  /*a700*/  STL [R1+0x628], R11 ;  /* 0x0006280b01007387 */ /* 0x0001e20000100800 */
[----:B------:R-:W-:-:S03]  /*a710*/  VIADD R8, R4, 0xfffffff1 ;  /* 0xfffffff104087836 */ /* 0x000fc60000000000 */
[----:B------:R3:W5:Y:S01]  /*a720*/  @P0 LDG.E.U16 R42, desc[UR20][R6.64] ;  /* 0x00000014062a0981 */ /* 0x000762000c1e1500 */
[----:B-1----:R-:W-:Y:S01]  /*a730*/  IMAD R5, R38, 0x7e, RZ ;  /* 0x0000007e26057824 */ /* 0x002fe200078e02ff */
[----:B------:R-:W-:-:S04]  /*a740*/  ISETP.GE.U32.AND P3, PT, R8, 0x7fffffb2, PT ;  /* 0x7fffffb20800780c */ /* 0x000fc80003f66070 */
[-C--:B0-----:R-:W-:Y:S01]  /*a750*/  IADD3 R11, P0, PT, R5, R0.reuse, RZ ;  /* 0x00000000050b7210 */ /* 0x081fe20007f1e0ff */
[C---:B---3--:R-:W-:Y:S01]  /*a760*/  IMAD R6, R38.reuse, 0x3f, RZ ;  /* 0x0000003f26067824 */ /* 0x048fe200078e02ff */
[----:B------:R0:W-:Y:S01]  /*a770*/  STL [R1+0x624], R21 ;  /* 0x0006241501007387 */ /* 0x0001e20000100800 */
[----:B------:R-:W-:Y:S01]  /*a780*/  IMAD R7, R38, 0xf, RZ ;  /* 0x0000000f26077824 */ /* 0x000fe200078e02ff */
[----:B------:R-:W-:Y:S02]  /*a790*/  IADD3 R8, P6, PT, R18, R0, RZ ;  /* 0x0000000012087210 */ /* 0x000fe40007fde0ff */
[----:B------:R-:W-:Y:S02]  /*a7a0*/  PRMT R35, RZ, 0x7610, R35 ;  /* 0x00007610ff237816 */ /* 0x000fe40000000023 */
[-C--:B------:R-:W-:Y:S02]  /*a7b0*/  LEA.HI.X.SX32 R9, R7, R3.reuse, 0x1, P6 ;  /* 0x0000000307097211 */ /* 0x080fe400030f0eff */
[----:B0-----:R-:W-:Y:S01]  /*a7c0*/  LEA.HI.X.SX32 R21, R6, R3, 0x1, P0 ;  /* 0x0000000306157211 */ /* 0x001fe200000f0eff */
[----:B------:R-:W-:-:S04]  /*a7d0*/  @!P4 IMAD.MOV.U32 R6, RZ, RZ, R11 ;  /* 0x000000ffff06c224 */ /* 0x000fc800078e000b */
[----:B------:R-:W-:Y:S01]  /*a7e0*/  @!P4 IMAD.MOV.U32 R7, RZ, RZ, R21 ;  /* 0x000000ffff07c224 */ /* 0x000fe200078e0015 */
[----:B------:R-:W-:-:S04]  /*a7f0*/  PRMT R19, RZ, 0x7610, R19 ;  /* 0x00007610ff137816 */ /* 0x000fc80000000013 */
[----:B------:R0:W5:Y:S01]  /*a800*/  @!P4 LDG.E.U16 R35, desc[UR20][R6.64] ;  /* 0x000000140623c981 */ /* 0x000162000c1e1500 */
[----:B------:R-:W-:-:S03]  /*a810*/  VIADD R5, R4, 0xfffffff2 ;  /* 0xfffffff204057836 */ /* 0x000fc60000000000 */
[----:B------:R-:W-:Y:S01]  /*a820*/  STL [R1+0x630], R11 ;  /* 0x0006300b01007387 */ /* 0x000fe20000100800 */
[----:B0-----:R-:W-:Y:S02]  /*a830*/  @!P1 IMAD.MOV.U32 R6, RZ, RZ, R8 ;  /* 0x000000ffff069224 */ /* 0x001fe400078e0008 */
[----:B------:R-:W-:Y:S01]  /*a840*/  @!P1 IMAD.MOV.U32 R7, RZ, RZ, R9 ;  /* 0x000000ffff079224 */ /* 0x000fe200078e0009 */
[----:B------:R0:W-:Y:S01]  /*a850*/  STL [R1+0x4ac], R8 ;  /* 0x0004ac0801007387 */ /* 0x0001e20000100800 */
[----:B------:R-:W-:-:S03]  /*a860*/  ISETP.GE.U32.AND P0, PT, R5, 0x7fffffb3, PT ;  /* 0x7fffffb30500780c */ /* 0x000fc60003f06070 */
[----:B------:R1:W5:Y:S01]  /*a870*/  @!P1 LDG.E.U16 R19, desc[UR20][R6.64] ;  /* 0x0000001406139981 */ /* 0x000362000c1e1500 */
[----:B------:R-:W-:Y:S01]  /*a880*/  IADD3 R20, P1, PT, R20, R0, RZ ;  /* 0x0000000014147210 */ /* 0x000fe20007f3e0ff */
[C---:B0-----:R-:W-:Y:S02]  /*a890*/  IMAD R8, R38.reuse, 0xe, RZ ;  /* 0x0000000e26087824 */ /* 0x041fe400078e02ff */
[----:B------:R0:W-:Y:S01]  /*a8a0*/  STL [R1+0x62c], R21 ;  /* 0x00062c1501007387 */ /* 0x0001e20000100800 */
[----:B-1----:R-:W-:-:S03]  /*a8b0*/  IMAD R6, R38, 0xd, RZ ;  /* 0x0000000d26067824 */ /* 0x002fc600078e02ff */
[----:B------:R1:W-:Y:S01]  /*a8c0*/  STL [R1+0x4a8], R9 ;  /* 0x0004a80901007387 */ /* 0x0003e20000100800 */
[----:B------:R-:W-:Y:S02]  /*a8d0*/  PRMT R18, RZ, 0x7610, R18 ;  /* 0x00007610ff127816 */ /* 0x000fe40000000012 */
[----:B0-----:R-:W-:Y:S02]  /*a8e0*/  LEA.HI.X.SX32 R21, R8, R3, 0x1, P1 ;  /* 0x0000000308157211 */ /* 0x001fe400008f0eff */
[----:B-1----:R-:W-:-:S03]  /*a8f0*/  IADD3 R9, P6, PT, R36, R0, RZ ;  /* 0x0000000024097210 */ /* 0x002fc60007fde0ff */
[----:B------:R-:W-:Y:S01]  /*a900*/  @!P3 IMAD.MOV.U32 R7, RZ, RZ, R21 ;  /* 0x000000ffff07b224 */ /* 0x000fe200078e0015 */
[----:B------:R-:W-:Y:S01]  /*a910*/  LEA.HI.X.SX32 R11, R6, R3, 0x1, P6 ;  /* 0x00000003060b7211 */ /* 0x000fe200030f0eff */
[----:B------:R-:W-:Y:S02]  /*a920*/  @!P3 IMAD.MOV.U32 R6, RZ, RZ, R20 ;  /* 0x000000ffff06b224 */ /* 0x000fe400078e0014 */
[C---:B------:R-:W-:Y:S01]  /*a930*/  VIADD R5, R4.reuse, 0xfffffff3 ;  /* 0xfffffff304057836 */ /* 0x040fe20000000000 */
[----:B------:R-:W-:Y:S02]  /*a940*/  PRMT R16, RZ, 0x7610, R16 ;  /* 0x00007610ff107816 */ /* 0x000fe40000000010 */
[----:B------:R0:W5:Y:S02]  /*a950*/  @!P3 LDG.E.U16 R18, desc[UR20][R6.64] ;  /* 0x000000140612b981 */ /* 0x000164000c1e1500 */
[----:B------:R-:W-:Y:S01]  /*a960*/  ISETP.GE.U32.AND P4, PT, R5, 0x7fffffb4, PT ;  /* 0x7fffffb40500780c */ /* 0x000fe20003f86070 */
[----:B------:R-:W-:Y:S01]  /*a970*/  VIADD R5, R4, 0xfffffff4 ;  /* 0xfffffff404057836 */ /* 0x000fe20000000000 */
[----:B------:R1:W-:Y:S01]  /*a980*/  STL [R1+0x4a4], R20 ;  /* 0x0004a41401007387 */ /* 0x0003e20000100800 */
[----:B0-----:R-:W-:-:S02]  /*a990*/  @!P0 IMAD.MOV.U32 R6, RZ, RZ, R9 ;  /* 0x000000ffff068224 */ /* 0x001fc400078e0009 */
[----:B------:R-:W-:Y:S01]  /*a9a0*/  @!P0 IMAD.MOV.U32 R7, RZ, RZ, R11 ;  /* 0x000000ffff078224 */ /* 0x000fe200078e000b */
[----:B------:R0:W-:Y:S01]  /*a9b0*/  STL [R1+0x49c], R9 ;  /* 0x00049c0901007387 */ /* 0x0001e20000100800 */
[----:B-1----:R-:W-:-:S03]  /*a9c0*/  IMAD R20, R38, 0xc, RZ ;  /* 0x0000000c26147824 */ /* 0x002fc600078e02ff */
[----:B------:R1:W-:Y:S01]  /*a9d0*/  STL [R1+0x4a0], R21 ;  /* 0x0004a01501007387 */ /* 0x0003e20000100800 */
[----:B------:R-:W-:-:S03]  /*a9e0*/  ISETP.GE.U32.AND P1, PT, R5, 0x7fffffb5, PT ;  /* 0x7fffffb50500780c */ /* 0x000fc60003f26070 */
[----:B------:R3:W5:Y:S01]  /*a9f0*/  @!P0 LDG.E.U16 R16, desc[UR20][R6.64] ;  /* 0x0000001406108981 */ /* 0x000762000c1e1500 */
[-C--:B0-----:R-:W-:Y:S02]  /*aa00*/  IADD3 R9, P6, PT, R37, R0.reuse, RZ ;  /* 0x0000000025097210 */ /* 0x081fe40007fde0ff */
[----:B-1----:R-:W-:Y:S01]  /*aa10*/  IADD3 R21, P0, PT, R40, R0, RZ ;  /* 0x0000000028157210 */ /* 0x002fe20007f1e0ff */
[----:B---3--:R-:W-:-:S03]  /*aa20*/  IMAD R6, R38, 0xb, RZ ;  /* 0x0000000b26067824 */ /* 0x008fc600078e02ff */
[-C--:B------:R-:W-:Y:S01]  /*aa30*/  LEA.HI.X.SX32 R36, R20, R3.reuse, 0x1, P0 ;  /* 0x0000000314247211 */ /* 0x080fe200000f0eff */
[----:B------:R0:W-:Y:S01]  /*aa40*/  STL [R1+0x498], R11 ;  /* 0x0004980b01007387 */ /* 0x0001e20000100800 */
[----:B------:R-:W-:Y:S01]  /*aa50*/  PRMT R17, RZ, 0x7610, R17 ;  /* 0x00007610ff117816 */ /* 0x000fe20000000011 */
[----:B------:R-:W-:Y:S02]  /*aa60*/  VIADD R5, R4, 0xfffffff5 ;  /* 0xfffffff504057836 */ /* 0x000fe40000000000 */
[----:B------:R-:W-:Y:S01]  /*aa70*/  @!P4 IMAD.MOV.U32 R7, RZ, RZ, R36 ;  /* 0x000000ffff07c224 */ /* 0x000fe200078e0024 */
[----:B0-----:R-:W-:Y:S01]  /*aa80*/  LEA.HI.X.SX32 R11, R6, R3, 0x1, P6 ;  /* 0x00000003060b7211 */ /* 0x001fe200030f0eff */
[----:B------:R-:W-:Y:S01]  /*aa90*/  @!P4 IMAD.MOV.U32 R6, RZ, RZ, R21 ;  /* 0x000000ffff06c224 */ /* 0x000fe200078e0015 */
[----:B------:R-:W-:Y:S01]  /*aaa0*/  PRMT R14, RZ, 0x7610, R14 ;  /* 0x00007610ff0e7816 */ /* 0x000fe2000000000e */
[----:B------:R-:W-:Y:S01]  /*aab0*/  STL [R1+0x494], R21 ;  /* 0x0004941501007387 */ /* 0x000fe20000100800 */
[----:B------:R-:W-:-:S03]  /*aac0*/  ISETP.GE.U32.AND P3, PT, R5, 0x7fffffb6, PT ;  /* 0x7fffffb60500780c */ /* 0x000fc60003f66070 */
[----:B------:R0:W5:Y:S01]  /*aad0*/  @!P4 LDG.E.U16 R17, desc[UR20][R6.64] ;  /* 0x000000140611c981 */ /* 0x000162000c1e1500 */
[----:B------:R-:W-:-:S03]  /*aae0*/  VIADD R5, R4, 0xfffffff6 ;  /* 0xfffffff604057836 */ /* 0x000fc60000000000 */
[----:B------:R-:W-:Y:S01]  /*aaf0*/  STL [R1+0x48c], R9 ;  /* 0x00048c0901007387 */ /* 0x000fe20000100800 */
[----:B0-----:R-:W-:Y:S02]  /*ab00*/  @!P1 IMAD.MOV.U32 R6, RZ, RZ, R9 ;  /* 0x000000ffff069224 */ /* 0x001fe400078e0009 */
[----:B------:R-:W-:Y:S01]  /*ab10*/  @!P1 IMAD.MOV.U32 R7, RZ, RZ, R11 ;  /* 0x000000ffff079224 */ /* 0x000fe200078e000b */
[----:B------:R0:W-:Y:S01]  /*ab20*/  STL [R1+0x490], R36 ;  /* 0x0004902401007387 */ /* 0x0001e20000100800 */
[----:B------:R-:W-:-:S03]  /*ab30*/  ISETP.GE.U32.AND P0, PT, R5, 0x7fffffb7, PT ;  /* 0x7fffffb70500780c */ /* 0x000fc60003f06070 */
[----:B------:R1:W-:Y:S01]  /*ab40*/  STL [R1+0x488], R11 ;  /* 0x0004880b01007387 */ /* 0x0003e20000100800 */
[----:B------:R-:W-:-:S03]  /*ab50*/  VIADD R5, R4, 0xfffffff7 ;  /* 0xfffffff704057836 */ /* 0x000fc60000000000 */
[----:B------:R3:W5:Y:S01]  /*ab60*/  @!P1 LDG.E.U16 R14, desc[UR20][R6.64] ;  /* 0x00000014060e9981 */ /* 0x000762000c1e1500 */
[-C--:B0-----:R-:W-:Y:S01]  /*ab70*/  IADD3 R36, P1, PT, R84, R0.reuse, RZ ;  /* 0x0000000054247210 */ /* 0x081fe20007f3e0ff */
[C---:B-1----:R-:W-:Y:S01]  /*ab80*/  IMAD R11, R38.reuse, 0xa, RZ ;  /* 0x0000000a260b7824 */ /* 0x042fe200078e02ff */
[----:B------:R-:W-:Y:S01]  /*ab90*/  IADD3 R9, P6, PT, R41, R0, RZ ;  /* 0x0000000029097210 */ /* 0x000fe20007fde0ff */
[----:B---3--:R-:W-:-:S03]  /*aba0*/  IMAD R6, R38, 0x9, RZ ;  /* 0x0000000926067824 */ /* 0x008fc600078e02ff */
[-C--:B------:R-:W-:Y:S02]  /*abb0*/  LEA.HI.X.SX32 R37, R11, R3.reuse, 0x1, P1 ;  /* 0x000000030b257211 */ /* 0x080fe400008f0eff */
[----:B------:R-:W-:Y:S01]  /*abc0*/  ISETP.GE.U32.AND P4, PT, R5, 0x7fffffb8, PT ;  /* 0x7fffffb80500780c */ /* 0x000fe20003f86070 */
[----:B------:R-:W-:Y:S01]  /*abd0*/  VIADD R5, R4, 0xfffffff8 ;  /* 0xfffffff804057836 */ /* 0x000fe20000000000 */
[----:B------:R-:W-:Y:S01]  /*abe0*/  PRMT R15, RZ, 0x7610, R15 ;  /* 0x00007610ff0f7816 */ /* 0x000fe2000000000f */
[----:B------:R-:W-:Y:S01]  /*abf0*/  @!P3 IMAD.MOV.U32 R7, RZ, RZ, R37 ;  /* 0x000000ffff07b224 */ /* 0x000fe200078e0025 */
[----:B------:R-:W-:Y:S01]  /*ac00*/  LEA.HI.X.SX32 R21, R6, R3, 0x1, P6 ;  /* 0x0000000306157211 */ /* 0x000fe200030f0eff */
[----:B------:R-:W-:Y:S01]  /*ac10*/  @!P3 IMAD.MOV.U32 R6, RZ, RZ, R36 ;  /* 0x000000ffff06b224 */ /* 0x000fe200078e0024 */
[----:B------:R-:W-:Y:S01]  /*ac20*/  ISETP.GE.U32.AND P1, PT, R5, 0x7fffffb9, PT ;  /* 0x7fffffb90500780c */ /* 0x000fe20003f26070 */
[----:B------:R-:W-:Y:S01]  /*ac30*/  VIADD R5, R4, 0xfffffff9 ;  /* 0xfffffff904057836 */ /* 0x000fe20000000000 */
[----:B------:R-:W-:-:S02]  /*ac40*/  PRMT R12, RZ, 0x7610, R12 ;  /* 0x00007610ff0c7816 */ /* 0x000fc4000000000c */
[----:B------:R0:W5:Y:S02]  /*ac50*/  @!P3 LDG.E.U16 R15, desc[UR20][R6.64] ;  /* 0x00000014060fb981 */ /* 0x000164000c1e1500 */
[----:B------:R-:W-:Y:S01]  /*ac60*/  ISETP.GE.U32.AND P3, PT, R5, 0x7fffffba, PT ;  /* 0x7fffffba0500780c */ /* 0x000fe20003f66070 */
[C---:B------:R-:W-:Y:S01]  /*ac70*/  IMAD.SHL.U32 R5, R38.reuse, 0x8, RZ ;  /* 0x0000000826057824 */ /* 0x040fe200078e00ff */
[----:B------:R1:W-:Y:S01]  /*ac80*/  STL [R1+0x484], R36 ;  /* 0x0004842401007387 */ /* 0x0003e20000100800 */
[----:B0-----:R-:W-:Y:S02]  /*ac90*/  @!P0 IMAD.MOV.U32 R6, RZ, RZ, R9 ;  /* 0x000000ffff068224 */ /* 0x001fe400078e0009 */
[----:B------:R-:W-:Y:S01]  /*aca0*/  @!P0 IMAD.MOV.U32 R7, RZ, RZ, R21 ;  /* 0x000000ffff078224 */ /* 0x000fe200078e0015 */
[----:B------:R0:W-:Y:S04]  /*acb0*/  STL [R1+0x47c], R9 ;  /* 0x00047c0901007387 */ /* 0x0001e80000100800 */
[----:B------:R3:W5:Y:S01]  /*acc0*/  @!P0 LDG.E.U16 R12, desc[UR20][R6.64] ;  /* 0x00000014060c8981 */ /* 0x000762000c1e1500 */
[----:B-1----:R-:W-:-:S03]  /*acd0*/  LEA R36, P0, R38, R0, 0x4 ;  /* 0x0000000026247211 */ /* 0x002fc600078020ff */
[----:B------:R1:W-:Y:S01]  /*ace0*/  STL [R1+0x480], R37 ;  /* 0x0004802501007387 */ /* 0x0003e20000100800 */
[-C--:B0-----:R-:W-:Y:S01]  /*acf0*/  IADD3 R9, P6, PT, R8, R0.reuse, RZ ;  /* 0x0000000008097210 */ /* 0x081fe20007fde0ff */
[----:B---3--:R-:W-:Y:S02]  /*ad00*/  VIADD R6, R4, 0xfffffffa ;  /* 0xfffffffa04067836 */ /* 0x008fe40000000000 */
[----:B------:R-:W-:Y:S01]  /*ad10*/  IMAD R7, R38, 0x7, RZ ;  /* 0x0000000726077824 */ /* 0x000fe200078e02ff */
[-C--:B-1----:R-:W-:Y:S01]  /*ad20*/  LEA.HI.X.SX32 R37, R5, R3.reuse, 0x1, P0 ;  /* 0x0000000305257211 */ /* 0x082fe200000f0eff */
[----:B------:R0:W-:Y:S01]  /*ad30*/  STL [R1+0x478], R21 ;  /* 0x0004781501007387 */ /* 0x0001e20000100800 */
[----:B------:R-:W-:Y:S01]  /*ad40*/  ISETP.GE.U32.AND P0, PT, R6, 0x7fffffbb, PT ;  /* 0x7fffffbb0600780c */ /* 0x000fe20003f06070 */
[----:B------:R-:W-:Y:S01]  /*ad50*/  @!P4 IMAD.MOV.U32 R6, RZ, RZ, R36 ;  /* 0x000000ffff06c224 */ /* 0x000fe200078e0024 */
[----:B------:R-:W-:Y:S02]  /*ad60*/  PRMT R13, RZ, 0x7610, R13 ;  /* 0x00007610ff0d7816 */ /* 0x000fe4000000000d */
[----:B0-----:R-:W-:Y:S01]  /*ad70*/  LEA.HI.X.SX32 R21, R7, R3, 0x1, P6 ;  /* 0x0000000307157211 */ /* 0x001fe200030f0eff */
[----:B------:R-:W-:Y:S01]  /*ad80*/  @!P4 IMAD.MOV.U32 R7, RZ, RZ, R37 ;  /* 0x000000ffff07c224 */ /* 0x000fe200078e0025 */
[----:B------:R-:W-:Y:S01]  /*ad90*/  PRMT R10, RZ, 0x7610, R10 ;  /* 0x00007610ff0a7816 */ /* 0x000fe2000000000a */
[----:B------:R-:W-:Y:S04]  /*ada0*/  STL [R1+0x474], R36 ;  /* 0x0004742401007387 */ /* 0x000fe80000100800 */
[----:B------:R0:W5:Y:S01]  /*adb0*/  @!P4 LDG.E.U16 R13, desc[UR20][R6.64] ;  /* 0x00000014060dc981 */ /* 0x000162000c1e1500 */
[----:B------:R-:W-:-:S03]  /*adc0*/  IADD3 R20, P6, PT, R20, R0, RZ ;  /* 0x0000000014147210 */ /* 0x000fc60007fde0ff */
[----:B------:R1:W-:Y:S01]  /*add0*/  STL [R1+0x46c], R9 ;  /* 0x00046c0901007387 */ /* 0x0003e20000100800 */
[----:B------:R-:W-:Y:S02]  /*ade0*/  VIADD R5, R4, 0xfffffffb ;  /* 0xfffffffb04057836 */ /* 0x000fe40000000000 */
[----:B0-----:R-:W-:Y:S02]  /*adf0*/  @!P1 IMAD.MOV.U32 R6, RZ, RZ, R9 ;  /* 0x000000ffff069224 */ /* 0x001fe400078e0009 */
[----:B------:R-:W-:Y:S02]  /*ae00*/  @!P1 IMAD.MOV.U32 R7, RZ, RZ, R21 ;  /* 0x000000ffff079224 */ /* 0x000fe400078e0015 */
[C---:B-1----:R-:W-:Y:S01]  /*ae10*/  IMAD R9, R38.reuse, 0x6, RZ ;  /* 0x0000000626097824 */ /* 0x042fe200078e02ff */
[----:B------:R0:W-:Y:S04]  /*ae20*/  STL [R1+0x470], R37 ;  /* 0x0004702501007387 */ /* 0x0001e80000100800 */
[----:B------:R1:W5:Y:S04]  /*ae30*/  @!P1 LDG.E.U16 R10, desc[UR20][R6.64] ;  /* 0x00000014060a9981 */ /* 0x000368000c1e1500 */
[----:B------:R3:W-:Y:S01]  /*ae40*/  STL [R1+0x468], R21 ;  /* 0x0004681501007387 */ /* 0x0007e20000100800 */
[----:B0-----:R-:W-:Y:S01]  /*ae50*/  LEA.HI.X.SX32 R37, R9, R3, 0x1, P6 ;  /* 0x0000000309257211 */ /* 0x001fe200030f0eff */
[----:B-1----:R-:W-:Y:S01]  /*ae60*/  IMAD R6, R38, 0x5, RZ ;  /* 0x0000000526067824 */ /* 0x002fe200078e02ff */
[----:B------:R-:W-:-:S02]  /*ae70*/  ISETP.GE.U32.AND P4, PT, R5, 0x7fffffbc, PT ;  /* 0x7fffffbc0500780c */ /* 0x000fc40003f86070 */
[----:B---3--:R-:W-:Y:S01]  /*ae80*/  IADD3 R21, P1, PT, R11, R0, RZ ;  /* 0x000000000b157210 */ /* 0x008fe20007f3e0ff */
[----:B------:R-:W-:Y:S01]  /*ae90*/  VIADD R5, R4, 0xfffffffc ;  /* 0xfffffffc04057836 */ /* 0x000fe20000000000 */
[----:B------:R-:W-:Y:S01]  /*aea0*/  PRMT R11, RZ, 0x7610, R11 ;  /* 0x00007610ff0b7816 */ /* 0x000fe2000000000b */
[----:B------:R-:W-:Y:S01]  /*aeb0*/  @!P3 IMAD.MOV.U32 R7, RZ, RZ, R37 ;  /* 0x000000ffff07b224 */ /* 0x000fe200078e0025 */
[----:B------:R-:W-:Y:S01]  /*aec0*/  LEA.HI.X.SX32 R36, R6, R3, 0x1, P1 ;  /* 0x0000000306247211 */ /* 0x000fe200008f0eff */
[----:B------:R-:W-:Y:S01]  /*aed0*/  @!P3 IMAD.MOV.U32 R6, RZ, RZ, R20 ;  /* 0x000000ffff06b224 */ /* 0x000fe200078e0014 */
[----:B------:R0:W-:Y:S01]  /*aee0*/  STL [R1+0x464], R20 ;  /* 0x0004641401007387 */ /* 0x0001e20000100800 */
[----:B------:R-:W-:Y:S01]  /*aef0*/  ISETP.GE.U32.AND P6, PT, R5, 0x7fffffbd, PT ;  /* 0x7fffffbd0500780c */ /* 0x000fe20003fc6070 */
[----:B------:R-:W-:Y:S01]  /*af00*/  VIADD R5, R4, 0xfffffffd ;  /* 0xfffffffd04057836 */ /* 0x000fe20000000000 */
[----:B------:R-:W-:Y:S01]  /*af10*/  PRMT R8, RZ, 0x7610, R8 ;  /* 0x00007610ff087816 */ /* 0x000fe20000000008 */
[----:B------:R-:W-:Y:S04]  /*af20*/  STL [R1+0x45c], R21 ;  /* 0x00045c1501007387 */ /* 0x000fe80000100800 */
[----:B------:R-:W-:Y:S04]  /*af30*/  STL [R1+0x460], R37 ;  /* 0x0004602501007387 */ /* 0x000fe80000100800 */
[----:B------:R1:W5:Y:S04]  /*af40*/  @!P3 LDG.E.U16 R11, desc[UR20][R6.64] ;  /* 0x00000014060bb981 */ /* 0x000368000c1e1500 */
[----:B------:R3:W-:Y:S01]  /*af50*/  STL [R1+0x458], R36 ;  /* 0x0004582401007387 */ /* 0x0007e20000100800 */
[----:B------:R-:W-:-:S03]  /*af60*/  ISETP.GE.U32.AND P1, PT, R5, 0x7fffffbe, PT ;  /* 0x7fffffbe0500780c */ /* 0x000fc60003f26070 */
[----:B------:R-:W4:Y:S01]  /*af70*/  LDL.LU R87, [R1+0x24] ;  /* 0x0000240001577983 */ /* 0x000f220000300800 */
[----:B-1----:R-:W-:Y:S02]  /*af80*/  @!P0 IMAD.MOV.U32 R6, RZ, RZ, R21 ;  /* 0x000000ffff068224 */ /* 0x002fe400078e0015 */
[----:B------:R-:W-:Y:S01]  /*af90*/  @!P0 IMAD.MOV.U32 R7, RZ, RZ, R36 ;  /* 0x000000ffff078224 */ /* 0x000fe200078e0024 */
[C---:B0-----:R-:W-:Y:S01]  /*afa0*/  LEA R20, P3, R38.reuse, R0, 0x3 ;  /* 0x0000000026147211 */ /* 0x041fe200078618ff */
[----:B------:R-:W-:-:S03]  /*afb0*/  IMAD.SHL.U32 R5, R38, 0x4, RZ ;  /* 0x0000000426057824 */ /* 0x000fc600078e00ff */
[----:B------:R0:W5:Y:S01]  /*afc0*/  @!P0 LDG.E.U16 R8, desc[UR20][R6.64] ;  /* 0x0000001406088981 */ /* 0x000162000c1e1500 */
[----:B---3--:R-:W-:Y:S02]  /*afd0*/  IADD3 R36, P0, PT, R9, R0, RZ ;  /* 0x0000000009247210 */ /* 0x008fe40007f1e0ff */
[-C--:B------:R-:W-:Y:S01]  /*afe0*/  LEA.HI.X.SX32 R21, R5, R3.reuse, 0x1, P3 ;  /* 0x0000000305157211 */ /* 0x080fe200018f0eff */
[----:B0-----:R-:W-:Y:S01]  /*aff0*/  IMAD R6, R38, 0x3, RZ ;  /* 0x0000000326067824 */ /* 0x001fe200078e02ff */
[----:B------:R0:W-:Y:S04]  /*b000*/  STL [R1+0x454], R20 ;  /* 0x0004541401007387 */ /* 0x0001e80000100800 */
[----:B------:R-:W-:Y:S01]  /*b010*/  LEA.HI.X.SX32 R37, R6, R3, 0x1, P0 ;  /* 0x0000000306257211 */ /* 0x000fe200000f0eff */
[----:B------:R-:W-:Y:S04]  /*b020*/  STL [R1+0x44c], R36 ;  /* 0x00044c2401007387 */ /* 0x000fe80000100800 */
[----:B------:R1:W-:Y:S04]  /*b030*/  STL [R1+0x450], R21 ;  /* 0x0004501501007387 */ /* 0x0003e80000100800 */
[----:B------:R3:W-:Y:S04]  /*b040*/  STL [R1+0x448], R37 ;  /* 0x0004482501007387 */ /* 0x0007e80000100800 */
[----:B------:R-:W4:Y:S01]  /*b050*/  LDL.LU R85, [R1+0x14] ;  /* 0x0000140001557983 */ /* 0x000f220000300800 */
[----:B------:R-:W2:Y:S01]  /*b060*/  S2R R88, SR_TID.X ;  /* 0x0000000000587919 */ /* 0x000ea20000002100 */
[----:B------:R-:W-:Y:S01]  /*b070*/  PRMT R9, RZ, 0x7610, R9 ;  /* 0x00007610ff097816 */ /* 0x000fe20000000009 */
[----:B------:R-:W-:Y:S01]  /*b080*/  VIADD R7, R4, 0xffffffff ;  /* 0xffffffff04077836 */ /* 0x000fe20000000000 */
[----:B------:R-:W-:Y:S01]  /*b090*/  PRMT R6, RZ, 0x7610, R6 ;  /* 0x00007610ff067816 */ /* 0x000fe20000000006 */
[----:B------:R-:W-:-:S03]  /*b0a0*/  IMAD.SHL.U32 R5, R38, 0x2, RZ ;  /* 0x0000000226057824 */ /* 0x000fc600078e00ff */
[----:B------:R0:W5:Y:S01]  /*b0b0*/  @!P4 LDG.E.U16 R9, desc[UR20][R20.64] ;  /* 0x000000141409c981 */ /* 0x000162000c1e1500 */
[----:B------:R-:W-:Y:S02]  /*b0c0*/  ISETP.GE.U32.AND P3, PT, R7, 0x7fffffc0, PT ;  /* 0x7fffffc00700780c */ /* 0x000fe40003f66070 */
[----:B------:R-:W-:Y:S01]  /*b0d0*/  IADD3 R41, P0, PT, R5, R0, RZ ;  /* 0x0000000005297210 */ /* 0x000fe20007f1e0ff */
[----:B0-----:R-:W-:Y:S02]  /*b0e0*/  @!P6 IMAD.MOV.U32 R20, RZ, RZ, R36 ;  /* 0x000000ffff14e224 */ /* 0x001fe400078e0024 */
[----:B-1----:R-:W-:Y:S02]  /*b0f0*/  @!P6 IMAD.MOV.U32 R21, RZ, RZ, R37 ;  /* 0x000000ffff15e224 */ /* 0x002fe400078e0025 */
[----:B---3--:R-:W-:-:S03]  /*b100*/  VIADD R37, R4, 0x3f ;  /* 0x0000003f04257836 */ /* 0x008fc60000000000 */
[----:B------:R0:W5:Y:S02]  /*b110*/  @!P6 LDG.E.U16 R6, desc[UR20][R20.64] ;  /* 0x000000141406e981 */ /* 0x000164000c1e1500 */
[----:B------:R-:W-:Y:S02]  /*b120*/  ISETP.GT.AND P4, PT, R37, 0x3f, PT ;  /* 0x0000003f2500780c */ /* 0x000fe40003f84270 */
[----:B------:R-:W-:Y:S02]  /*b130*/  LEA.HI.X.SX32 R84, R38, R3, 0x1, P0 ;  /* 0x0000000326547211 */ /* 0x000fe400000f0eff */
[----:B--2---:R-:W-:Y:S02]  /*b140*/  LOP3.LUT R36, R88, 0x3f, RZ, 0xc0, !PT ;  /* 0x0000003f58247812 */ /* 0x004fe400078ec0ff */
[----:B0-----:R-:W-:Y:S01]  /*b150*/  LEA R21, P6, R38, R0, 0x2 ;  /* 0x0000000026157211 */ /* 0x001fe200078c10ff */
[----:B------:R-:W-:Y:S01]  /*b160*/  VIADD R20, R4, 0xfffffffe ;  /* 0xfffffffe04147836 */ /* 0x000fe20000000000 */
[----:B------:R-:W-:-:S02]  /*b170*/  PRMT R7, RZ, 0x7610, R7 ;  /* 0x00007610ff077816 */ /* 0x000fc40000000007 */
[C---:B------:R-:W-:Y:S01]  /*b180*/  ISETP.LT.AND P0, PT, R36.reuse, R4, P4 ;  /* 0x000000042400720c */ /* 0x040fe20002701270 */
[----:B------:R-:W-:Y:S01]  /*b190*/  @!P1 IMAD.MOV.U32 R4, RZ, RZ, R21 ;  /* 0x000000ffff049224 */ /* 0x000fe200078e0015 */
[----:B------:R-:W-:Y:S01]  /*b1a0*/  LEA.HI.X.SX32 R5, R5, R3, 0x1, P6 ;  /* 0x0000000305057211 */ /* 0x000fe200030f0eff */
[----:B------:R-:W-:Y:S01]  /*b1b0*/  STL [R1+0x640], R37 ;  /* 0x0006402501007387 */ /* 0x000fe20000100800 */
[----:B------:R-:W-:-:S03]  /*b1c0*/  IMAD R36, R36, R39, RZ ;  /* 0x0000002724247224 */ /* 0x000fc600078e02ff */
[----:B------:R0:W-:Y:S01]  /*b1d0*/  STL [R1+0x444], R21 ;  /* 0x0004441501007387 */ /* 0x0001e20000100800 */
[----:B------:R-:W-:-:S03]  /*b1e0*/  ISETP.GE.U32.AND P6, PT, R20, 0x7fffffbf, PT ;  /* 0x7fffffbf1400780c */ /* 0x000fc60003fc6070 */
[----:B------:R-:W-:Y:S01]  /*b1f0*/  STL [R1+0x43c], R41 ;  /* 0x00043c2901007387 */ /* 0x000fe20000100800 */
[----:B------:R-:W-:-:S03]  /*b200*/  @!P3 IMAD.MOV.U32 R20, RZ, RZ, R0 ;  /* 0x000000ffff14b224 */ /* 0x000fc600078e0000 */
[----:B------:R1:W-:Y:S01]  /*b210*/  STL [R1+0x440], R5 ;  /* 0x0004400501007387 */ /* 0x0003e20000100800 */
[----:B0-----:R-:W-:-:S03]  /*b220*/  @!P3 IMAD.MOV.U32 R21, RZ, RZ, R3 ;  /* 0x000000ffff15b224 */ /* 0x001fc600078e0003 */
[----:B------:R1:W5:Y:S01]  /*b230*/  @!P1 LDG.E.U16 R7, desc[UR20][R4.64] ;  /* 0x0000001404079981 */ /* 0x000362000c1e1500 */
[----:B------:R-:W-:Y:S01]  /*b240*/  LEA R37, P1, R36, UR14, 0x1 ;  /* 0x0000000e24257c11 */ /* 0x000fe2000f8208ff */
[----:B------:R-:W-:-:S04]  /*b250*/  @!UP1 UIADD3 UR4, UPT, UPT, -UR7, 0x100000, URZ ;  /* 0x0010000007049890 */ /* 0x000fc8000fffe1ff */
[----:B------:R-:W-:Y:S02]  /*b260*/  @!UP1 USHF.L.U32 UR5, UR4, 0xb, URZ ;  /* 0x0000000b04059899 */ /* 0x000fe400080006ff */
[----:B------:R-:W-:Y:S01]  /*b270*/  @!UP1 USHF.L.U32 UR4, UR4, 0x1, URZ ;  /* 0x0000000104049899 */ /* 0x000fe200080006ff */
[----:B-1----:R-:W-:Y:S01]  /*b280*/  PRMT R5, RZ, 0x7610, R5 ;  /* 0x00007610ff057816 */ /* 0x002fe20000000005 */
[----:B------:R-:W-:Y:S05]  /*b290*/  STL [R1+0x438], R84 ;  /* 0x0004385401007387 */ /* 0x000fea0000100800 */
[----:B------:R0:W5:Y:S01]  /*b2a0*/  @!P3 LDG.E.U16 R5, desc[UR20][R20.64] ;  /* 0x000000141405b981 */ /* 0x000162000c1e1500 */
[----:B------:R-:W-:Y:S01]  /*b2b0*/  PRMT R4, RZ, 0x7610, R4 ;  /* 0x00007610ff047816 */ /* 0x000fe20000000004 */
[----:B------:R-:W-:Y:S01]  /*b2c0*/  VOTEU.ALL UP1, P2 ;  /* 0x0000000000ff7886 */ /* 0x000fe20001020000 */
[----:B------:R-:W-:-:S04]  /*b2d0*/  LEA.HI.X.SX32 R36, R36, UR15, 0x1, P1 ;  /* 0x0000000f24247c11 */ /* 0x000fc800088f0eff */
[----:B------:R1:W2:Y:S01]  /*b2e0*/  @!UP1 SYNCS.EXCH.64 URZ, [UR9+0x10008], UR4 ;  /* 0x0100080409ff95b2 */ /* 0x0002a20008000100 */
[----:B0-----:R-:W-:Y:S02]  /*b2f0*/  @!P6 IMAD.MOV.U32 R21, RZ, RZ, R84 ;  /* 0x000000ffff15e224 */ /* 0x001fe400078e0054 */
[----:B----4-:R-:W-:-:S05]  /*b300*/  IMAD R40, R87, UR11, RZ ;  /* 0x0000000b57287c24 */ /* 0x010fca000f8e02ff */
[----:B------:R-:W-:-:S05]  /*b310*/  LEA R20, P3, R40, R37, 0x1 ;  /* 0x0000002528147211 */ /* 0x000fca00078608ff */
[----:B------:R0:W-:Y:S02]  /*b320*/  STL [R1+0x51c], R20 ;  /* 0x00051c1401007387 */ /* 0x0001e40000100800 */
[----:B0-----:R-:W-:-:S05]  /*b330*/  @!P6 IMAD.MOV.U32 R20, RZ, RZ, R41 ;  /* 0x000000ffff14e224 */ /* 0x001fca00078e0029 */
[----:B------:R1:W5:Y:S01]  /*b340*/  @!P6 LDG.E.U16 R4, desc[UR20][R20.64] ;  /* 0x000000141404e981 */ /* 0x000362000c1e1500 */
[----:B------:R-:W-:Y:S01]  /*b350*/  IMAD R41, R85, UR11, RZ ;  /* 0x0000000b55297c24 */ /* 0x000fe2000f8e02ff */
[----:B-12---:R-:W-:Y:S06]  /*b360*/  @!P4 BRA `(.L_x_6) ;  /* 0x000000000084c947 */ /* 0x006fec0003800000 */
[----:B-----5:R-:W-:Y:S02]  /*b370*/  PRMT R4, R5, 0x5410, R4 ;  /* 0x0000541005047816 */ /* 0x020fe40000000004 */
[----:B------:R-:W-:Y:S02]  /*b380*/  PRMT R5, R7, 0x5410, R6 ;  /* 0x0000541007057816 */ /* 0x000fe40000000006 */
[----:B------:R-:W-:Y:S02]  /*b390*/  PRMT R6, R9, 0x5410, R8 ;  /* 0x0000541009067816 */ /* 0x000fe40000000008 */
[----:B------:R-:W-:Y:S02]  /*b3a0*/  PRMT R7, R11, 0x5410, R10 ;  /* 0x000054100b077816 */ /* 0x000fe4000000000a */
[----:B------:R-:W-:Y:S02]  /*b3b0*/  PRMT R8, R13, 0x5410, R12 ;  /* 0x000054100d087816 */ /* 0x000fe4000000000c */
[----:B------:R-:W-:-:S02]  /*b3c0*/  PRMT R9, R15, 0x5410, R14 ;  /* 0x000054100f097816 */ /* 0x000fc4000000000e */
[----:B------:R-:W-:Y:S02]  /*b3d0*/  PRMT R10, R17, 0x5410, R16 ;  /* 0x00005410110a7816 */ /* 0x000fe40000000010 */
        /* <DEDUP_REMOVED lines=24> */
[----:B------:R-:W-:-:S04]  /*b560*/  PRMT R35, R42, 0x5410, R35 ;  /* 0x000054102a237816 */ /* 0x000fc80000000023 */
[----:B------:R0:W-:Y:S03]  /*b570*/  STTM.x32 tmem[UR10+0x100], R4 ;  /* 0x00010004000079ed */ /* 0x0001e600082c000a */
.L_x_6:
[----:B0----5:R-:W2:Y:S04]  /*b580*/  LDL.LU R4, [R1+0x4] ;  /* 0x0000040001047983 */ /* 0x021ea80000300800 */
[----:B------:R-:W3:Y:S04]  /*b590*/  LDL.LU R5, [R1] ;  /* 0x0000000001057983 */ /* 0x000ee80000300800 */
[----:B------:R-:W4:Y:S01]  /*b5a0*/  LDL R6, [R1+0x51c] ;  /* 0x00051c0001067983 */ /* 0x000f220000100800 */
[----:B------:R-:W0:Y:S01]  /*b5b0*/  FENCE.VIEW.ASYNC.T ;  /* 0x00000000000073c6 */ /* 0x000e220000000200 */
[----:B------:R-:W-:-:S02]  /*b5c0*/  LEA R16, P1, R41, R37, 0x1 ;  /* 0x0000002529107211 */ /* 0x000fc400078208ff */
[----:B------:R-:W4:Y:S01]  /*b5d0*/  LDL.LU R10, [R1+0xc] ;  /* 0x00000c00010a7983 */ /* 0x000f220000300800 */
[----:B------:R-:W-:Y:S02]  /*b5e0*/  PRMT R118, RZ, 0x7610, R118 ;  /* 0x00007610ff767816 */ /* 0x000fe40000000076 */
[-C--:B------:R-:W-:Y:S01]  /*b5f0*/  LEA.HI.X.SX32 R7, R40, R36.reuse, 0x1, P3 ;  /* 0x0000002428077211 */ /* 0x080fe200018f0eff */
[----:B0-----:R-:W-:Y:S01]  /*b600*/  BAR.SYNC.DEFER_BLOCKING 0x0 ;  /* 0x0000000000007b1d */ /* 0x001fe20000010000 */
[----:B------:R-:W-:-:S05]  /*b610*/  LEA.HI.X.SX32 R17, R41, R36, 0x1, P1 ;  /* 0x0000002429117211 */ /* 0x000fca00008f0eff */
[----:B------:R-:W4:Y:S01]  /*b620*/  LDL.LU R9, [R1+0x8] ;  /* 0x0000080001097983 */ /* 0x000f220000300800 */
[----:B------:R-:W-:-:S03]  /*b630*/  PRMT R8, RZ, 0x7610, R8 ;  /* 0x00007610ff087816 */ /* 0x000fc60000000008 */
[----:B------:R-:W-:Y:S04]  /*b640*/  STL [R1+0x658], R39 ;  /* 0x0006582701007387 */ /* 0x000fe80000100800 */
[----:B------:R-:W-:Y:S04]  /*b650*/  STL [R1+0x654], R38 ;  /* 0x0006542601007387 */ /* 0x000fe80000100800 */
[----:B------:R-:W-:Y:S04]  /*b660*/  STL [R1+0x650], R3 ;  /* 0x0006500301007387 */ /* 0x000fe80000100800 */
[----:B------:R-:W-:Y:S04]  /*b670*/  STL [R1+0x64c], R2 ;  /* 0x00064c0201007387 */ /* 0x000fe80000100800 */
[----:B------:R-:W-:Y:S04]  /*b680*/  STL [R1+0x648], R0 ;  /* 0x0006480001007387 */ /* 0x000fe80000100800 */
[----:B------:R0:W-:Y:S04]  /*b690*/  STL [R1+0x38], R7 ;  /* 0x0000380701007387 */ /* 0x0001e80000100800 */
[----:B------:R-:W-:Y:S04]  /*b6a0*/  STL [R1+0x58], R16 ;  /* 0x0000581001007387 */ /* 0x000fe80000100800 */
[----:B------:R-:W4:Y:S04]  /*b6b0*/  LDL.LU R19, [R1+0x18] ;  /* 0x0000180001137983 */ /* 0x000f280000300800 */
[----:B------:R-:W4:Y:S01]  /*b6c0*/  LDL.LU R18, [R1+0x10] ;  /* 0x0000100001127983 */ /* 0x000f220000300800 */
[----:B------:R-:W-:-:S02]  /*b6d0*/  PRMT R98, RZ, 0x7610, R98 ;  /* 0x00007610ff627816 */ /* 0x000fc40000000062 */
[----:B------:R-:W-:Y:S01]  /*b6e0*/  PRMT R14, RZ, 0x7610, R14 ;  /* 0x00007610ff0e7816 */ /* 0x000fe2000000000e */
[----:B--2---:R-:W-:Y:S02]  /*b6f0*/  IMAD R4, R4, UR11, RZ ;  /* 0x0000000b04047c24 */ /* 0x004fe4000f8e02ff */
[----:B---3--:R-:W-:Y:S01]  /*b700*/  IMAD R5, R5, UR11, RZ ;  /* 0x0000000b05057c24 */ /* 0x008fe2000f8e02ff */
[----:B----4-:R1:W2:Y:S02]  /*b710*/  @P0 LDG.E.U16 R118, desc[UR20][R6.64] ;  /* 0x0000001406760981 */ /* 0x0102a4000c1e1500 */
[----:B-1----:R-:W-:Y:S02]  /*b720*/  @P0 IMAD.MOV.U32 R6, RZ, RZ, R16 ;  /* 0x000000ffff060224 */ /* 0x002fe400078e0010 */
[----:B0-----:R-:W-:-:S05]  /*b730*/  @P0 IMAD.MOV.U32 R7, RZ, RZ, R17 ;  /* 0x000000ffff070224 */ /* 0x001fca00078e0011 */
[----:B------:R-:W3:Y:S01]  /*b740*/  @P0 LDG.E.U16 R8, desc[UR20][R6.64] ;  /* 0x0000001406080981 */ /* 0x000ee2000c1e1500 */
[----:B------:R-:W-:-:S03]  /*b750*/  LEA R3, P1, R4, R37, 0x1 ;  /* 0x0000002504037211 */ /* 0x000fc600078208ff */
[----:B------:R-:W-:Y:S01]  /*b760*/  STL [R1+0x54], R17 ;  /* 0x0000541101007387 */ /* 0x000fe20000100800 */
[----:B------:R-:W-:-:S03]  /*b770*/  LEA.HI.X.SX32 R4, R4, R36, 0x1, P1 ;  /* 0x0000002404047211 */ /* 0x000fc600008f0eff */
[----:B---3--:R0:W-:Y:S04]  /*b780*/  STL [R1+0x24], R8 ;  /* 0x0000240801007387 */ /* 0x0081e80000100800 */
[----:B------:R-:W-:Y:S01]  /*b790*/  STL [R1+0x78], R3 ;  /* 0x0000780301007387 */ /* 0x000fe20000100800 */
[----:B0-----:R-:W-:-:S04]  /*b7a0*/  LEA R8, P3, R5, R37, 0x1 ;  /* 0x0000002505087211 */ /* 0x001fc800078608ff */
[----:B------:R-:W-:Y:S01]  /*b7b0*/  LEA.HI.X.SX32 R7, R5, R36, 0x1, P3 ;  /* 0x0000002405077211 */ /* 0x000fe200018f0eff */
[----:B------:R-:W-:Y:S01]  /*b7c0*/  STL [R1+0x98], R8 ;  /* 0x0000980801007387 */ /* 0x000fe20000100800 */
[----:B------:R-:W-:-:S03]  /*b7d0*/  @P0 IMAD.MOV.U32 R5, RZ, RZ, R4 ;  /* 0x000000ffff050224 */ /* 0x000fc600078e0004 */
[----:B------:R0:W-:Y:S02]  /*b7e0*/  STL [R1+0x74], R4 ;  /* 0x0000740401007387 */ /* 0x0001e40000100800 */
[----:B0-----:R-:W-:-:S05]  /*b7f0*/  @P0 IMAD.MOV.U32 R4, RZ, RZ, R3 ;  /* 0x000000ffff040224 */ /* 0x001fca00078e0003 */
[----:B------:R0:W3:Y:S02]  /*b800*/  @P0 LDG.E.U16 R98, desc[UR20][R4.64] ;  /* 0x0000001404620981 */ /* 0x0000e4000c1e1500 */
[----:B0-----:R-:W-:Y:S02]  /*b810*/  IMAD R4, R9, UR11, RZ ;  /* 0x0000000b09047c24 */ /* 0x001fe4000f8e02ff */
[----:B------:R-:W-:-:S05]  /*b820*/  @P0 IMAD.MOV.U32 R9, RZ, RZ, R7 ;  /* 0x000000ffff090224 */ /* 0x000fca00078e0007 */
[----:B------:R-:W4:Y:S01]  /*b830*/  @P0 LDG.E.U16 R14, desc[UR20][R8.64] ;  /* 0x00000014080e0981 */ /* 0x000f22000c1e1500 */
[----:B------:R-:W-:Y:S01]  /*b840*/  IMAD R6, R10, UR11, RZ ;  /* 0x0000000b0a067c24 */ /* 0x000fe2000f8e02ff */
[-C--:B------:R-:W-:Y:S02]  /*b850*/  LEA R16, P3, R4, R37.reuse, 0x1 ;  /* 0x0000002504107211 */ /* 0x080fe400078608ff */
[----:B------:R-:W2:Y:S02]  /*b860*/  LDL.LU R10, [R1+0x2c] ;  /* 0x00002c00010a7983 */ /* 0x000ea40000300800 */
[----:B------:R-:W-:-:S04]  /*b870*/  LEA R3, P1, R6, R37, 0x1 ;  /* 0x0000002506037211 */ /* 0x000fc800078208ff */
[-C--:B------:R-:W-:Y:S01]  /*b880*/  LEA.HI.X.SX32 R6, R6, R36.reuse, 0x1, P1 ;  /* 0x0000002406067211 */ /* 0x080fe200008f0eff */
[----:B------:R-:W-:Y:S01]  /*b890*/  IMAD R5, R19, UR11, RZ ;  /* 0x0000000b13057c24 */ /* 0x000fe2000f8e02ff */
[----:B------:R-:W-:Y:S02]  /*b8a0*/  PRMT R115, RZ, 0x7610, R115 ;  /* 0x00007610ff737816 */ /* 0x000fe40000000073 */
[----:B------:R-:W-:Y:S02]  /*b8b0*/  LEA.HI.X.SX32 R19, R4, R36, 0x1, P3 ;  /* 0x0000002404137211 */ /* 0x000fe400018f0eff */
[----:B------:R-:W-:Y:S01]  /*b8c0*/  PRMT R15, RZ, 0x7610, R15 ;  /* 0x00007610ff0f7816 */ /* 0x000fe2000000000f */
[----:B---3--:R-:W-:Y:S04]  /*b8d0*/  STL [R1+0x79c], R98 ;  /* 0x00079c6201007387 */ /* 0x008fe80000100800 */
[----:B------:R0:W-:Y:S04]  /*b8e0*/  STL [R1+0x94], R7 ;  /* 0x0000940701007387 */ /* 0x0001e80000100800 */
[----:B------:R-:W3:Y:S04]  /*b8f0*/  LDL.LU R17, [R1+0x28] ;  /* 0x0000280001117983 */ /* 0x000ee80000300800 */
[----:B----4-:R1:W-:Y:S01]  /*b900*/  STL [R1+0x20], R14 ;  /* 0x0000200e01007387 */ /* 0x0103e20000100800 */
[----:B0-----:R-:W-:-:S03]  /*b910*/  @P0 IMAD.MOV.U32 R7, RZ, RZ, R6 ;  /* 0x000000ffff070224 */ /* 0x001fc600078e0006 */
[----:B-1----:R-:W4:Y:S04]  /*b920*/  LDL.LU R14, [R1+0x34] ;  /* 0x00003400010e7983 */ /* 0x002f280000300800 */
[----:B------:R-:W-:Y:S04]  /*b930*/  STL [R1+0xb8], R3 ;  /* 0x0000b80301007387 */ /* 0x000fe80000100800 */
[----:B------:R-:W-:Y:S04]  /*b940*/  STL [R1+0xd8], R16 ;  /* 0x0000d81001007387 */ /* 0x000fe80000100800 */
[----:B------:R0:W-:Y:S02]  /*b950*/  STL [R1+0xb4], R6 ;  /* 0x0000b40601007387 */ /* 0x0001e40000100800 */
[----:B0-----:R-:W-:-:S05]  /*b960*/  @P0 IMAD.MOV.U32 R6, RZ, RZ, R3 ;  /* 0x000000ffff060224 */ /* 0x001fca00078e0003 */
[----:B------:R0:W2:Y:S02]  /*b970*/  @P0 LDG.E.U16 R115, desc[UR20][R6.64] ;  /* 0x0000001406730981 */ /* 0x0000a4000c1e1500 */
[----:B0-----:R-:W-:Y:S02]  /*b980*/  @P0 IMAD.MOV.U32 R6, RZ, RZ, R16 ;  /* 0x000000ffff060224 */ /* 0x001fe400078e0010 */
[----:B------:R-:W-:-:S05]  /*b990*/  @P0 IMAD.MOV.U32 R7, RZ, RZ, R19 ;  /* 0x000000ffff070224 */ /* 0x000fca00078e0013 */
[----:B------:R0:W3:Y:S01]  /*b9a0*/  @P0 LDG.E.U16 R15, desc[UR20][R6.64] ;  /* 0x00000014060f0981 */ /* 0x0000e2000c1e1500 */
[C---:B------:R-:W-:Y:S01]  /*b9b0*/  LEA R3, P1, R5.reuse, R37, 0x1 ;  /* 0x0000002505037211 */ /* 0x040fe200078208ff */
[----:B------:R-:W-:Y:S02]  /*b9c0*/  IMAD R4, R18, UR11, RZ ;  /* 0x0000000b12047c24 */ /* 0x000fe4000f8e02ff */
[----:B------:R-:W4:Y:S04]  /*b9d0*/  LDL.LU R18, [R1+0x30] ;  /* 0x0000300001127983 */ /* 0x000f280000300800 */
[----:B------:R1:W-:Y:S01]  /*b9e0*/  STL [R1+0xd4], R19 ;  /* 0x0000d41301007387 */ /* 0x0003e20000100800 */
[----:B------:R-:W-:Y:S01]  /*b9f0*/  PRMT R97, RZ, 0x7610, R97 ;  /* 0x00007610ff617816 */ /* 0x000fe20000000061 */
[----:B0-----:R-:W-:Y:S01]  /*ba00*/  @P0 IMAD.MOV.U32 R6, RZ, RZ, R3 ;  /* 0x000000ffff060224 */ /* 0x001fe200078e0003 */
[----:B-1----:R-:W-:-:S05]  /*ba10*/  LEA.HI.X.SX32 R19, R5, R36, 0x1, P1 ;  /* 0x0000002405137211 */ /* 0x002fca00008f0eff */
[----:B------:R-:W-:Y:S01]  /*ba20*/  @P0 IMAD.MOV.U32 R7, RZ, RZ, R19 ;  /* 0x000000ffff070224 */ /* 0x000fe200078e0013 */
[----:B------:R-:W-:-:S04]  /*ba30*/  PRMT R13, RZ, 0x7610, R13 ;  /* 0x00007610ff0d7816 */ /* 0x000fc8000000000d */
[----:B------:R0:W4:Y:S04]  /*ba40*/  @P0 LDG.E.U16 R97, desc[UR20][R6.64] ;  /* 0x0000001406610981 */ /* 0x000128000c1e1500 */
[----:B--2---:R-:W-:Y:S04]  /*ba50*/  STL [R1+0x798], R115 ;  /* 0x0007987301007387 */ /* 0x004fe80000100800 */
[----:B---3--:R1:W-:Y:S02]  /*ba60*/  STL [R1+0x1c], R15 ;  /* 0x00001c0f01007387 */ /* 0x0083e40000100800 */
[----:B-1----:R-:W-:-:S04]  /*ba70*/  LEA R15, P3, R4, R37, 0x1 ;  /* 0x00000025040f7211 */ /* 0x002fc800078608ff */
[----:B------:R-:W-:Y:S01]  /*ba80*/  LEA.HI.X.SX32 R16, R4, R36, 0x1, P3 ;  /* 0x0000002404107211 */ /* 0x000fe200018f0eff */
[----:B0-----:R-:W-:-:S04]  /*ba90*/  @P0 IMAD.MOV.U32 R6, RZ, RZ, R15 ;  /* 0x000000ffff060224 */ /* 0x001fc800078e000f */
[----:B------:R-:W-:-:S05]  /*baa0*/  @P0 IMAD.MOV.U32 R7, RZ, RZ, R16 ;  /* 0x000000ffff070224 */ /* 0x000fca00078e0010 */
[----:B------:R0:W2:Y:S01]  /*bab0*/  @P0 LDG.E.U16 R13, desc[UR20][R6.64] ;  /* 0x00000014060d0981 */ /* 0x0000a2000c1e1500 */
[----:B------:R-:W-:-:S03]  /*bac0*/  IMAD R5, R10, UR11, RZ ;  /* 0x0000000b0a057c24 */ /* 0x000fc6000f8e02ff */
[----:B------:R1:W-:Y:S01]  /*bad0*/  STL [R1+0xf8], R3 ;  /* 0x0000f80301007387 */ /* 0x0003e20000100800 */
[----:B------:R-:W-:-:S03]  /*bae0*/  IMAD R4, R17, UR11, RZ ;  /* 0x0000000b11047c24 */ /* 0x000fc6000f8e02ff */
[----:B------:R-:W-:Y:S04]  /*baf0*/  STL [R1+0x118], R15 ;  /* 0x0001180f01007387 */ /* 0x000fe80000100800 */
[----:B------:R-:W-:Y:S01]  /*bb00*/  STL [R1+0xf4], R19 ;  /* 0x0000f41301007387 */ /* 0x000fe20000100800 */
[----:B-1----:R-:W-:-:S03]  /*bb10*/  LEA R3, P1, R5, R37, 0x1 ;  /* 0x0000002505037211 */ /* 0x002fc600078208ff */
[----:B------:R-:W3:Y:S04]  /*bb20*/  LDL.LU R10, [R1+0x40] ;  /* 0x00004000010a7983 */ /* 0x000ee80000300800 */
[----:B----4-:R-:W-:Y:S04]  /*bb30*/  STL [R1+0x794], R97 ;  /* 0x0007946101007387 */ /* 0x010fe80000100800 */
[----:B------:R1:W-:Y:S04]  /*bb40*/  STL [R1+0x114], R16 ;  /* 0x0001141001007387 */ /* 0x0003e80000100800 */
[----:B------:R-:W4:Y:S04]  /*bb50*/  LDL.LU R17, [R1+0x3c] ;  /* 0x00003c0001117983 */ /* 0x000f280000300800 */
[----:B------:R-:W-:Y:S01]  /*bb60*/  STL [R1+0x138], R3 ;  /* 0x0001380301007387 */ /* 0x000fe20000100800 */
[----:B-1----:R-:W-:Y:S01]  /*bb70*/  LEA.HI.X.SX32 R16, R5, R36, 0x1, P1 ;  /* 0x0000002405107211 */ /* 0x002fe200008f0eff */
[----:B0-----:R-:W-:Y:S01]  /*bb80*/  @P0 IMAD.MOV.U32 R6, RZ, RZ, R3 ;  /* 0x000000ffff060224 */ /* 0x001fe200078e0003 */
[----:B------:R-:W-:-:S03]  /*bb90*/  PRMT R112, RZ, 0x7610, R112 ;  /* 0x00007610ff707816 */ /* 0x000fc60000000070 */
[----:B------:R-:W-:Y:S01]  /*bba0*/  @P0 IMAD.MOV.U32 R7, RZ, RZ, R16 ;  /* 0x000000ffff070224 */ /* 0x000fe200078e0010 */
[----:B------:R-:W-:-:S04]  /*bbb0*/  PRMT R12, RZ, 0x7610, R12 ;  /* 0x00007610ff0c7816 */ /* 0x000fc8000000000c */
[----:B------:R0:W3:Y:S01]  /*bbc0*/  @P0 LDG.E.U16 R112, desc[UR20][R6.64] ;  /* 0x0000001406700981 */ /* 0x0000e2000c1e1500 */
[----:B------:R-:W-:-:S03]  /*bbd0*/  IMAD R5, R14, UR11, RZ ;  /* 0x0000000b0e057c24 */ /* 0x000fc6000f8e02ff */
[----:B--2---:R1:W-:Y:S02]  /*bbe0*/  STL [R1+0x18], R13 ;  /* 0x0000180d01007387 */ /* 0x0043e40000100800 */
[----:B-1----:R-:W-:-:S04]  /*bbf0*/  LEA R13, P3, R4, R37, 0x1 ;  /* 0x00000025040d7211 */ /* 0x002fc800078608ff */
[----:B------:R-:W-:Y:S01]  /*bc00*/  LEA.HI.X.SX32 R15, R4, R36, 0x1, P3 ;  /* 0x00000024040f7211 */ /* 0x000fe200018f0eff */
[----:B0-----:R-:W-:-:S04]  /*bc10*/  @P0 IMAD.MOV.U32 R6, RZ, RZ, R13 ;  /* 0x000000ffff060224 */ /* 0x001fc800078e000d */
[----:B------:R-:W-:-:S05]  /*bc20*/  @P0 IMAD.MOV.U32 R7, RZ, RZ, R15 ;  /* 0x000000ffff070224 */ /* 0x000fca00078e000f */
[----:B------:R0:W2:Y:S04]  /*bc30*/  @P0 LDG.E.U16 R12, desc[UR20][R6.64] ;  /* 0x00000014060c0981 */ /* 0x0000a8000c1e1500 */
[----:B------:R-:W-:Y:S04]  /*bc40*/  STL [R1+0x158], R13 ;  /* 0x0001580d01007387 */ /* 0x000fe80000100800 */
[----:B------:R1:W-:Y:S04]  /*bc50*/  STL [R1+0x134], R16 ;  /* 0x0001341001007387 */ /* 0x0003e80000100800 */
[----:B------:R-:W2:Y:S01]  /*bc60*/  LDL.LU R14, [R1+0x48] ;  /* 0x00004800010e7983 */ /* 0x000ea20000300800 */
[----:B------:R-:W-:Y:S01]  /*bc70*/  LEA R3, P1, R5, R37, 0x1 ;  /* 0x0000002505037211 */ /* 0x000fe200078208ff */
[----:B------:R-:W-:-:S02]  /*bc80*/  IMAD R4, R18, UR11, RZ ;  /* 0x0000000b12047c24 */ /* 0x000fc4000f8e02ff */
[----:B-1----:R-:W2:Y:S04]  /*bc90*/  LDL.LU R16, [R1+0x44] ;  /* 0x0000440001107983 */ /* 0x002ea80000300800 */
[----:B------:R1:W-:Y:S04]  /*bca0*/  STL [R1+0x154], R15 ;  /* 0x0001540f01007387 */ /* 0x0003e80000100800 */
[----:B---3--:R-:W-:Y:S04]  /*bcb0*/  STL [R1+0x790], R112 ;  /* 0x0007907001007387 */ /* 0x008fe80000100800 */
[----:B------:R-:W-:Y:S01]  /*bcc0*/  STL [R1+0x178], R3 ;  /* 0x0001780301007387 */ /* 0x000fe20000100800 */
[----:B------:R-:W-:Y:S01]  /*bcd0*/  LEA R13, P3, R4, R37, 0x1 ;  /* 0x00000025040d7211 */ /* 0x000fe200078608ff */
[----:B0-----:R-:W-:Y:S01]  /*bce0*/  @P0 IMAD.MOV.U32 R6, RZ, RZ, R3 ;  /* 0x000000ffff060224 */ /* 0x001fe200078e0003 */
[----:B------:R-:W-:-:S02]  /*bcf0*/  PRMT R96, RZ, 0x7610, R96 ;  /* 0x00007610ff607816 */ /* 0x000fc40000000060 */
[-C--:B-1----:R-:W-:Y:S01]  /*bd00*/  LEA.HI.X.SX32 R15, R4, R36.reuse, 0x1, P3 ;  /* 0x00000024040f7211 */ /* 0x082fe200018f0eff */
[----:B----4-:R-:W-:Y:S01]  /*bd10*/  IMAD R4, R17, UR11, RZ ;  /* 0x0000000b11047c24 */ /* 0x010fe2000f8e02ff */
[----:B------:R-:W-:Y:S02]  /*bd20*/  PRMT R11, RZ, 0x7610, R11 ;  /* 0x00007610ff0b7816 */ /* 0x000fe4000000000b */
[----:B------:R-:W-:Y:S02]  /*bd30*/  PRMT R109, RZ, 0x7610, R109 ;  /* 0x00007610ff6d7816 */ /* 0x000fe4000000006d */
[----:B------:R-:W-:Y:S01]  /*bd40*/  PRMT R9, RZ, 0x7610, R9 ;  /* 0x00007610ff097816 */ /* 0x000fe20000000009 */
[----:B--2---:R0:W-:Y:S02]  /*bd50*/  STL [R1+0x14], R12 ;  /* 0x0000140c01007387 */ /* 0x0041e40000100800 */
[----:B0-----:R-:W-:Y:S01]  /*bd60*/  LEA.HI.X.SX32 R12, R5, R36, 0x1, P1 ;  /* 0x00000024050c7211 */ /* 0x001fe200008f0eff */
[----:B------:R-:W-:Y:S01]  /*bd70*/  IMAD R5, R10, UR11, RZ ;  /* 0x0000000b0a057c24 */ /* 0x000fe2000f8e02ff */
[----:B------:R-:W-:Y:S03]  /*bd80*/  STL [R1+0x1ac], R13 ;  /* 0x0001ac0d01007387 */ /* 0x000fe60000100800 */
[----:B------:R-:W-:Y:S01]  /*bd90*/  @P0 IMAD.MOV.U32 R7, RZ, RZ, R12 ;  /* 0x000000ffff070224 */ /* 0x000fe200078e000c */
[----:B------:R0:W-:Y:S01]  /*bda0*/  STL [R1+0x174], R12 ;  /* 0x0001740c01007387 */ /* 0x0001e20000100800 */
[----:B------:R-:W-:-:S03]  /*bdb0*/  LEA R3, P1, R5, R37, 0x1 ;  /* 0x0000002505037211 */ /* 0x000fc600078208ff */
[----:B------:R-:W2:Y:S04]  /*bdc0*/  LDL.LU R10, [R1+0x50] ;  /* 0x00005000010a7983 */ /* 0x000ea80000300800 */
[----:B------:R1:W3:Y:S04]  /*bdd0*/  @P0 LDG.E.U16 R96, desc[UR20][R6.64] ;  /* 0x0000001406600981 */ /* 0x0002e8000c1e1500 */
[----:B0-----:R-:W4:Y:S04]  /*bde0*/  LDL.LU R12, [R1+0x4c] ;  /* 0x00004c00010c7983 */ /* 0x001f280000300800 */
[----:B------:R0:W-:Y:S01]  /*bdf0*/  STL [R1+0x1a8], R15 ;  /* 0x0001a80f01007387 */ /* 0x0001e20000100800 */
[----:B-1----:R-:W-:-:S02]  /*be00*/  @P0 IMAD.MOV.U32 R6, RZ, RZ, R13 ;  /* 0x000000ffff060224 */ /* 0x002fc400078e000d */
[----:B------:R-:W-:Y:S01]  /*be10*/  @P0 IMAD.MOV.U32 R7, RZ, RZ, R15 ;  /* 0x000000ffff070224 */ /* 0x000fe200078e000f */
[----:B------:R-:W-:-:S04]  /*be20*/  LEA R13, P3, R4, R37, 0x1 ;  /* 0x00000025040d7211 */ /* 0x000fc800078608ff */
[----:B------:R1:W2:Y:S01]  /*be30*/  @P0 LDG.E.U16 R11, desc[UR20][R6.64] ;  /* 0x00000014060b0981 */ /* 0x0002a2000c1e1500 */
[-C--:B0-----:R-:W-:Y:S01]  /*be40*/  LEA.HI.X.SX32 R15, R5, R36.reuse, 0x1, P1 ;  /* 0x00000024050f7211 */ /* 0x081fe200008f0eff */
[----:B------:R-:W-:Y:S01]  /*be50*/  IMAD R5, R14, UR11, RZ ;  /* 0x0000000b0e057c24 */ /* 0x000fe2000f8e02ff */
[----:B------:R-:W-:Y:S01]  /*be60*/  LEA.HI.X.SX32 R14, R4, R36, 0x1, P3 ;  /* 0x00000024040e7211 */ /* 0x000fe200018f0eff */
[----:B-1----:R-:W-:Y:S02]  /*be70*/  @P0 IMAD.MOV.U32 R6, RZ, RZ, R3 ;  /* 0x000000ffff060224 */ /* 0x002fe400078e0003 */
[----:B------:R-:W-:-:S05]  /*be80*/  @P0 IMAD.MOV.U32 R7, RZ, RZ, R15 ;  /* 0x000000ffff070224 */ /* 0x000fca00078e000f */
[----:B------:R0:W4:Y:S02]  /*be90*/  @P0 LDG.E.U16 R109, desc[UR20][R6.64] ;  /* 0x00000014066d0981 */ /* 0x000124000c1e1500 */
[----:B0-----:R-:W-:Y:S02]  /*bea0*/  @P0 IMAD.MOV.U32 R6, RZ, RZ, R13 ;  /* 0x000000ffff060224 */ /* 0x001fe400078e000d */
[----:B------:R-:W-:-:S05]  /*beb0*/  @P0 IMAD.MOV.U32 R7, RZ, RZ, R14 ;  /* 0x000000ffff070224 */ /* 0x000fca00078e000e */
[----:B------:R-:W4:Y:S01]  /*bec0*/  @P0 LDG.E.U16 R9, desc[UR20][R6.64] ;  /* 0x0000001406090981 */ /* 0x000f22000c1e1500 */
[----:B------:R-:W-:Y:S01]  /*bed0*/  IMAD R4, R16, UR11, RZ ;  /* 0x0000000b10047c24 */ /* 0x000fe2000f8e02ff */
[----:B------:R-:W-:Y:S02]  /*bee0*/  PRMT R95, RZ, 0x7610, R95 ;  /* 0x00007610ff5f7816 */ /* 0x000fe4000000005f */
[----:B------:R-:W-:Y:S01]  /*bef0*/  PRMT R8, RZ, 0x7610, R8 ;  /* 0x00007610ff087816 */ /* 0x000fe20000000008 */
[----:B---3--:R-:W-:Y:S04]  /*bf00*/  STL [R1+0x78c], R96 ;  /* 0x00078c6001007387 */ /* 0x008fe80000100800 */
[----:B--2---:R0:W-:Y:S04]  /*bf10*/  STL [R1+0x10], R11 ;  /* 0x0000100b01007387 */ /* 0x0041e80000100800 */
[----:B0-----:R-:W2:Y:S04]  /*bf20*/  LDL.LU R11, [R1+0x5c] ;  /* 0x00005c00010b7983 */ /* 0x001ea80000300800 */
[----:B------:R0:W-:Y:S04]  /*bf30*/  STL [R1+0x1cc], R3 ;  /* 0x0001cc0301007387 */ /* 0x0001e80000100800 */
[----:B------:R1:W-:Y:S04]  /*bf40*/  STL [R1+0x1ec], R13 ;  /* 0x0001ec0d01007387 */ /* 0x0003e80000100800 */
[----:B------:R-:W-:Y:S01]  /*bf50*/  STL [R1+0x1c8], R15 ;  /* 0x0001c80f01007387 */ /* 0x000fe20000100800 */
[----:B0-----:R-:W-:-:S03]  /*bf60*/  LEA R3, P1, R5, R37, 0x1 ;  /* 0x0000002505037211 */ /* 0x001fc600078208ff */
[----:B------:R-:W-:Y:S01]  /*bf70*/  STL [R1+0x1e8], R14 ;  /* 0x0001e80e01007387 */ /* 0x000fe20000100800 */
[----:B-1----:R-:W-:-:S03]  /*bf80*/  LEA.HI.X.SX32 R13, R5, R36, 0x1, P1 ;  /* 0x00000024050d7211 */ /* 0x002fc600008f0eff */
[----:B----4-:R-:W-:Y:S04]  /*bf90*/  STL [R1+0x780], R109 ;  /* 0x0007806d01007387 */ /* 0x010fe80000100800 */
[----:B------:R0:W-:Y:S01]  /*bfa0*/  STL [R1+0xc], R9 ;  /* 0x00000c0901007387 */ /* 0x0001e20000100800 */
[----:B------:R-:W-:Y:S02]  /*bfb0*/  IMAD R5, R10, UR11, RZ ;  /* 0x0000000b0a057c24 */ /* 0x000fe4000f8e02ff */
[----:B------:R-:W-:Y:S02]  /*bfc0*/  @P0 IMAD.MOV.U32 R6, RZ, RZ, R3 ;  /* 0x000000ffff060224 */ /* 0x000fe400078e0003 */
[----:B------:R-:W-:Y:S01]  /*bfd0*/  @P0 IMAD.MOV.U32 R7, RZ, RZ, R13 ;  /* 0x000000ffff070224 */ /* 0x000fe200078e000d */
[----:B0-----:R-:W-:-:S04]  /*bfe0*/  LEA R9, P3, R4, R37, 0x1 ;  /* 0x0000002504097211 */ /* 0x001fc800078608ff */
[----:B------:R0:W3:Y:S01]  /*bff0*/  @P0 LDG.E.U16 R95, desc[UR20][R6.64] ;  /* 0x00000014065f0981 */ /* 0x0000e2000c1e1500 */
[----:B------:R-:W-:Y:S01]  /*c000*/  LEA.HI.X.SX32 R10, R4, R36, 0x1, P3 ;  /* 0x00000024040a7211 */ /* 0x000fe200018f0eff */
[----:B0-----:R-:W-:-:S04]  /*c010*/  @P0 IMAD.MOV.U32 R6, RZ, RZ, R9 ;  /* 0x000000ffff060224 */ /* 0x001fc800078e0009 */
[----:B------:R-:W-:-:S05]  /*c020*/  @P0 IMAD.MOV.U32 R7, RZ, RZ, R10 ;  /* 0x000000ffff070224 */ /* 0x000fca00078e000a */
[----:B------:R0:W4:Y:S01]  /*c030*/  @P0 LDG.E.U16 R8, desc[UR20][R6.64] ;  /* 0x0000001406080981 */ /* 0x000122000c1e1500 */
[----:B------:R-:W-:-:S03]  /*c040*/  IMAD R4, R12, UR11, RZ ;  /* 0x0000000b0c047c24 */ /* 0x000fc6000f8e02ff */
[----:B------:R1:W-:Y:S04]  /*c050*/  STL [R1+0x20c], R3 ;  /* 0x00020c0301007387 */ /* 0x0003e80000100800 */
[----:B------:R-:W-:Y:S04]  /*c060*/  STL [R1+0x22c], R9 ;  /* 0x00022c0901007387 */ /* 0x000fe80000100800 */
[----:B------:R-:W-:Y:S01]  /*c070*/  STL [R1+0x208], R13 ;  /* 0x0002080d01007387 */ /* 0x000fe20000100800 */
[----:B-1----:R-:W-:Y:S02]  /*c080*/  LEA R3, P1, R5, R37, 0x1 ;  /* 0x0000002505037211 */ /* 0x002fe400078208ff */
[----:B------:R-:W-:-:S03]  /*c090*/  PRMT R106, RZ, 0x7610, R106 ;  /* 0x00007610ff6a7816 */ /* 0x000fc6000000006a */
[----:B0-----:R-:W-:Y:S01]  /*c0a0*/  @P0 IMAD.MOV.U32 R6, RZ, RZ, R3 ;  /* 0x000000ffff060224 */ /* 0x001fe200078e0003 */
[----:B------:R-:W-:Y:S01]  /*c0b0*/  PRMT R2, RZ, 0x7610, R2 ;  /* 0x00007610ff027816 */ /* 0x000fe20000000002 */
[----:B---3--:R-:W-:Y:S04]  /*c0c0*/  STL [R1+0x770], R95 ;  /* 0x0007705f01007387 */ /* 0x008fe80000100800 */
[----:B------:R0:W-:Y:S04]  /*c0d0*/  STL [R1+0x228], R10 ;  /* 0x0002280a01007387 */ /* 0x0001e80000100800 */
[----:B------:R-:W-:Y:S01]  /*c0e0*/  STL [R1+0x24c], R3 ;  /* 0x00024c0301007387 */ /* 0x000fe20000100800 */
[----:B0-----:R-:W-:-:S03]  /*c0f0*/  LEA.HI.X.SX32 R10, R5, R36, 0x1, P1 ;  /* 0x00000024050a7211 */ /* 0x001fc600008f0eff */
[----:B----4-:R0:W-:Y:S02]  /*c100*/  STL [R1+0x8], R8 ;  /* 0x0000080801007387 */ /* 0x0101e40000100800 */
[----:B------:R-:W-:-:S05]  /*c110*/  @P0 IMAD.MOV.U32 R7, RZ, RZ, R10 ;  /* 0x000000ffff070224 */ /* 0x000fca00078e000a */
[----:B------:R1:W3:Y:S01]  /*c120*/  @P0 LDG.E.U16 R106, desc[UR20][R6.64] ;  /* 0x00000014066a0981 */ /* 0x0002e2000c1e1500 */
[----:B0-----:R-:W-:-:S04]  /*c130*/  LEA R8, P3, R4, R37, 0x1 ;  /* 0x0000002504087211 */ /* 0x001fc800078608ff */
[----:B------:R-:W-:Y:S01]  /*c140*/  LEA.HI.X.SX32 R9, R4, R36, 0x1, P3 ;  /* 0x0000002404097211 */ /* 0x000fe200018f0eff */
[----:B-1----:R-:W-:-:S04]  /*c150*/  @P0 IMAD.MOV.U32 R6, RZ, RZ, R8 ;  /* 0x000000ffff060224 */ /* 0x002fc800078e0008 */
[----:B------:R-:W-:-:S05]  /*c160*/  @P0 IMAD.MOV.U32 R7, RZ, RZ, R9 ;  /* 0x000000ffff070224 */ /* 0x000fca00078e0009 */
[----:B------:R0:W4:Y:S01]  /*c170*/  @P0 LDG.E.U16 R2, desc[UR20][R6.64] ;  /* 0x0000001406020981 */ /* 0x000122000c1e1500 */
[----:B--2---:R-:W-:Y:S02]  /*c180*/  IMAD R5, R11, UR11, RZ ;  /* 0x0000000b0b057c24 */ /* 0x004fe4000f8e02ff */
[----:B------:R-:W-:Y:S01]  /*c190*/  IMAD R4, R78, UR11, RZ ;  /* 0x0000000b4e047c24 */ /* 0x000fe2000f8e02ff */
[----:B------:R-:W-:Y:S02]  /*c1a0*/  STL [R1+0x26c], R8 ;  /* 0x00026c0801007387 */ /* 0x000fe40000100800 */
[C---:B------:R-:W-:Y:S02]  /*c1b0*/  LEA R3, P1, R5.reuse, R37, 0x1 ;  /* 0x0000002505037211 */ /* 0x040fe400078208ff */
[----:B------:R-:W-:Y:S04]  /*c1c0*/  STL [R1+0x248], R10 ;  /* 0x0002480a01007387 */ /* 0x000fe80000100800 */
[----:B------:R1:W-:Y:S01]  /*c1d0*/  STL [R1+0x268], R9 ;  /* 0x0002680901007387 */ /* 0x0003e20000100800 */
[----:B------:R-:W-:Y:S01]  /*c1e0*/  PRMT R94, RZ, 0x7610, R94 ;  /* 0x00007610ff5e7816 */ /* 0x000fe2000000005e */
[----:B0-----:R-:W-:Y:S01]  /*c1f0*/  @P0 IMAD.MOV.U32 R6, RZ, RZ, R3 ;  /* 0x000000ffff060224 */ /* 0x001fe200078e0003 */
[----:B-1----:R-:W-:-:S05]  /*c200*/  LEA.HI.X.SX32 R9, R5, R36, 0x1, P1 ;  /* 0x0000002405097211 */ /* 0x002fca00008f0eff */
[----:B------:R-:W-:Y:S01]  /*c210*/  @P0 IMAD.MOV.U32 R7, RZ, RZ, R9 ;  /* 0x000000ffff070224 */ /* 0x000fe200078e0009 */
[----:B------:R-:W-:-:S04]  /*c220*/  PRMT R0, RZ, 0x7610, R0 ;  /* 0x00007610ff007816 */ /* 0x000fc80000000000 */
[----:B------:R0:W2:Y:S04]  /*c230*/  @P0 LDG.E.U16 R94, desc[UR20][R6.64] ;  /* 0x00000014065e0981 */ /* 0x0000a8000c1e1500 */
[----:B---3--:R-:W-:Y:S04]  /*c240*/  STL [R1+0x760], R106 ;  /* 0x0007606a01007387 */ /* 0x008fe80000100800 */
[----:B----4-:R1:W-:Y:S02]  /*c250*/  STL [R1+0x4], R2 ;  /* 0x0000040201007387 */ /* 0x0103e40000100800 */
[----:B-1----:R-:W-:-:S04]  /*c260*/  LEA R2, P3, R4, R37, 0x1 ;  /* 0x0000002504027211 */ /* 0x002fc800078608ff */
[----:B------:R-:W-:Y:S01]  /*c270*/  LEA.HI.X.SX32 R8, R4, R36, 0x1, P3 ;  /* 0x0000002404087211 */ /* 0x000fe200018f0eff */
[----:B0-----:R-:W-:-:S04]  /*c280*/  @P0 IMAD.MOV.U32 R6, RZ, RZ, R2 ;  /* 0x000000ffff060224 */ /* 0x001fc800078e0002 */
[----:B------:R-:W-:-:S05]  /*c290*/  @P0 IMAD.MOV.U32 R7, RZ, RZ, R8 ;  /* 0x000000ffff070224 */ /* 0x000fca00078e0008 */
[----:B------:R0:W3:Y:S01]  /*c2a0*/  @P0 LDG.E.U16 R0, desc[UR20][R6.64] ;  /* 0x0000001406000981 */ /* 0x0000e2000c1e1500 */
[----:B------:R-:W-:-:S03]  /*c2b0*/  IMAD R5, R82, UR11, RZ ;  /* 0x0000000b52057c24 */ /* 0x000fc6000f8e02ff */
[----:B------:R1:W-:Y:S01]  /*c2c0*/  STL [R1+0x28c], R3 ;  /* 0x00028c0301007387 */ /* 0x0003e20000100800 */
[----:B------:R-:W-:-:S03]  /*c2d0*/  IMAD R4, R86, UR11, RZ ;  /* 0x0000000b56047c24 */ /* 0x000fc6000f8e02ff */
[----:B------:R-:W-:Y:S04]  /*c2e0*/  STL [R1+0x2ac], R2 ;  /* 0x0002ac0201007387 */ /* 0x000fe80000100800 */
[----:B------:R-:W-:Y:S01]  /*c2f0*/  STL [R1+0x288], R9 ;  /* 0x0002880901007387 */ /* 0x000fe20000100800 */
[----:B-1----:R-:W-:-:S03]  /*c300*/  LEA R3, P1, R5, R37, 0x1 ;  /* 0x0000002505037211 */ /* 0x002fc600078208ff */
[----:B--2---:R-:W-:Y:S04]  /*c310*/  STL [R1+0x750], R94 ;  /* 0x0007505e01007387 */ /* 0x004fe80000100800 */
[----:B------:R1:W-:Y:S04]  /*c320*/  STL [R1+0x2a8], R8 ;  /* 0x0002a80801007387 */ /* 0x0003e80000100800 */
[----:B------:R2:W-:Y:S01]  /*c330*/  STL [R1+0x2cc], R3 ;  /* 0x0002cc0301007387 */ /* 0x0005e20000100800 */
[----:B------:R-:W-:Y:S02]  /*c340*/  PRMT R103, RZ, 0x7610, R103 ;  /* 0x00007610ff677816 */ /* 0x000fe40000000067 */
[----:B-1----:R-:W-:Y:S01]  /*c350*/  LEA.HI.X.SX32 R8, R5, R36, 0x1, P1 ;  /* 0x0000002405087211 */ /* 0x002fe200008f0eff */
[----:B0-----:R-:W-:-:S02]  /*c360*/  @P0 IMAD.MOV.U32 R6, RZ, RZ, R3 ;  /* 0x000000ffff060224 */ /* 0x001fc400078e0003 */
[----:B------:R-:W-:Y:S02]  /*c370*/  IMAD R5, R90, UR11, RZ ;  /* 0x0000000b5a057c24 */ /* 0x000fe4000f8e02ff */
[----:B------:R-:W-:Y:S01]  /*c380*/  @P0 IMAD.MOV.U32 R7, RZ, RZ, R8 ;  /* 0x000000ffff070224 */ /* 0x000fe200078e0008 */
[----:B------:R-:W-:Y:S02]  /*c390*/  PRMT R125, RZ, 0x7610, R125 ;  /* 0x00007610ff7d7816 */ /* 0x000fe4000000007d */
[-C--:B--2---:R-:W-:Y:S02]  /*c3a0*/  LEA R3, P1, R5, R37.reuse, 0x1 ;  /* 0x0000002505037211 */ /* 0x084fe400078208ff */
[----:B------:R0:W2:Y:S01]  /*c3b0*/  @P0 LDG.E.U16 R103, desc[UR20][R6.64] ;  /* 0x0000001406670981 */ /* 0x0000a2000c1e1500 */
[----:B------:R-:W-:Y:S02]  /*c3c0*/  PRMT R93, RZ, 0x7610, R93 ;  /* 0x00007610ff5d7816 */ /* 0x000fe4000000005d */
[----:B------:R-:W-:Y:S01]  /*c3d0*/  PRMT R124, RZ, 0x7610, R124 ;  /* 0x00007610ff7c7816 */ /* 0x000fe2000000007c */
[----:B---3--:R1:W-:Y:S02]  /*c3e0*/  STL [R1], R0 ;  /* 0x0000000001007387 */ /* 0x0083e40000100800 */
[----:B-1----:R-:W-:-:S04]  /*c3f0*/  LEA R0, P3, R4, R37, 0x1 ;  /* 0x0000002504007211 */ /* 0x002fc800078608ff */
[-C--:B------:R-:W-:Y:S01]  /*c400*/  LEA.HI.X.SX32 R2, R4, R36.reuse, 0x1, P3 ;  /* 0x0000002404027211 */ /* 0x080fe200018f0eff */
[----:B0-----:R-:W-:Y:S01]  /*c410*/  @P0 IMAD.MOV.U32 R6, RZ, RZ, R0 ;  /* 0x000000ffff060224 */ /* 0x001fe200078e0000 */
[----:B------:R-:W-:Y:S03]  /*c420*/  STL [R1+0x2ec], R0 ;  /* 0x0002ec0001007387 */ /* 0x000fe60000100800 */
[----:B------:R-:W-:Y:S01]  /*c430*/  @P0 IMAD.MOV.U32 R7, RZ, RZ, R2 ;  /* 0x000000ffff070224 */ /* 0x000fe200078e0002 */
[----:B------:R0:W-:Y:S04]  /*c440*/  STL [R1+0x2c8], R8 ;  /* 0x0002c80801007387 */ /* 0x0001e80000100800 */
[----:B------:R1:W3:Y:S01]  /*c450*/  @P0 LDG.E.U16 R125, desc[UR20][R6.64] ;  /* 0x00000014067d0981 */ /* 0x0002e2000c1e1500 */
[----:B0-----:R-:W-:Y:S01]  /*c460*/  LEA.HI.X.SX32 R8, R5, R36, 0x1, P1 ;  /* 0x0000002405087211 */ /* 0x001fe200008f0eff */
[----:B-1----:R-:W-:-:S04]  /*c470*/  @P0 IMAD.MOV.U32 R6, RZ, RZ, R3 ;  /* 0x000000ffff060224 */ /* 0x002fc800078e0003 */
[----:B------:R-:W-:Y:S02]  /*c480*/  @P0 IMAD.MOV.U32 R7, RZ, RZ, R8 ;  /* 0x000000ffff070224 */ /* 0x000fe400078e0008 */
[----:B------:R-:W-:-:S03]  /*c490*/  IMAD R4, R76, UR11, RZ ;  /* 0x0000000b4c047c24 */ /* 0x000fc6000f8e02ff */
[----:B------:R0:W4:Y:S02]  /*c4a0*/  @P0 LDG.E.U16 R93, desc[UR20][R6.64] ;  /* 0x00000014065d0981 */ /* 0x000124000c1e1500 */
[C---:B------:R-:W-:Y:S02]  /*c4b0*/  LEA R0, P3, R4.reuse, R37, 0x1 ;  /* 0x0000002504007211 */ /* 0x040fe400078608ff */
[----:B------:R1:W-:Y:S02]  /*c4c0*/  STL [R1+0x2e8], R2 ;  /* 0x0002e80201007387 */ /* 0x0003e40000100800 */
[----:B-1----:R-:W-:Y:S01]  /*c4d0*/  LEA.HI.X.SX32 R2, R4, R36, 0x1, P3 ;  /* 0x0000002404027211 */ /* 0x002fe200018f0eff */
[----:B0-----:R-:W-:-:S04]  /*c4e0*/  @P0 IMAD.MOV.U32 R6, RZ, RZ, R0 ;  /* 0x000000ffff060224 */ /* 0x001fc800078e0000 */
[----:B------:R-:W-:-:S05]  /*c4f0*/  @P0 IMAD.MOV.U32 R7, RZ, RZ, R2 ;  /* 0x000000ffff070224 */ /* 0x000fca00078e0002 */
[----:B------:R0:W4:Y:S01]  /*c500*/  @P0 LDG.E.U16 R124, desc[UR20][R6.64] ;  /* 0x00000014067c0981 */ /* 0x000122000c1e1500 */
[----:B------:R-:W-:-:S03]  /*c510*/  IMAD R5, R77, UR11, RZ ;  /* 0x0000000b4d057c24 */ /* 0x000fc6000f8e02ff */
[----:B--2---:R-:W-:Y:S01]  /*c520*/  STL [R1+0x740], R103 ;  /* 0x0007406701007387 */ /* 0x004fe20000100800 */
[----:B------:R-:W-:Y:S01]  /*c530*/  IMAD R4, R102, UR11, RZ ;  /* 0x0000000b66047c24 */ /* 0x000fe2000f8e02ff */
[----:B------:R-:W-:Y:S02]  /*c540*/  PRMT R100, RZ, 0x7610, R100 ;  /* 0x00007610ff647816 */ /* 0x000fe40000000064 */
[----:B------:R-:W-:Y:S02]  /*c550*/  PRMT R123, RZ, 0x7610, R123 ;  /* 0x00007610ff7b7816 */ /* 0x000fe4000000007b */
[----:B------:R-:W-:Y:S02]  /*c560*/  PRMT R92, RZ, 0x7610, R92 ;  /* 0x00007610ff5c7816 */ /* 0x000fe4000000005c */
[----:B------:R-:W-:Y:S01]  /*c570*/  PRMT R122, RZ, 0x7610, R122 ;  /* 0x00007610ff7a7816 */ /* 0x000fe2000000007a */
[----:B---3--:R-:W-:Y:S04]  /*c580*/  STL [R1+0x738], R125 ;  /* 0x0007387d01007387 */ /* 0x008fe80000100800 */
[----:B------:R1:W-:Y:S04]  /*c590*/  STL [R1+0x30c], R3 ;  /* 0x00030c0301007387 */ /* 0x0003e80000100800 */
[----:B------:R2:W-:Y:S01]  /*c5a0*/  STL [R1+0x32c], R0 ;  /* 0x00032c0001007387 */ /* 0x0005e20000100800 */
[----:B-1----:R-:W-:-:S03]  /*c5b0*/  LEA R3, P1, R5, R37, 0x1 ;  /* 0x0000002505037211 */ /* 0x002fc600078208ff */
[----:B------:R1:W-:Y:S01]  /*c5c0*/  STL [R1+0x308], R8 ;  /* 0x0003080801007387 */ /* 0x0003e20000100800 */
[----:B--2---:R-:W-:-:S03]  /*c5d0*/  LEA R0, P3, R4, R37, 0x1 ;  /* 0x0000002504007211 */ /* 0x004fc600078608ff */
[----:B----4-:R-:W-:Y:S01]  /*c5e0*/  STL [R1+0x730], R93 ;  /* 0x0007305d01007387 */ /* 0x010fe20000100800 */
[----:B0-----:R-:W-:Y:S01]  /*c5f0*/  @P0 IMAD.MOV.U32 R6, RZ, RZ, R3 ;  /* 0x000000ffff060224 */ /* 0x001fe200078e0003 */
[----:B-1----:R-:W-:Y:S02]  /*c600*/  LEA.HI.X.SX32 R8, R5, R36, 0x1, P1 ;  /* 0x0000002405087211 */ /* 0x002fe400008f0eff */
[----:B------:R0:W-:Y:S03]  /*c610*/  STL [R1+0x328], R2 ;  /* 0x0003280201007387 */ /* 0x0001e60000100800 */
[----:B------:R-:W-:-:S05]  /*c620*/  @P0 IMAD.MOV.U32 R7, RZ, RZ, R8 ;  /* 0x000000ffff070224 */ /* 0x000fca00078e0008 */
[----:B------:R1:W2:Y:S01]  /*c630*/  @P0 LDG.E.U16 R100, desc[UR20][R6.64] ;  /* 0x0000001406640981 */ /* 0x0002a2000c1e1500 */
[----:B0-----:R-:W-:Y:S01]  /*c640*/  LEA.HI.X.SX32 R2, R4, R36, 0x1, P3 ;  /* 0x0000002404027211 */ /* 0x001fe200018f0eff */
[----:B-1----:R-:W-:-:S04]  /*c650*/  @P0 IMAD.MOV.U32 R6, RZ, RZ, R0 ;  /* 0x000000ffff060224 */ /* 0x002fc800078e0000 */
[----:B------:R-:W-:-:S05]  /*c660*/  @P0 IMAD.MOV.U32 R7, RZ, RZ, R2 ;  /* 0x000000ffff070224 */ /* 0x000fca00078e0002 */
[----:B------:R0:W3:Y:S01]  /*c670*/  @P0 LDG.E.U16 R123, desc[UR20][R6.64] ;  /* 0x00000014067b0981 */ /* 0x0000e2000c1e1500 */
[----:B------:R-:W-:-:S03]  /*c680*/  IMAD R5, R79, UR11, RZ ;  /* 0x0000000b4f057c24 */ /* 0x000fc6000f8e02ff */
[----:B------:R-:W-:Y:S04]  /*c690*/  STL [R1+0x728], R124 ;  /* 0x0007287c01007387 */ /* 0x000fe80000100800 */
[----:B------:R1:W-:Y:S01]  /*c6a0*/  STL [R1+0x34c], R3 ;  /* 0x00034c0301007387 */ /* 0x0003e20000100800 */
[----:B------:R-:W-:-:S03]  /*c6b0*/  IMAD R4, R110, UR11, RZ ;  /* 0x0000000b6e047c24 */ /* 0x000fc6000f8e02ff */
[----:B------:R4:W-:Y:S01]  /*c6c0*/  STL [R1+0x36c], R0 ;  /* 0x00036c0001007387 */ /* 0x0009e20000100800 */
[----:B-1----:R-:W-:-:S03]  /*c6d0*/  LEA R3, P1, R5, R37, 0x1 ;  /* 0x0000002505037211 */ /* 0x002fc600078208ff */
[----:B------:R1:W-:Y:S01]  /*c6e0*/  STL [R1+0x348], R8 ;  /* 0x0003480801007387 */ /* 0x0003e20000100800 */
[----:B----4-:R-:W-:Y:S01]  /*c6f0*/  LEA R0, P3, R4, R37, 0x1 ;  /* 0x0000002504007211 */ /* 0x010fe200078608ff */
[----:B0-----:R-:W-:Y:S01]  /*c700*/  @P0 IMAD.MOV.U32 R6, RZ, RZ, R3 ;  /* 0x000000ffff060224 */ /* 0x001fe200078e0003 */
[----:B-1----:R-:W-:Y:S01]  /*c710*/  LEA.HI.X.SX32 R8, R5, R36, 0x1, P1 ;  /* 0x0000002405087211 */ /* 0x002fe200008f0eff */
[----:B------:R0:W-:Y:S04]  /*c720*/  STL [R1+0x368], R2 ;  /* 0x0003680201007387 */ /* 0x0001e80000100800 */
[----:B------:R-:W-:-:S05]  /*c730*/  @P0 IMAD.MOV.U32 R7, RZ, RZ, R8 ;  /* 0x000000ffff070224 */ /* 0x000fca00078e0008 */
[----:B------:R1:W4:Y:S01]  /*c740*/  @P0 LDG.E.U16 R92, desc[UR20][R6.64] ;  /* 0x00000014065c0981 */ /* 0x000322000c1e1500 */
[----:B0-----:R-:W-:Y:S01]  /*c750*/  LEA.HI.X.SX32 R2, R4, R36, 0x1, P3 ;  /* 0x0000002404027211 */ /* 0x001fe200018f0eff */
[----:B-1----:R-:W-:-:S04]  /*c760*/  @P0 IMAD.MOV.U32 R6, RZ, RZ, R0 ;  /* 0x000000ffff060224 */ /* 0x002fc800078e0000 */
[----:B------:R-:W-:-:S05]  /*c770*/  @P0 IMAD.MOV.U32 R7, RZ, RZ, R2 ;  /* 0x000000ffff070224 */ /* 0x000fca00078e0002 */
[----:B------:R0:W4:Y:S01]  /*c780*/  @P0 LDG.E.U16 R122, desc[UR20][R6.64] ;  /* 0x00000014067a0981 */ /* 0x000122000c1e1500 */
[----:B------:R-:W-:Y:S02]  /*c790*/  IMAD R5, R114, UR11, RZ ;  /* 0x0000000b72057c24 */ /* 0x000fe4000f8e02ff */
[----:B------:R-:W-:Y:S01]  /*c7a0*/  IMAD R4, R80, UR11, RZ ;  /* 0x0000000b50047c24 */ /* 0x000fe2000f8e02ff */
[----:B------:R-:W-:Y:S02]  /*c7b0*/  PRMT R99, RZ, 0x7610, R99 ;  /* 0x00007610ff637816 */ /* 0x000fe40000000063 */
[----:B------:R-:W-:Y:S02]  /*c7c0*/  PRMT R121, RZ, 0x7610, R121 ;  /* 0x00007610ff797816 */ /* 0x000fe40000000079 */
[----:B------:R-:W-:Y:S02]  /*c7d0*/  PRMT R91, RZ, 0x7610, R91 ;  /* 0x00007610ff5b7816 */ /* 0x000fe4000000005b */
[----:B------:R-:W-:Y:S01]  /*c7e0*/  PRMT R120, RZ, 0x7610, R120 ;  /* 0x00007610ff787816 */ /* 0x000fe20000000078 */
[----:B--2---:R-:W-:Y:S04]  /*c7f0*/  STL [R1+0x720], R100 ;  /* 0x0007206401007387 */ /* 0x004fe80000100800 */
[----:B---3--:R-:W-:Y:S04]  /*c800*/  STL [R1+0x718], R123 ;  /* 0x0007187b01007387 */ /* 0x008fe80000100800 */
[----:B------:R1:W-:Y:S04]  /*c810*/  STL [R1+0x38c], R3 ;  /* 0x00038c0301007387 */ /* 0x0003e80000100800 */
[----:B------:R2:W-:Y:S01]  /*c820*/  STL [R1+0x3ac], R0 ;  /* 0x0003ac0001007387 */ /* 0x0005e20000100800 */
[----:B-1----:R-:W-:-:S03]  /*c830*/  LEA R3, P1, R5, R37, 0x1 ;  /* 0x0000002505037211 */ /* 0x002fc600078208ff */
[----:B------:R1:W-:Y:S01]  /*c840*/  STL [R1+0x388], R8 ;  /* 0x0003880801007387 */ /* 0x0003e20000100800 */
[----:B--2---:R-:W-:-:S03]  /*c850*/  LEA R0, P3, R4, R37, 0x1 ;  /* 0x0000002504007211 */ /* 0x004fc600078608ff */
[----:B------:R-:W2:Y:S01]  /*c860*/  LDL.LU R13, [R1+0x64] ;  /* 0x00006400010d7983 */ /* 0x000ea20000300800 */
[----:B0-----:R-:W-:Y:S01]  /*c870*/  @P0 IMAD.MOV.U32 R6, RZ, RZ, R3 ;  /* 0x000000ffff060224 */ /* 0x001fe200078e0003 */
[----:B-1----:R-:W-:Y:S02]  /*c880*/  LEA.HI.X.SX32 R8, R5, R36, 0x1, P1 ;  /* 0x0000002405087211 */ /* 0x002fe400008f0eff */
[----:B------:R0:W-:Y:S03]  /*c890*/  STL [R1+0x3a8], R2 ;  /* 0x0003a80201007387 */ /* 0x0001e60000100800 */
[----:B------:R-:W-:-:S05]  /*c8a0*/  @P0 IMAD.MOV.U32 R7, RZ, RZ, R8 ;  /* 0x000000ffff070224 */ /* 0x000fca00078e0008 */
[----:B------:R1:W3:Y:S01]  /*c8b0*/  @P0 LDG.E.U16 R99, desc[UR20][R6.64] ;  /* 0x0000001406630981 */ /* 0x0002e2000c1e1500 */
[----:B0-----:R-:W-:Y:S01]  /*c8c0*/  LEA.HI.X.SX32 R2, R4, R36, 0x1, P3 ;  /* 0x0000002404027211 */ /* 0x001fe200018f0eff */
[----:B-1----:R-:W-:-:S04]  /*c8d0*/  @P0 IMAD.MOV.U32 R6, RZ, RZ, R0 ;  /* 0x000000ffff060224 */ /* 0x002fc800078e0000 */
[----:B------:R-:W-:Y:S01]  /*c8e0*/  @P0 IMAD.MOV.U32 R7, RZ, RZ, R2 ;  /* 0x000000ffff070224 */ /* 0x000fe200078e0002 */
[----:B----4-:R-:W-:Y:S04]  /*c8f0*/  STL [R1+0x710], R92 ;  /* 0x0007105c01007387 */ /* 0x010fe80000100800 */
[----:B------:R0:W4:Y:S01]  /*c900*/  @P0 LDG.E.U16 R121, desc[UR20][R6.64] ;  /* 0x0000001406790981 */ /* 0x000122000c1e1500 */
[----:B------:R-:W-:-:S03]  /*c910*/  IMAD R5, R83, UR11, RZ ;  /* 0x0000000b53057c24 */ /* 0x000fc6000f8e02ff */
[----:B------:R-:W4:Y:S04]  /*c920*/  LDL.LU R12, [R1+0x60] ;  /* 0x00006000010c7983 */ /* 0x000f280000300800 */
[----:B------:R-:W4:Y:S01]  /*c930*/  LDL.LU R11, [R1+0x6c] ;  /* 0x00006c00010b7983 */ /* 0x000f220000300800 */
[----:B------:R-:W-:-:S03]  /*c940*/  IMAD R4, R81, UR11, RZ ;  /* 0x0000000b51047c24 */ /* 0x000fc6000f8e02ff */
[----:B------:R1:W-:Y:S04]  /*c950*/  STL [R1+0x3cc], R3 ;  /* 0x0003cc0301007387 */ /* 0x0003e80000100800 */
[----:B------:R-:W-:Y:S04]  /*c960*/  STL [R1+0x708], R122 ;  /* 0x0007087a01007387 */ /* 0x000fe80000100800 */
[----:B------:R0:W-:Y:S01]  /*c970*/  STL [R1+0x3ec], R0 ;  /* 0x0003ec0001007387 */ /* 0x0001e20000100800 */
[----:B-1----:R-:W-:-:S03]  /*c980*/  LEA R3, P1, R5, R37, 0x1 ;  /* 0x0000002505037211 */ /* 0x002fc600078208ff */
[----:B------:R1:W-:Y:S02]  /*c990*/  STL [R1+0x3c8], R8 ;  /* 0x0003c80801007387 */ /* 0x0003e40000100800 */
[----:B0-----:R-:W-:Y:S02]  /*c9a0*/  @P0 IMAD.MOV.U32 R6, RZ, RZ, R3 ;  /* 0x000000ffff060224 */ /* 0x001fe400078e0003 */
[----:B------:R-:W4:Y:S01]  /*c9b0*/  LDL.LU R10, [R1+0x68] ;  /* 0x00006800010a7983 */ /* 0x000f220000300800 */
[----:B------:R-:W-:Y:S02]  /*c9c0*/  LEA R0, P3, R4, R37, 0x1 ;  /* 0x0000002504007211 */ /* 0x000fe400078608ff */
        /* <DEDUP_REMOVED lines=8> */
[----:B------:R-:W-:Y:S02]  /*ca50*/  PRMT R90, RZ, 0x7610, R90 ;  /* 0x00007610ff5a7816 */ /* 0x000fe4000000005a */
[----:B------:R-:W-:Y:S02]  /*ca60*/  PRMT R117, RZ, 0x7610, R117 ;  /* 0x00007610ff757816 */ /* 0x000fe40000000075 */
[----:B------:R-:W-:Y:S02]  /*ca70*/  PRMT R88, RZ, 0x7610, R88 ;  /* 0x00007610ff587816 */ /* 0x000fe40000000058 */
[----:B------:R-:W-:Y:S01]  /*ca80*/  PRMT R116, RZ, 0x7610, R116 ;  /* 0x00007610ff747816 */ /* 0x000fe20000000074 */
[----:B--2---:R-:W-:Y:S01]  /*ca90*/  IMAD R5, R13, UR11, RZ ;  /* 0x0000000b0d057c24 */ /* 0x004fe2000f8e02ff */
[----:B---3--:R-:W-:Y:S04]  /*caa0*/  STL [R1+0x704], R99 ;  /* 0x0007046301007387 */ /* 0x008fe80000100800 */
[----:B----4-:R-:W-:Y:S04]  /*cab0*/  STL [R1+0x6fc], R121 ;  /* 0x0006fc7901007387 */ /* 0x010fe80000100800 */
[----:B------:R1:W-:Y:S01]  /*cac0*/  STL [R1+0x408], R3 ;  /* 0x0004080301007387 */ /* 0x0003e20000100800 */
[----:B------:R-:W-:-:S03]  /*cad0*/  IMAD R4, R12, UR11, RZ ;  /* 0x0000000b0c047c24 */ /* 0x000fc6000f8e02ff */
        /* <DEDUP_REMOVED lines=11> */
[----:B------:R-:W-:Y:S02]  /*cb90*/  IMAD R5, R11, UR11, RZ ;  /* 0x0000000b0b057c24 */ /* 0x000fe4000f8e02ff */
[----:B-1----:R-:W-:Y:S02]  /*cba0*/  @P0 IMAD.MOV.U32 R6, RZ, RZ, R0 ;  /* 0x000000ffff060224 */ /* 0x002fe400078e0000 */
[----:B------:R-:W-:Y:S01]  /*cbb0*/  @P0 IMAD.MOV.U32 R7, RZ, RZ, R2 ;  /* 0x000000ffff070224 */ /* 0x000fe200078e0002 */
[----:B------:R-:W-:Y:S04]  /*cbc0*/  STL [R1+0x6f8], R91 ;  /* 0x0006f85b01007387 */ /* 0x000fe80000100800 */
[----:B------:R0:W4:Y:S04]  /*cbd0*/  @P0 LDG.E.U16 R117, desc[UR20][R6.64] ;  /* 0x0000001406750981 */ /* 0x000128000c1e1500 */
[----:B------:R-:W4:Y:S01]  /*cbe0*/  LDL.LU R12, [R1+0x70] ;  /* 0x00007000010c7983 */ /* 0x000f220000300800 */
[----:B------:R-:W-:-:S03]  /*cbf0*/  IMAD R4, R10, UR11, RZ ;  /* 0x0000000b0a047c24 */ /* 0x000fc6000f8e02ff */
[----:B------:R1:W-:Y:S04]  /*cc00*/  STL [R1+0x40], R3 ;  /* 0x0000400301007387 */ /* 0x0003e80000100800 */
[----:B------:R-:W-:Y:S04]  /*cc10*/  STL [R1+0x6f0], R120 ;  /* 0x0006f07801007387 */ /* 0x000fe80000100800 */
[----:B------:R0:W-:Y:S01]  /*cc20*/  STL [R1+0x60], R0 ;  /* 0x0000600001007387 */ /* 0x0001e20000100800 */
[----:B-1----:R-:W-:-:S03]  /*cc30*/  LEA R3, P1, R5, R37, 0x1 ;  /* 0x0000002505037211 */ /* 0x002fc600078208ff */
[----:B------:R1:W-:Y:S04]  /*cc40*/  STL [R1+0x3c], R8 ;  /* 0x00003c0801007387 */ /* 0x0003e80000100800 */
[----:B------:R-:W4:Y:S01]  /*cc50*/  LDL.LU R11, [R1+0x8c] ;  /* 0x00008c00010b7983 */ /* 0x000f220000300800 */
[----:B0-----:R-:W-:Y:S01]  /*cc60*/  LEA R0, P3, R4, R37, 0x1 ;  /* 0x0000002504007211 */ /* 0x001fe200078608ff */
[----:B------:R-:W-:Y:S02]  /*cc70*/  @P0 IMAD.MOV.U32 R6, RZ, RZ, R3 ;  /* 0x000000ffff060224 */ /* 0x000fe400078e0003 */
[----:B------:R-:W4:Y:S01]  /*cc80*/  LDL.LU R10, [R1+0x88] ;  /* 0x00008800010a7983 */ /* 0x000f220000300800 */
[----:B-1----:R-:W-:-:S03]  /*cc90*/  LEA.HI.X.SX32 R8, R5, R36, 0x1, P1 ;  /* 0x0000002405087211 */ /* 0x002fc600008f0eff */
[----:B------:R0:W-:Y:S02]  /*cca0*/  STL [R1+0x5c], R2 ;  /* 0x00005c0201007387 */ /* 0x0001e40000100800 */
        /* <DEDUP_REMOVED lines=30> */
[----:B------:R0:W4:Y:S01]  /*ce90*/  @P0 LDG.E.U16 R114, desc[UR20][R6.64] ;  /* 0x0000001406720981 */ /* 0x000122000c1e1500 */
[----:B------:R-:W-:-:S03]  /*cea0*/  IMAD R4, R10, UR11, RZ ;  /* 0x0000000b0a047c24 */ /* 0x000fc6000f8e02ff */
[----:B------:R-:W4:Y:S04]  /*ceb0*/  LDL.LU R12, [R1+0x90] ;  /* 0x00009000010c7983 */ /* 0x000f280000300800 */
        /* <DEDUP_REMOVED lines=34> */
[----:B------:R-:W-:Y:S02]  /*d0e0*/  @P0 IMAD.MOV.U32 R7, RZ, RZ, R8 ;  /* 0x000000ffff070224 */ /* 0x000fe400078e0008 */
[----:B------:R-:W-:-:S03]  /*d0f0*/  IMAD R5, R11, UR11, RZ ;  /* 0x0000000b0b057c24 */ /* 0x000fc6000f8e02ff */
[----:B------:R1:W3:Y:S01]  /*d100*/  @P0 LDG.E.U16 R86, desc[UR20][R6.64] ;  /* 0x0000001406560981 */ /* 0x0002e2000c1e1500 */
[----:B0-----:R-:W-:-:S03]  /*d110*/  LEA.HI.X.SX32 R2, R4, R36, 0x1, P3 ;  /* 0x0000002404027211 */ /* 0x001fc600018f0eff */
[----:B------:R-:W-:Y:S01]  /*d120*/  STL [R1+0x6d8], R87 ;  /* 0x0006d85701007387 */ /* 0x000fe20000100800 */
[----:B-1----:R-:W-:-:S03]  /*d130*/  @P0 IMAD.MOV.U32 R6, RZ, RZ, R0 ;  /* 0x000000ffff060224 */ /* 0x002fc600078e0000 */
[----:B------:R-:W4:Y:S01]  /*d140*/  LDL.LU R12, [R1+0xb0] ;  /* 0x0000b000010c7983 */ /* 0x000f220000300800 */
[----:B------:R-:W-:-:S03]  /*d150*/  @P0 IMAD.MOV.U32 R7, RZ, RZ, R2 ;  /* 0x000000ffff070224 */ /* 0x000fc600078e0002 */
[----:B------:R0:W-:Y:S01]  /*d160*/  STL [R1+0x140], R3 ;  /* 0x0001400301007387 */ /* 0x0001e20000100800 */
[----:B------:R-:W-:-:S03]  /*d170*/  IMAD R4, R10, UR11, RZ ;  /* 0x0000000b0a047c24 */ /* 0x000fc6000f8e02ff */
[----:B------:R1:W4:Y:S04]  /*d180*/  @P0 LDG.E.U16 R111, desc[UR20][R6.64] ;  /* 0x00000014066f0981 */ /* 0x000328000c1e1500 */
[----:B------:R-:W-:Y:S01]  /*d190*/  STL [R1+0x6d4], R113 ;  /* 0x0006d47101007387 */ /* 0x000fe20000100800 */
[----:B0-----:R-:W-:-:S03]  /*d1a0*/  LEA R3, P1, R5, R37, 0x1 ;  /* 0x0000002505037211 */ /* 0x001fc600078208ff */
[----:B------:R0:W-:Y:S04]  /*d1b0*/  STL [R1+0x160], R0 ;  /* 0x0001600001007387 */ /* 0x0001e80000100800 */
[----:B------:R0:W-:Y:S01]  /*d1c0*/  STL [R1+0x13c], R8 ;  /* 0x00013c0801007387 */ /* 0x0001e20000100800 */
[----:B-1----:R-:W-:-:S03]  /*d1d0*/  @P0 IMAD.MOV.U32 R6, RZ, RZ, R3 ;  /* 0x000000ffff060224 */ /* 0x002fc600078e0003 */
[----:B------:R-:W4:Y:S01]  /*d1e0*/  LDL.LU R11, [R1+0xcc] ;  /* 0x0000cc00010b7983 */ /* 0x000f220000300800 */
[----:B0-----:R-:W-:-:S03]  /*d1f0*/  LEA R0, P3, R4, R37, 0x1 ;  /* 0x0000002504007211 */ /* 0x001fc600078608ff */
[----:B------:R-:W4:Y:S01]  /*d200*/  LDL.LU R10, [R1+0xc8] ;  /* 0x0000c800010a7983 */ /* 0x000f220000300800 */
[----:B------:R-:W-:-:S03]  /*d210*/  LEA.HI.X.SX32 R8, R5, R36, 0x1, P1 ;  /* 0x0000002405087211 */ /* 0x000fc600008f0eff */
        /* <DEDUP_REMOVED lines=12> */
[----:B---3--:R-:W-:Y:S01]  /*d2e0*/  STL [R1+0x6d0], R86 ;  /* 0x0006d05601007387 */ /* 0x008fe20000100800 */
[----:B----4-:R-:W-:-:S03]  /*d2f0*/  IMAD R4, R12, UR11, RZ ;  /* 0x0000000b0c047c24 */ /* 0x010fc6000f8e02ff */
[----:B------:R-:W-:Y:S04]  /*d300*/  STL [R1+0x6cc], R111 ;  /* 0x0006cc6f01007387 */ /* 0x000fe80000100800 */
[----:B------:R1:W-:Y:S04]  /*d310*/  STL [R1+0x180], R3 ;  /* 0x0001800301007387 */ /* 0x0003e80000100800 */
[----:B------:R2:W-:Y:S01]  /*d320*/  STL [R1+0x1b4], R0 ;  /* 0x0001b40001007387 */ /* 0x0005e20000100800 */
[----:B-1----:R-:W-:-:S03]  /*d330*/  LEA R3, P1, R5, R37, 0x1 ;  /* 0x0000002505037211 */ /* 0x002fc600078208ff */
[----:B------:R1:W-:Y:S01]  /*d340*/  STL [R1+0x17c], R8 ;  /* 0x00017c0801007387 */ /* 0x0003e20000100800 */
[----:B--2---:R-:W-:-:S03]  /*d350*/  LEA R0, P3, R4, R37, 0x1 ;  /* 0x0000002504007211 */ /* 0x004fc600078608ff */
[----:B------:R-:W2:Y:S01]  /*d360*/  LDL.LU R13, [R1+0xe4] ;  /* 0x0000e400010d7983 */ /* 0x000ea20000300800 */
[----:B0-----:R-:W-:Y:S01]  /*d370*/  @P0 IMAD.MOV.U32 R6, RZ, RZ, R3 ;  /* 0x000000ffff060224 */ /* 0x001fe200078e0003 */
[-C--:B-1----:R-:W-:Y:S02]  /*d380*/  LEA.HI.X.SX32 R8, R5, R36.reuse, 0x1, P1 ;  /* 0x0000002405087211 */ /* 0x082fe400008f0eff */
[----:B------:R0:W-:Y:S03]  /*d390*/  STL [R1+0x1b0], R2 ;  /* 0x0001b00201007387 */ /* 0x0001e60000100800 */
[----:B------:R-:W-:Y:S02]  /*d3a0*/  @P0 IMAD.MOV.U32 R7, RZ, RZ, R8 ;  /* 0x000000ffff070224 */ /* 0x000fe400078e0008 */
[----:B------:R-:W-:Y:S01]  /*d3b0*/  IMAD R5, R11, UR11, RZ ;  /* 0x0000000b0b057c24 */ /* 0x000fe2000f8e02ff */
[----:B0-----:R-:W-:-:S02]  /*d3c0*/  LEA.HI.X.SX32 R2, R4, R36, 0x1, P3 ;  /* 0x0000002404027211 */ /* 0x001fc400018f0eff */
[----:B------:R0:W3:Y:S04]  /*d3d0*/  @P0 LDG.E.U16 R84, desc[UR20][R6.64] ;  /* 0x0000001406540981 */ /* 0x0000e8000c1e1500 */
[----:B------:R-:W-:Y:S01]  /*d3e0*/  STL [R1+0x6c8], R85 ;  /* 0x0006c85501007387 */ /* 0x000fe20000100800 */
[----:B------:R-:W-:-:S03]  /*d3f0*/  IMAD R4, R10, UR11, RZ ;  /* 0x0000000b0a047c24 */ /* 0x000fc6000f8e02ff */
[----:B------:R-:W4:Y:S01]  /*d400*/  LDL.LU R12, [R1+0xd0] ;  /* 0x0000d000010c7983 */ /* 0x000f220000300800 */
[----:B0-----:R-:W-:Y:S02]  /*d410*/  @P0 IMAD.MOV.U32 R6, RZ, RZ, R0 ;  /* 0x000000ffff060224 */ /* 0x001fe400078e0000 */
[----:B------:R-:W-:Y:S01]  /*d420*/  @P0 IMAD.MOV.U32 R7, RZ, RZ, R2 ;  /* 0x000000ffff070224 */ /* 0x000fe200078e0002 */
[----:B------:R0:W-:Y:S04]  /*d430*/  STL [R1+0x1d4], R3 ;  /* 0x0001d40301007387 */ /* 0x0001e80000100800 */
[----:B------:R-:W-:Y:S04]  /*d440*/  STL [R1+0x6c4], R110 ;  /* 0x0006c46e01007387 */ /* 0x000fe80000100800 */
[----:B------:R1:W4:Y:S01]  /*d450*/  @P0 LDG.E.U16 R108, desc[UR20][R6.64] ;  /* 0x00000014066c0981 */ /* 0x000322000c1e1500 */
        /* <DEDUP_REMOVED lines=31> */
[----:B------:R0:W-:Y:S01]  /*d650*/  STL [R1+0x230], R2 ;  /* 0x0002300201007387 */ /* 0x0001e20000100800 */
[----:B------:R-:W-:Y:S02]  /*d660*/  IMAD R5, R11, UR11, RZ ;  /* 0x0000000b0b057c24 */ /* 0x000fe4000f8e02ff */
[----:B------:R-:W-:Y:S01]  /*d670*/  @P0 IMAD.MOV.U32 R7, RZ, RZ, R8 ;  /* 0x000000ffff070224 */ /* 0x000fe200078e0008 */
[----:B------:R-:W-:Y:S04]  /*d680*/  STL [R1+0x6b8], R83 ;  /* 0x0006b85301007387 */ /* 0x000fe80000100800 */
[----:B------:R-:W3:Y:S01]  /*d690*/  LDL.LU R12, [R1+0xf0] ;  /* 0x0000f000010c7983 */ /* 0x000ee20000300800 */
[----:B0-----:R-:W-:-:S03]  /*d6a0*/  LEA.HI.X.SX32 R2, R4, R36, 0x1, P3 ;  /* 0x0000002404027211 */ /* 0x001fc600018f0eff */
[----:B------:R0:W4:Y:S01]  /*d6b0*/  @P0 LDG.E.U16 R82, desc[UR20][R6.64] ;  /* 0x0000001406520981 */ /* 0x000122000c1e1500 */
[----:B------:R-:W-:-:S03]  /*d6c0*/  IMAD R4, R10, UR11, RZ ;  /* 0x0000000b0a047c24 */ /* 0x000fc6000f8e02ff */
[----:B------:R1:W-:Y:S04]  /*d6d0*/  STL [R1+0x254], R3 ;  /* 0x0002540301007387 */ /* 0x0003e80000100800 */
[----:B------:R-:W-:Y:S01]  /*d6e0*/  STL [R1+0x6b4], R107 ;  /* 0x0006b46b01007387 */ /* 0x000fe20000100800 */
[----:B0-----:R-:W-:Y:S02]  /*d6f0*/  @P0 IMAD.MOV.U32 R6, RZ, RZ, R0 ;  /* 0x000000ffff060224 */ /* 0x001fe400078e0000 */
[----:B------:R-:W-:Y:S01]  /*d700*/  @P0 IMAD.MOV.U32 R7, RZ, RZ, R2 ;  /* 0x000000ffff070224 */ /* 0x000fe200078e0002 */
[-C--:B-1----:R-:W-:Y:S01]  /*d710*/  LEA R3, P1, R5, R37.reuse, 0x1 ;  /* 0x0000002505037211 */ /* 0x082fe200078208ff */
[----:B------:R0:W-:Y:S04]  /*d720*/  STL [R1+0x274], R0 ;  /* 0x0002740001007387 */ /* 0x0001e80000100800 */
[----:B------:R1:W-:Y:S04]  /*d730*/  STL [R1+0x250], R8 ;  /* 0x0002500801007387 */ /* 0x0003e80000100800 */
[----:B------:R1:W4:Y:S01]  /*d740*/  @P0 LDG.E.U16 R105, desc[UR20][R6.64] ;  /* 0x0000001406690981 */ /* 0x000322000c1e1500 */
[----:B0-----:R-:W-:-:S03]  /*d750*/  LEA R0, P3, R4, R37, 0x1 ;  /* 0x0000002504007211 */ /* 0x001fc600078608ff */
[----:B------:R-:W4:Y:S01]  /*d760*/  LDL.LU R11, [R1+0x10c] ;  /* 0x00010c00010b7983 */ /* 0x000f220000300800 */
[----:B-1----:R-:W-:-:S03]  /*d770*/  LEA.HI.X.SX32 R8, R5, R36, 0x1, P1 ;  /* 0x0000002405087211 */ /* 0x002fc600008f0eff */
[----:B------:R-:W4:Y:S01]  /*d780*/  LDL.LU R10, [R1+0x108] ;  /* 0x00010800010a7983 */ /* 0x000f220000300800 */
[----:B------:R-:W-:-:S03]  /*d790*/  @P0 IMAD.MOV.U32 R6, RZ, RZ, R3 ;  /* 0x000000ffff060224 */ /* 0x000fc600078e0003 */
[----:B------:R0:W-:Y:S01]  /*d7a0*/  STL [R1+0x270], R2 ;  /* 0x0002700201007387 */ /* 0x0001e20000100800 */
        /* <DEDUP_REMOVED lines=8> */
[----:B------:R-:W-:Y:S01]  /*d830*/  PRMT R79, RZ, 0x7610, R79 ;  /* 0x00007610ff4f7816 */ /* 0x000fe2000000004f */
[----:B--2---:R-:W-:Y:S02]  /*d840*/  IMAD R5, R13, UR11, RZ ;  /* 0x0000000b0d057c24 */ /* 0x004fe4000f8e02ff */
[----:B---3--:R-:W-:Y:S01]  /*d850*/  IMAD R4, R12, UR11, RZ ;  /* 0x0000000b0c047c24 */ /* 0x008fe2000f8e02ff */
[----:B----4-:R-:W-:Y:S04]  /*d860*/  STL [R1+0x6b0], R82 ;  /* 0x0006b05201007387 */ /* 0x010fe80000100800 */
        /* <DEDUP_REMOVED lines=8> */
[-C--:B-1----:R-:W-:Y:S01]  /*d8f0*/  LEA.HI.X.SX32 R8, R5, R36.reuse, 0x1, P1 ;  /* 0x0000002405087211 */ /* 0x082fe200008f0eff */
[----:B------:R-:W-:Y:S01]  /*d900*/  IMAD R5, R11, UR11, RZ ;  /* 0x0000000b0b057c24 */ /* 0x000fe2000f8e02ff */
[----:B------:R0:W-:Y:S03]  /*d910*/  STL [R1+0x2b0], R2 ;  /* 0x0002b00201007387 */ /* 0x0001e60000100800 */
[----:B------:R-:W-:Y:S01]  /*d920*/  @P0 IMAD.MOV.U32 R7, RZ, RZ, R8 ;  /* 0x000000ffff070224 */ /* 0x000fe200078e0008 */
[----:B------:R-:W-:Y:S04]  /*d930*/  STL [R1+0x6a8], R81 ;  /* 0x0006a85101007387 */ /* 0x000fe80000100800 */
[----:B------:R-:W3:Y:S01]  /*d940*/  LDL.LU R12, [R1+0x110] ;  /* 0x00011000010c7983 */ /* 0x000ee20000300800 */
[----:B0-----:R-:W-:-:S03]  /*d950*/  LEA.HI.X.SX32 R2, R4, R36, 0x1, P3 ;  /* 0x0000002404027211 */ /* 0x001fc600018f0eff */
[----:B------:R0:W-:Y:S04]  /*d960*/  STL [R1+0x2d4], R3 ;  /* 0x0002d40301007387 */ /* 0x0001e80000100800 */
[----:B------:R-:W-:Y:S04]  /*d970*/  STL [R1+0x6a4], R104 ;  /* 0x0006a46801007387 */ /* 0x000fe80000100800 */
[----:B------:R1:W4:Y:S01]  /*d980*/  @P0 LDG.E.U16 R80, desc[UR20][R6.64] ;  /* 0x0000001406500981 */ /* 0x000322000c1e1500 */
[----:B0-----:R-:W-:-:S03]  /*d990*/  LEA R3, P1, R5, R37, 0x1 ;  /* 0x0000002505037211 */ /* 0x001fc600078208ff */
[----:B------:R-:W-:Y:S04]  /*d9a0*/  STL [R1+0x2f4], R0 ;  /* 0x0002f40001007387 */ /* 0x000fe80000100800 */
[----:B------:R0:W-:Y:S01]  /*d9b0*/  STL [R1+0x2d0], R8 ;  /* 0x0002d00801007387 */ /* 0x0001e20000100800 */
[----:B-1----:R-:W-:Y:S02]  /*d9c0*/  @P0 IMAD.MOV.U32 R6, RZ, RZ, R0 ;  /* 0x000000ffff060224 */ /* 0x002fe400078e0000 */
[----:B------:R-:W-:Y:S01]  /*d9d0*/  @P0 IMAD.MOV.U32 R7, RZ, RZ, R2 ;  /* 0x000000ffff070224 */ /* 0x000fe200078e0002 */
[----:B------:R-:W4:Y:S04]  /*d9e0*/  LDL.LU R14, [R1+0x12c] ;  /* 0x00012c00010e7983 */ /* 0x000f280000300800 */
[----:B------:R1:W4:Y:S01]  /*d9f0*/  @P0 LDG.E.U16 R102, desc[UR20][R6.64] ;  /* 0x0000001406660981 */ /* 0x000322000c1e1500 */
[----:B0-----:R-:W-:Y:S01]  /*da00*/  LEA.HI.X.SX32 R8, R5, R36, 0x1, P1 ;  /* 0x0000002405087211 */ /* 0x001fe200008f0eff */
[----:B-1----:R-:W-:-:S04]  /*da10*/  @P0 IMAD.MOV.U32 R6, RZ, RZ, R3 ;  /* 0x000000ffff060224 */ /* 0x002fc800078e0003 */
[----:B------:R-:W-:-:S05]  /*da20*/  @P0 IMAD.MOV.U32 R7, RZ, RZ, R8 ;  /* 0x000000ffff070224 */ /* 0x000fca00078e0008 */
[----:B------:R0:W4:Y:S01]  /*da30*/  @P0 LDG.E.U16 R79, desc[UR20][R6.64] ;  /* 0x00000014064f0981 */ /* 0x000122000c1e1500 */
[----:B------:R-:W-:-:S03]  /*da40*/  IMAD R4, R10, UR11, RZ ;  /* 0x0000000b0a047c24 */ /* 0x000fc6000f8e02ff */
[----:B------:R1:W-:Y:S02]  /*da50*/  STL [R1+0x2f0], R2 ;  /* 0x0002f00201007387 */ /* 0x0003e40000100800 */
[C---:B------:R-:W-:Y:S02]  /*da60*/  LEA R0, P3, R4.reuse, R37, 0x1 ;  /* 0x0000002504007211 */ /* 0x040fe400078608ff */
[----:B------:R-:W4:Y:S01]  /*da70*/  LDL.LU R11, [R1+0x128] ;  /* 0x00012800010b7983 */ /* 0x000f220000300800 */
[----:B------:R-:W-:Y:S02]  /*da80*/  PRMT R101, RZ, 0x7610, R101 ;  /* 0x00007610ff657816 */ /* 0x000fe40000000065 */
[----:B-1----:R-:W-:Y:S01]  /*da90*/  LEA.HI.X.SX32 R2, R4, R36, 0x1, P3 ;  /* 0x0000002404027211 */ /* 0x002fe200018f0eff */
[----:B0-----:R-:W-:-:S04]  /*daa0*/  @P0 IMAD.MOV.U32 R6, RZ, RZ, R0 ;  /* 0x000000ffff060224 */ /* 0x001fc800078e0000 */
[----:B------:R-:W-:Y:S01]  /*dab0*/  @P0 IMAD.MOV.U32 R7, RZ, RZ, R2 ;  /* 0x000000ffff070224 */ /* 0x000fe200078e0002 */
[----:B------:R-:W-:-:S04]  /*dac0*/  PRMT R78, RZ, 0x7610, R78 ;  /* 0x00007610ff4e7816 */ /* 0x000fc8000000004e */
[----:B------:R0:W4:Y:S01]  /*dad0*/  @P0 LDG.E.U16 R101, desc[UR20][R6.64] ;  /* 0x0000001406650981 */ /* 0x000122000c1e1500 */
[----:B------:R-:W-:Y:S01]  /*dae0*/  PRMT R77, RZ, 0x7610, R77 ;  /* 0x00007610ff4d7816 */ /* 0x000fe2000000004d */
[----:B--2---:R-:W-:Y:S02]  /*daf0*/  IMAD R5, R13, UR11, RZ ;  /* 0x0000000b0d057c24 */ /* 0x004fe4000f8e02ff */
[----:B---3--:R-:W-:Y:S01]  /*db00*/  IMAD R4, R12, UR11, RZ ;  /* 0x0000000b0c047c24 */ /* 0x008fe2000f8e02ff */
[----:B----4-:R-:W-:Y:S04]  /*db10*/  STL [R1+0x6a0], R80 ;  /* 0x0006a05001007387 */ /* 0x010fe80000100800 */
[----:B------:R-:W2:Y:S04]  /*db20*/  LDL.LU R10, [R1+0x130] ;  /* 0x00013000010a7983 */ /* 0x000ea80000300800 */
[----:B------:R1:W-:Y:S04]  /*db30*/  STL [R1+0x314], R3 ;  /* 0x0003140301007387 */ /* 0x0003e80000100800 */
[----:B------:R-:W-:Y:S01]  /*db40*/  STL [R1+0x69c], R102 ;  /* 0x00069c6601007387 */ /* 0x000fe20000100800 */
[----:B-1----:R-:W-:-:S03]  /*db50*/  LEA R3, P1, R5, R37, 0x1 ;  /* 0x0000002505037211 */ /* 0x002fc600078208ff */
[----:B------:R1:W-:Y:S04]  /*db60*/  STL [R1+0x334], R0 ;  /* 0x0003340001007387 */ /* 0x0003e80000100800 */
[----:B------:R3:W-:Y:S01]  /*db70*/  STL [R1+0x310], R8 ;  /* 0x0003100801007387 */ /* 0x0007e20000100800 */
[----:B0-----:R-:W-:Y:S01]  /*db80*/  @P0 IMAD.MOV.U32 R6, RZ, RZ, R3 ;  /* 0x000000ffff060224 */ /* 0x001fe200078e0003 */
[----:B-1----:R-:W-:Y:S02]  /*db90*/  LEA R0, P3, R4, R37, 0x1 ;  /* 0x0000002504007211 */ /* 0x002fe400078608ff */
[----:B---3--:R-:W-:Y:S01]  /*dba0*/  LEA.HI.X.SX32 R8, R5, R36, 0x1, P1 ;  /* 0x0000002405087211 */ /* 0x008fe200008f0eff */
[----:B------:R-:W-:Y:S04]  /*dbb0*/  STL [R1+0x698], R79 ;  /* 0x0006984f01007387 */ /* 0x000fe80000100800 */
[----:B------:R0:W-:Y:S01]  /*dbc0*/  STL [R1+0x330], R2 ;  /* 0x0003300201007387 */ /* 0x0001e20000100800 */
[----:B------:R-:W-:-:S03]  /*dbd0*/  @P0 IMAD.MOV.U32 R7, RZ, RZ, R8 ;  /* 0x000000ffff070224 */ /* 0x000fc600078e0008 */
[----:B------:R-:W3:Y:S04]  /*dbe0*/  LDL.LU R13, [R1+0x148] ;  /* 0x00014800010d7983 */ /* 0x000ee80000300800 */
[----:B------:R1:W4:Y:S01]  /*dbf0*/  @P0 LDG.E.U16 R78, desc[UR20][R6.64] ;  /* 0x00000014064e0981 */ /* 0x000322000c1e1500 */
[----:B0-----:R-:W-:Y:S01]  /*dc00*/  LEA.HI.X.SX32 R2, R4, R36, 0x1, P3 ;  /* 0x0000002404027211 */ /* 0x001fe200018f0eff */
[----:B------:R-:W-:Y:S02]  /*dc10*/  IMAD R5, R14, UR11, RZ ;  /* 0x0000000b0e057c24 */ /* 0x000fe4000f8e02ff */
[----:B------:R-:W2:Y:S01]  /*dc20*/  LDL.LU R12, [R1+0x144] ;  /* 0x00014400010c7983 */ /* 0x000ea20000300800 */
[----:B-1----:R-:W-:Y:S02]  /*dc30*/  @P0 IMAD.MOV.U32 R6, RZ, RZ, R0 ;  /* 0x000000ffff060224 */ /* 0x002fe400078e0000 */
[----:B------:R-:W-:-:S05]  /*dc40*/  @P0 IMAD.MOV.U32 R7, RZ, RZ, R2 ;  /* 0x000000ffff070224 */ /* 0x000fca00078e0002 */
[----:B------:R-:W2:Y:S01]  /*dc50*/  @P0 LDG.E.U16 R77, desc[UR20][R6.64] ;  /* 0x00000014064d0981 */ /* 0x000ea2000c1e1500 */
[----:B------:R-:W-:-:S03]  /*dc60*/  IMAD R4, R11, UR11, RZ ;  /* 0x0000000b0b047c24 */ /* 0x000fc6000f8e02ff */
[----:B------:R-:W-:Y:S04]  /*dc70*/  STL [R1+0x354], R3 ;  /* 0x0003540301007387 */ /* 0x000fe80000100800 */
[----:B------:R-:W-:Y:S04]  /*dc80*/  STL [R1+0x690], R101 ;  /* 0x0006906501007387 */ /* 0x000fe80000100800 */
[----:B------:R-:W-:Y:S04]  /*dc90*/  STL [R1+0x374], R0 ;  /* 0x0003740001007387 */ /* 0x000fe80000100800 */
[----:B------:R0:W-:Y:S04]  /*dca0*/  STL [R1+0x350], R8 ;  /* 0x0003500801007387 */ /* 0x0001e80000100800 */
[----:B------:R1:W-:Y:S01]  /*dcb0*/  STL [R1+0x370], R2 ;  /* 0x0003700201007387 */ /* 0x0003e20000100800 */
[----:B------:R-:W-:-:S02]  /*dcc0*/  PRMT R76, RZ, 0x7610, R76 ;  /* 0x00007610ff4c7816 */ /* 0x000fc4000000004c */
[CC--:B0-----:R-:W-:Y:S02]  /*dcd0*/  LEA R8, P1, R5.reuse, R37.reuse, 0x1 ;  /* 0x0000002505087211 */ /* 0x0c1fe400078208ff */
[C---:B-1----:R-:W-:Y:S02]  /*dce0*/  LEA R2, P3, R4.reuse, R37, 0x1 ;  /* 0x0000002504027211 */ /* 0x042fe400078608ff */
[-C--:B------:R-:W-:Y:S02]  /*dcf0*/  LEA.HI.X.SX32 R5, R5, R36.reuse, 0x1, P1 ;  /* 0x0000002405057211 */ /* 0x080fe400008f0eff */
[----:B------:R-:W-:Y:S01]  /*dd00*/  LEA.HI.X.SX32 R3, R4, R36, 0x1, P3 ;  /* 0x0000002404037211 */ /* 0x000fe200018f0eff */
[----:B------:R-:W-:Y:S01]  /*dd10*/  @P0 IMAD.MOV.U32 R4, RZ, RZ, R8 ;  /* 0x000000ffff040224 */ /* 0x000fe200078e0008 */
[----:B------:R-:W-:-:S04]  /*dd20*/  PRMT R75, RZ, 0x7610, R75 ;  /* 0x00007610ff4b7816 */ /* 0x000fc8000000004b */
[----:B------:R0:W3:Y:S02]  /*dd30*/  @P0 LDG.E.U16 R76, desc[UR20][R4.64] ;  /* 0x00000014044c0981 */ /* 0x0000e4000c1e1500 */
[----:B0-----:R-:W-:Y:S02]  /*dd40*/  @P0 IMAD.MOV.U32 R4, RZ, RZ, R2 ;  /* 0x000000ffff040224 */ /* 0x001fe400078e0002 */
[----:B----4-:R-:W-:Y:S04]  /*dd50*/  STL [R1+0x688], R78 ;  /* 0x0006884e01007387 */ /* 0x010fe80000100800 */
[----:B--2---:R-:W-:Y:S04]  /*dd60*/  STL [R1+0x680], R77 ;  /* 0x0006804d01007387 */ /* 0x004fe80000100800 */
[----:B------:R-:W-:Y:S04]  /*dd70*/  STL [R1+0x394], R8 ;  /* 0x0003940801007387 */ /* 0x000fe80000100800 */
[----:B------:R-:W-:Y:S04]  /*dd80*/  STL [R1+0x3b4], R2 ;  /* 0x0003b40201007387 */ /* 0x000fe80000100800 */
[----:B------:R0:W-:Y:S02]  /*dd90*/  STL [R1+0x390], R5 ;  /* 0x0003900501007387 */ /* 0x0001e40000100800 */
[----:B0-----:R-:W-:-:S05]  /*dda0*/  @P0 IMAD.MOV.U32 R5, RZ, RZ, R3 ;  /* 0x000000ffff050224 */ /* 0x001fca00078e0003 */
[----:B------:R3:W2:Y:S01]  /*ddb0*/  @P0 LDG.E.U16 R75, desc[UR20][R4.64] ;  /* 0x00000014044b0981 */ /* 0x0006a2000c1e1500 */
[----:B------:R-:W-:-:S05]  /*ddc0*/  IMAD R6, R10, UR11, RZ ;  /* 0x0000000b0a067c24 */ /* 0x000fca000f8e02ff */
[----:B------:R-:W-:Y:S01]  /*ddd0*/  LEA R0, P1, R6, R37, 0x1 ;  /* 0x0000002506007211 */ /* 0x000fe200078208ff */
[----:B---3--:R-:W-:-:S03]  /*dde0*/  IMAD R4, R13, UR11, RZ ;  /* 0x0000000b0d047c24 */ /* 0x008fc6000f8e02ff */
[-C--:B------:R-:W-:Y:S01]  /*ddf0*/  LEA.HI.X.SX32 R2, R6, R36.reuse, 0x1, P1 ;  /* 0x0000002406027211 */ /* 0x080fe200008f0eff */
[----:B------:R-:W-:Y:S01]  /*de00*/  IMAD R5, R12, UR11, RZ ;  /* 0x0000000b0c057c24 */ /* 0x000fe2000f8e02ff */
[CC--:B------:R-:W-:Y:S01]  /*de10*/  LEA R12, P1, R4.reuse, R37.reuse, 0x1 ;  /* 0x00000025040c7211 */ /* 0x0c0fe200078208ff */
[----:B------:R0:W-:Y:S03]  /*de20*/  STL [R1+0x3b0], R3 ;  /* 0x0003b00301007387 */ /* 0x0001e60000100800 */
[-C--:B------:R-:W-:Y:S01]  /*de30*/  LEA.HI.X.SX32 R13, R4, R36.reuse, 0x1, P1 ;  /* 0x00000024040d7211 */ /* 0x080fe200008f0eff */
[----:B------:R-:W-:Y:S01]  /*de40*/  IMAD R6, R119, UR11, RZ ;  /* 0x0000000b77067c24 */ /* 0x000fe2000f8e02ff */
[----:B------:R-:W-:Y:S02]  /*de50*/  PRMT R73, RZ, 0x7610, R73 ;  /* 0x00007610ff497816 */ /* 0x000fe40000000049 */
[C---:B0-----:R-:W-:Y:S01]  /*de60*/  LEA R3, P3, R5.reuse, R37, 0x1 ;  /* 0x0000002505037211 */ /* 0x041fe200078608ff */
[----:B------:R-:W-:Y:S01]  /*de70*/  @P0 IMAD.MOV.U32 R4, RZ, RZ, R12 ;  /* 0x000000ffff040224 */ /* 0x000fe200078e000c */
[----:B------:R-:W-:Y:S02]  /*de80*/  STL [R1+0x67c], R76 ;  /* 0x00067c4c01007387 */ /* 0x000fe40000100800 */
[----:B------:R-:W-:Y:S01]  /*de90*/  LEA.HI.X.SX32 R7, R5, R36, 0x1, P3 ;  /* 0x0000002405077211 */ /* 0x000fe200018f0eff */
[----:B------:R-:W-:Y:S01]  /*dea0*/  @P0 IMAD.MOV.U32 R5, RZ, RZ, R13 ;  /* 0x000000ffff050224 */ /* 0x000fe200078e000d */
[----:B------:R0:W-:Y:S01]  /*deb0*/  STL [R1+0x3d4], R0 ;  /* 0x0003d40001007387 */ /* 0x0001e20000100800 */
[----:B------:R-:W-:Y:S01]  /*dec0*/  PRMT R74, RZ, 0x7610, R74 ;  /* 0x00007610ff4a7816 */ /* 0x000fe2000000004a */
[----:B------:R-:W-:-:S02]  /*ded0*/  @P0 IMAD.MOV.U32 R8, RZ, RZ, R0 ;  /* 0x000000ffff080224 */ /* 0x000fc400078e0000 */
[----:B------:R-:W3:Y:S01]  /*dee0*/  LDL.LU R11, [R1+0x338] ;  /* 0x00033800010b7983 */ /* 0x000ee20000300800 */
[----:B------:R-:W-:Y:S01]  /*def0*/  @P0 IMAD.MOV.U32 R9, RZ, RZ, R2 ;  /* 0x000000ffff090224 */ /* 0x000fe200078e0002 */
[----:B------:R-:W-:Y:S02]  /*df00*/  PRMT R72, RZ, 0x7610, R72 ;  /* 0x00007610ff487816 */ /* 0x000fe40000000048 */
[----:B------:R-:W4:Y:S01]  /*df10*/  LDL.LU R10, [R1+0x324] ;  /* 0x00032400010a7983 */ /* 0x000f220000300800 */
[----:B0-----:R-:W-:-:S03]  /*df20*/  LEA R0, P4, R6, R37, 0x1 ;  /* 0x0000002506007211 */ /* 0x001fc600078808ff */
[----:B------:R0:W3:Y:S01]  /*df30*/  @P0 LDG.E.U16 R73, desc[UR20][R4.64] ;  /* 0x0000001404490981 */ /* 0x0000e2000c1e1500 */
[----:B------:R-:W-:-:S03]  /*df40*/  PRMT R119, RZ, 0x7610, R119 ;  /* 0x00007610ff777816 */ /* 0x000fc60000000077 */
[----:B------:R-:W3:Y:S01]  /*df50*/  @P0 LDG.E.U16 R74, desc[UR20][R8.64] ;  /* 0x00000014084a0981 */ /* 0x000ee2000c1e1500 */
[----:B0-----:R-:W-:Y:S02]  /*df60*/  @P0 IMAD.MOV.U32 R4, RZ, RZ, R3 ;  /* 0x000000ffff040224 */ /* 0x001fe400078e0003 */
[----:B------:R-:W-:-:S05]  /*df70*/  @P0 IMAD.MOV.U32 R5, RZ, RZ, R7 ;  /* 0x000000ffff050224 */ /* 0x000fca00078e0007 */
[----:B------:R0:W4:Y:S02]  /*df80*/  @P0 LDG.E.U16 R72, desc[UR20][R4.64] ;  /* 0x0000001404480981 */ /* 0x000124000c1e1500 */
[----:B0-----:R-:W-:Y:S02]  /*df90*/  @P0 IMAD.MOV.U32 R4, RZ, RZ, R0 ;  /* 0x000000ffff040224 */ /* 0x001fe400078e0000 */
[----:B--2---:R-:W-:Y:S04]  /*dfa0*/  STL [R1+0x678], R75 ;  /* 0x0006784b01007387 */ /* 0x004fe80000100800 */
[----:B------:R0:W-:Y:S02]  /*dfb0*/  STL [R1+0x3d0], R2 ;  /* 0x0003d00201007387 */ /* 0x0001e40000100800 */
[----:B0-----:R-:W-:-:S05]  /*dfc0*/  LEA.HI.X.SX32 R2, R6, R36, 0x1, P4 ;  /* 0x0000002406027211 */ /* 0x001fca00020f0eff */
[----:B------:R-:W-:-:S05]  /*dfd0*/  @P0 IMAD.MOV.U32 R5, RZ, RZ, R2 ;  /* 0x000000ffff050224 */ /* 0x000fca00078e0002 */
[----:B------:R0:W2:Y:S04]  /*dfe0*/  @P0 LDG.E.U16 R119, desc[UR20][R4.64] ;  /* 0x0000001404770981 */ /* 0x0000a8000c1e1500 */
[----:B---3--:R-:W-:Y:S04]  /*dff0*/  STL [R1+0x670], R74 ;  /* 0x0006704a01007387 */ /* 0x008fe80000100800 */
[----:B------:R1:W-:Y:S04]  /*e000*/  STL [R1+0x3f4], R12 ;  /* 0x0003f40c01007387 */ /* 0x0003e80000100800 */
[----:B------:R-:W-:Y:S04]  /*e010*/  STL [R1+0x410], R3 ;  /* 0x0004100301007387 */ /* 0x000fe80000100800 */
[----:B------:R3:W-:Y:S04]  /*e020*/  STL [R1+0x3f0], R13 ;  /* 0x0003f00d01007387 */ /* 0x0007e80000100800 */
[----:B------:R-:W-:Y:S04]  /*e030*/  STL [R1+0x428], R0 ;  /* 0x0004280001007387 */ /* 0x000fe80000100800 */
[----:B------:R-:W-:Y:S04]  /*e040*/  STL [R1+0x40c], R7 ;  /* 0x00040c0701007387 */ /* 0x000fe80000100800 */
[----:B------:R-:W-:Y:S04]  /*e050*/  STL [R1+0x66c], R73 ;  /* 0x00066c4901007387 */ /* 0x000fe80000100800 */
[----:B------:R1:W-:Y:S04]  /*e060*/  STL [R1+0x424], R2 ;  /* 0x0004240201007387 */ /* 0x0003e80000100800 */
[----:B----4-:R-:W-:Y:S01]  /*e070*/  STL [R1+0x668], R72 ;  /* 0x0006684801007387 */ /* 0x010fe20000100800 */
[----:B0-----:R-:W-:-:S02]  /*e080*/  IMAD R5, R10, UR11, RZ ;  /* 0x0000000b0a057c24 */ /* 0x001fc4000f8e02ff */
[----:B------:R-:W-:Y:S01]  /*e090*/  IMAD R4, R11, UR11, RZ ;  /* 0x0000000b0b047c24 */ /* 0x000fe2000f8e02ff */
[----:B--2---:R-:W-:Y:S04]  /*e0a0*/  STL [R1+0x660], R119 ;  /* 0x0006607701007387 */ /* 0x004fe80000100800 */
[----:B------:R-:W2:Y:S04]  /*e0b0*/  LDL.LU R46, [R1+0x320] ;  /* 0x00032000012e7983 */ /* 0x000ea80000300800 */
[----:B------:R-:W4:Y:S04]  /*e0c0*/  LDL.LU R45, [R1+0x31c] ;  /* 0x00031c00012d7983 */ /* 0x000f280000300800 */
[----:B------:R-:W4:Y:S04]  /*e0d0*/  LDL.LU R44, [R1+0x318] ;  /* 0x00031800012c7983 */ /* 0x000f280000300800 */
[----:B------:R-:W4:Y:S04]  /*e0e0*/  LDL.LU R43, [R1+0x304] ;  /* 0x00030400012b7983 */ /* 0x000f280000300800 */
[----:B------:R-:W4:Y:S04]  /*e0f0*/  LDL.LU R10, [R1+0x300] ;  /* 0x00030000010a7983 */ /* 0x000f280000300800 */
[----:B------:R-:W4:Y:S04]  /*e100*/  LDL.LU R11, [R1+0x2fc] ;  /* 0x0002fc00010b7983 */ /* 0x000f280000300800 */
[----:B-1----:R-:W4:Y:S04]  /*e110*/  LDL.LU R12, [R1+0x2f8] ;  /* 0x0002f800010c7983 */ /* 0x002f280000300800 */
[----:B---3--:R-:W3:Y:S04]  /*e120*/  LDL.LU R13, [R1+0x2e4] ;  /* 0x0002e400010d7983 */ /* 0x008ee80000300800 */
[----:B------:R-:W3:Y:S04]  /*e130*/  LDL.LU R14, [R1+0x2e0] ;  /* 0x0002e000010e7983 */ /* 0x000ee80000300800 */
        /* <DEDUP_REMOVED lines=22> */
[----:B------:R-:W3:Y:S01]  /*e2a0*/  LDL.LU R39, [R1+0x224] ;  /* 0x0002240001277983 */ /* 0x000ee20000300800 */
[----:B------:R-:W-:-:S02]  /*e2b0*/  LEA R2, P4, R5, R37, 0x1 ;  /* 0x0000002505027211 */ /* 0x000fc400078808ff */
[-C--:B------:R-:W-:Y:S01]  /*e2c0*/  LEA R0, P6, R4, R37.reuse, 0x1 ;  /* 0x0000002504007211 */ /* 0x080fe200078c08ff */
[----:B--2---:R-:W-:Y:S02]  /*e2d0*/  IMAD R6, R46, UR11, RZ ;  /* 0x0000000b2e067c24 */ /* 0x004fe4000f8e02ff */
[----:B----4-:R-:W-:Y:S02]  /*e2e0*/  IMAD R7, R45, UR11, RZ ;  /* 0x0000000b2d077c24 */ /* 0x010fe4000f8e02ff */
[----:B------:R-:W-:Y:S02]  /*e2f0*/  IMAD R9, R43, UR11, RZ ;  /* 0x0000000b2b097c24 */ /* 0x000fe4000f8e02ff */
[----:B------:R-:W-:Y:S02]  /*e300*/  IMAD R8, R44, UR11, RZ ;  /* 0x0000000b2c087c24 */ /* 0x000fe4000f8e02ff */
[----:B---3--:R-:W-:Y:S02]  /*e310*/  IMAD R40, R42, UR11, RZ ;  /* 0x0000000b2a287c24 */ /* 0x008fe4000f8e02ff */
[----:B------:R-:W2:Y:S04]  /*e320*/  LDL.LU R42, [R1+0x220] ;  /* 0x00022000012a7983 */ /* 0x000ea80000300800 */
[----:B------:R-:W3:Y:S04]  /*e330*/  LDL.LU R43, [R1+0x21c] ;  /* 0x00021c00012b7983 */ /* 0x000ee80000300800 */
[----:B------:R-:W4:Y:S04]  /*e340*/  LDL.LU R44, [R1+0x218] ;  /* 0x00021800012c7983 */ /* 0x000f280000300800 */
[----:B------:R-:W2:Y:S04]  /*e350*/  LDL.LU R45, [R1+0x204] ;  /* 0x00020400012d7983 */ /* 0x000ea80000300800 */
        /* <DEDUP_REMOVED lines=21> */
[----:B------:R-:W2:Y:S01]  /*e4b0*/  LDL.LU R67, [R1+0x16c] ;  /* 0x00016c0001437983 */ /* 0x000ea20000300800 */
[----:B------:R-:W-:-:S03]  /*e4c0*/  LEA R116, P3, R6, R37, 0x1 ;  /* 0x0000002506747211 */ /* 0x000fc600078608ff */
[----:B------:R-:W2:Y:S01]  /*e4d0*/  LDL.LU R68, [R1+0x168] ;  /* 0x0001680001447983 */ /* 0x000ea20000300800 */
[----:B------:R-:W-:-:S03]  /*e4e0*/  LEA R98, P1, R7, R37, 0x1 ;  /* 0x0000002507627211 */ /* 0x000fc600078208ff */
[----:B------:R-:W2:Y:S04]  /*e4f0*/  LDL.LU R69, [R1+0x164] ;  /* 0x0001640001457983 */ /* 0x000ea80000300800 */
[----:B------:R-:W2:Y:S04]  /*e500*/  LDL.LU R70, [R1+0x150] ;  /* 0x0001500001467983 */ /* 0x000ea80000300800 */
[----:B------:R-:W2:Y:S04]  /*e510*/  LDL.LU R71, [R1+0x14c] ;  /* 0x00014c0001477983 */ /* 0x000ea80000300800 */
[----:B------:R0:W-:Y:S04]  /*e520*/  STL [R1+0x48], R2 ;  /* 0x0000480201007387 */ /* 0x0001e80000100800 */
[----:B------:R-:W-:Y:S04]  /*e530*/  STL [R1+0x430], R0 ;  /* 0x0004300001007387 */ /* 0x000fe80000100800 */
[----:B------:R1:W-:Y:S01]  /*e540*/  STL [R1+0x65c], R0 ;  /* 0x00065c0001007387 */ /* 0x0003e20000100800 */
[----:B0-----:R-:W-:-:S03]  /*e550*/  LEA.HI.X.SX32 R2, R4, R36, 0x1, P6 ;  /* 0x0000002404027211 */ /* 0x001fc600030f0eff */
[----:B------:R-:W-:Y:S01]  /*e560*/  STL [R1+0x50], R116 ;  /* 0x0000507401007387 */ /* 0x000fe20000100800 */
[----:B------:R-:W-:-:S03]  /*e570*/  LEA R89, P6, R8, R37, 0x1 ;  /* 0x0000002508597211 */ /* 0x000fc600078c08ff */
[----:B------:R-:W-:Y:S01]  /*e580*/  STL [R1+0x68], R98 ;  /* 0x0000686201007387 */ /* 0x000fe20000100800 */
[----:B-1----:R-:W-:-:S03]  /*e590*/  LEA.HI.X.SX32 R0, R5, R36, 0x1, P4 ;  /* 0x0000002405007211 */ /* 0x002fc600020f0eff */
[----:B------:R-:W-:Y:S01]  /*e5a0*/  STL [R1+0x700], R116 ;  /* 0x0007007401007387 */ /* 0x000fe20000100800 */
[----:B------:R-:W-:Y:S01]  /*e5b0*/  LEA R115, P4, R9, R37, 0x1 ;  /* 0x0000002509737211 */ /* 0x000fe200078808ff */
[----:B------:R-:W-:Y:S02]  /*e5c0*/  IMAD R11, R11, UR11, RZ ;  /* 0x0000000b0b0b7c24 */ /* 0x000fe4000f8e02ff */
[----:B------:R-:W-:Y:S01]  /*e5d0*/  STL [R1+0x70c], R5 ;  /* 0x00070c0501007387 */ /* 0x000fe20000100800 */
[----:B------:R-:W-:-:S03]  /*e5e0*/  IMAD R10, R10, UR11, RZ ;  /* 0x0000000b0a0a7c24 */ /* 0x000fc6000f8e02ff */
[----:B------:R0:W-:Y:S01]  /*e5f0*/  STL [R1+0x44], R0 ;  /* 0x0000440001007387 */ /* 0x0001e20000100800 */
[----:B------:R-:W-:-:S03]  /*e600*/  LEA.HI.X.SX32 R3, R7, R36, 0x1, P1 ;  /* 0x0000002407037211 */ /* 0x000fc600008f0eff */
[----:B------:R-:W-:Y:S04]  /*e610*/  STL [R1+0x42c], R2 ;  /* 0x00042c0201007387 */ /* 0x000fe80000100800 */
[----:B------:R-:W-:Y:S01]  /*e620*/  STL [R1+0x70], R89 ;  /* 0x0000705901007387 */ /* 0x000fe20000100800 */
[----:B0-----:R-:W-:-:S03]  /*e630*/  LEA.HI.X.SX32 R0, R6, R36, 0x1, P3 ;  /* 0x0000002406007211 */ /* 0x001fc600018f0eff */
[----:B------:R-:W-:Y:S01]  /*e640*/  STL [R1+0x714], R89 ;  /* 0x0007145901007387 */ /* 0x000fe20000100800 */
[----:B------:R-:W-:-:S03]  /*e650*/  LEA R114, P3, R10, R37, 0x1 ;  /* 0x000000250a727211 */ /* 0x000fc600078608ff */
[----:B------:R-:W-:Y:S04]  /*e660*/  STL [R1+0x88], R115 ;  /* 0x0000887301007387 */ /* 0x000fe80000100800 */
[----:B------:R0:W-:Y:S04]  /*e670*/  STL [R1+0x664], R2 ;  /* 0x0006640201007387 */ /* 0x0001e80000100800 */
[----:B------:R1:W-:Y:S01]  /*e680*/  STL [R1+0x4c], R0 ;  /* 0x00004c0001007387 */ /* 0x0003e20000100800 */
[----:B0-----:R-:W-:-:S03]  /*e690*/  LEA R2, P1, R11, R37, 0x1 ;  /* 0x000000250b027211 */ /* 0x001fc600078208ff */
[----:B------:R-:W-:Y:S01]  /*e6a0*/  STL [R1+0x64], R3 ;  /* 0x0000640301007387 */ /* 0x000fe20000100800 */
[----:B-1----:R-:W-:-:S03]  /*e6b0*/  LEA.HI.X.SX32 R0, R8, R36, 0x1, P6 ;  /* 0x0000002408007211 */ /* 0x002fc600030f0eff */
[----:B------:R-:W-:Y:S01]  /*e6c0*/  STL [R1+0x724], R8 ;  /* 0x0007240801007387 */ /* 0x000fe20000100800 */
[----:B------:R-:W-:-:S03]  /*e6d0*/  IMAD R13, R13, UR11, RZ ;  /* 0x0000000b0d0d7c24 */ /* 0x000fc6000f8e02ff */
[----:B------:R-:W-:Y:S01]  /*e6e0*/  STL [R1+0xa8], R2 ;  /* 0x0000a80201007387 */ /* 0x000fe20000100800 */
[----:B------:R-:W-:-:S03]  /*e6f0*/  IMAD R12, R12, UR11, RZ ;  /* 0x0000000b0c0c7c24 */ /* 0x000fc6000f8e02ff */
[----:B------:R-:W-:Y:S04]  /*e700*/  STL [R1+0x90], R114 ;  /* 0x0000907201007387 */ /* 0x000fe80000100800 */
[----:B------:R0:W-:Y:S01]  /*e710*/  STL [R1+0x6c], R0 ;  /* 0x00006c0001007387 */ /* 0x0001e20000100800 */
[----:B------:R-:W-:-:S03]  /*e720*/  LEA R87, P6, R12, R37, 0x1 ;  /* 0x000000250c577211 */ /* 0x000fc600078c08ff */
[----:B------:R-:W-:Y:S01]  /*e730*/  STL [R1+0x71c], R114 ;  /* 0x00071c7201007387 */ /* 0x000fe20000100800 */
[----:B0-----:R-:W-:-:S03]  /*e740*/  LEA.HI.X.SX32 R0, R9, R36, 0x1, P4 ;  /* 0x0000002409007211 */ /* 0x001fc600020f0eff */
[----:B------:R-:W-:Y:S01]  /*e750*/  STL [R1+0x72c], R9 ;  /* 0x00072c0901007387 */ /* 0x000fe20000100800 */
[----:B------:R-:W-:-:S03]  /*e760*/  LEA R2, P4, R13, R37, 0x1 ;  /* 0x000000250d027211 */ /* 0x000fc600078808ff */
[----:B------:R0:W-:Y:S04]  /*e770*/  STL [R1+0x84], R0 ;  /* 0x0000840001007387 */ /* 0x0001e80000100800 */
[----:B------:R-:W-:Y:S01]  /*e780*/  STL [R1+0x734], R10 ;  /* 0x0007340a01007387 */ /* 0x000fe20000100800 */
[----:B0-----:R-:W-:-:S03]  /*e790*/  LEA.HI.X.SX32 R0, R10, R36, 0x1, P3 ;  /* 0x000000240a007211 */ /* 0x001fc600018f0eff */
[----:B------:R-:W-:Y:S01]  /*e7a0*/  STL [R1+0xc8], R2 ;  /* 0x0000c80201007387 */ /* 0x000fe20000100800 */
[----:B------:R-:W-:-:S03]  /*e7b0*/  IMAD R14, R14, UR11, RZ ;  /* 0x0000000b0e0e7c24 */ /* 0x000fc6000f8e02ff */
[----:B------:R-:W-:Y:S04]  /*e7c0*/  STL [R1+0xb0], R87 ;  /* 0x0000b05701007387 */ /* 0x000fe80000100800 */
[----:B------:R0:W-:Y:S01]  /*e7d0*/  STL [R1+0x8c], R0 ;  /* 0x00008c0001007387 */ /* 0x0001e20000100800 */
[----:B------:R-:W-:Y:S01]  /*e7e0*/  IMAD R15, R15, UR11, RZ ;  /* 0x0000000b0f0f7c24 */ /* 0x000fe2000f8e02ff */
[----:B------:R-:W-:Y:S02]  /*e7f0*/  LEA R113, P3, R14, R37, 0x1 ;  /* 0x000000250e717211 */ /* 0x000fe400078608ff */
[----:B------:R-:W-:Y:S01]  /*e800*/  STL [R1+0x73c], R87 ;  /* 0x00073c5701007387 */ /* 0x000fe20000100800 */
[----:B0-----:R-:W-:-:S03]  /*e810*/  LEA.HI.X.SX32 R0, R11, R36, 0x1, P1 ;  /* 0x000000240b007211 */ /* 0x001fc600008f0eff */
[----:B------:R-:W-:Y:S04]  /*e820*/  STL [R1+0x744], R11 ;  /* 0x0007440b01007387 */ /* 0x000fe80000100800 */
[----:B------:R0:W-:Y:S01]  /*e830*/  STL [R1+0xa4], R0 ;  /* 0x0000a40001007387 */ /* 0x0001e20000100800 */
[----:B------:R-:W-:-:S03]  /*e840*/  LEA R97, P1, R15, R37, 0x1 ;  /* 0x000000250f617211 */ /* 0x000fc600078208ff */
[----:B------:R-:W-:Y:S01]  /*e850*/  STL [R1+0x748], R12 ;  /* 0x0007480c01007387 */ /* 0x000fe20000100800 */
[----:B0-----:R-:W-:-:S03]  /*e860*/  LEA.HI.X.SX32 R0, R12, R36, 0x1, P6 ;  /* 0x000000240c007211 */ /* 0x001fc600030f0eff */
[----:B------:R-:W-:Y:S01]  /*e870*/  STL [R1+0xd0], R113 ;  /* 0x0000d07101007387 */ /* 0x000fe20000100800 */
[----:B------:R-:W-:-:S03]  /*e880*/  IMAD R16, R16, UR11, RZ ;  /* 0x0000000b10107c24 */ /* 0x000fc6000f8e02ff */
[----:B------:R0:W-:Y:S01]  /*e890*/  STL [R1+0xac], R0 ;  /* 0x0000ac0001007387 */ /* 0x0001e20000100800 */
[----:B------:R-:W-:-:S03]  /*e8a0*/  IMAD R17, R17, UR11, RZ ;  /* 0x0000000b11117c24 */ /* 0x000fc6000f8e02ff */
[----:B------:R-:W-:Y:S01]  /*e8b0*/  STL [R1+0xe8], R97 ;  /* 0x0000e86101007387 */ /* 0x000fe20000100800 */
[-C--:B------:R-:W-:Y:S02]  /*e8c0*/  LEA R86, P6, R16, R37.reuse, 0x1 ;  /* 0x0000002510567211 */ /* 0x080fe400078c08ff */
[----:B0-----:R-:W-:Y:S01]  /*e8d0*/  LEA.HI.X.SX32 R0, R13, R36, 0x1, P4 ;  /* 0x000000240d007211 */ /* 0x001fe200020f0eff */
[----:B------:R-:W-:Y:S04]  /*e8e0*/  STL [R1+0x74c], R113 ;  /* 0x00074c7101007387 */ /* 0x000fe80000100800 */
[----:B------:R-:W-:Y:S04]  /*e8f0*/  STL [R1+0x754], R13 ;  /* 0x0007540d01007387 */ /* 0x000fe80000100800 */
[----:B------:R0:W-:Y:S01]  /*e900*/  STL [R1+0xc4], R0 ;  /* 0x0000c40001007387 */ /* 0x0001e20000100800 */
[----:B------:R-:W-:Y:S01]  /*e910*/  LEA R112, P4, R17, R37, 0x1 ;  /* 0x0000002511707211 */ /* 0x000fe200078808ff */
[----:B------:R-:W-:-:S02]  /*e920*/  IMAD R19, R19, UR11, RZ ;  /* 0x0000000b13137c24 */ /* 0x000fc4000f8e02ff */
[----:B------:R-:W-:Y:S01]  /*e930*/  STL [R1+0x758], R14 ;  /* 0x0007580e01007387 */ /* 0x000fe20000100800 */
[----:B0-----:R-:W-:-:S03]  /*e940*/  LEA.HI.X.SX32 R0, R14, R36, 0x1, P3 ;  /* 0x000000240e007211 */ /* 0x001fc600018f0eff */
[----:B------:R-:W-:Y:S01]  /*e950*/  STL [R1+0xf0], R86 ;  /* 0x0000f05601007387 */ /* 0x000fe20000100800 */
[----:B------:R-:W-:-:S03]  /*e960*/  IMAD R18, R18, UR11, RZ ;  /* 0x0000000b12127c24 */ /* 0x000fc6000f8e02ff */
[----:B------:R0:W-:Y:S04]  /*e970*/  STL [R1+0xcc], R0 ;  /* 0x0000cc0001007387 */ /* 0x0001e80000100800 */
[----:B------:R-:W-:Y:S01]  /*e980*/  STL [R1+0x108], R112 ;  /* 0x0001087001007387 */ /* 0x000fe20000100800 */
[-C--:B------:R-:W-:Y:S02]  /*e990*/  LEA R111, P3, R18, R37.reuse, 0x1 ;  /* 0x00000025126f7211 */ /* 0x080fe400078608ff */
[----:B0-----:R-:W-:Y:S01]  /*e9a0*/  LEA.HI.X.SX32 R0, R15, R36, 0x1, P1 ;  /* 0x000000240f007211 */ /* 0x001fe200008f0eff */
[----:B------:R-:W-:Y:S01]  /*e9b0*/  STL [R1+0x75c], R86 ;  /* 0x00075c5601007387 */ /* 0x000fe20000100800 */
[----:B------:R-:W-:-:S03]  /*e9c0*/  LEA R2, P1, R19, R37, 0x1 ;  /* 0x0000002513027211 */ /* 0x000fc600078208ff */
[----:B------:R-:W-:Y:S04]  /*e9d0*/  STL [R1+0x764], R15 ;  /* 0x0007640f01007387 */ /* 0x000fe80000100800 */
        /* <DEDUP_REMOVED lines=13> */
[----:B------:R-:W-:Y:S01]  /*eab0*/  LEA R96, P4, R21, R37, 0x1 ;  /* 0x0000002515607211 */ /* 0x000fe200078808ff */
[----:B------:R-:W-:Y:S02]  /*eac0*/  IMAD R23, R23, UR11, RZ ;  /* 0x0000000b17177c24 */ /* 0x000fe4000f8e02ff */
        /* <DEDUP_REMOVED lines=9> */
[----:B------:R-:W-:Y:S01]  /*eb60*/  LEA R2, P1, R23, R37, 0x1 ;  /* 0x0000002517027211 */ /* 0x000fe200078208ff */
[----:B------:R-:W-:-:S02]  /*eb70*/  IMAD R24, R24, UR11, RZ ;  /* 0x0000000b18187c24 */ /* 0x000fc4000f8e02ff */
[----:B------:R-:W-:Y:S04]  /*eb80*/  STL [R1+0x784], R19 ;  /* 0x0007841301007387 */ /* 0x000fe80000100800 */
[----:B------:R0:W-:Y:S01]  /*eb90*/  STL [R1+0x124], R0 ;  /* 0x0001240001007387 */ /* 0x0001e20000100800 */
[----:B------:R-:W-:-:S03]  /*eba0*/  IMAD R25, R25, UR11, RZ ;  /* 0x0000000b19197c24 */ /* 0x000fc6000f8e02ff */
[----:B------:R-:W-:Y:S01]  /*ebb0*/  STL [R1+0x788], R20 ;  /* 0x0007881401007387 */ /* 0x000fe20000100800 */
[----:B------:R-:W-:Y:S01]  /*ebc0*/  IMAD R26, R26, UR11, RZ ;  /* 0x0000000b1a1a7c24 */ /* 0x000fe2000f8e02ff */
[----:B0-----:R-:W-:Y:S02]  /*ebd0*/  LEA.HI.X.SX32 R0, R20, R36, 0x1, P6 ;  /* 0x0000002414007211 */ /* 0x001fe400030f0eff */
[----:B------:R0:W-:Y:S01]  /*ebe0*/  STL [R1+0x168], R2 ;  /* 0x0001680201007387 */ /* 0x0001e20000100800 */
[----:B------:R-:W-:-:S03]  /*ebf0*/  LEA R84, P6, R24, R37, 0x1 ;  /* 0x0000002518547211 */ /* 0x000fc600078c08ff */
[----:B------:R-:W-:Y:S04]  /*ec00*/  STL [R1+0x150], R110 ;  /* 0x0001506e01007387 */ /* 0x000fe80000100800 */
[----:B------:R1:W-:Y:S01]  /*ec10*/  STL [R1+0x12c], R0 ;  /* 0x00012c0001007387 */ /* 0x0003e20000100800 */
[-C--:B0-----:R-:W-:Y:S01]  /*ec20*/  LEA.HI.X.SX32 R2, R21, R36.reuse, 0x1, P4 ;  /* 0x0000002415027211 */ /* 0x081fe200020f0eff */
[----:B------:R-:W-:Y:S01]  /*ec30*/  IMAD R27, R27, UR11, RZ ;  /* 0x0000000b1b1b7c24 */ /* 0x000fe2000f8e02ff */
[----:B------:R-:W-:Y:S01]  /*ec40*/  LEA R109, P4, R25, R37, 0x1 ;  /* 0x00000025196d7211 */ /* 0x000fe200078808ff */
[----:B------:R-:W-:Y:S02]  /*ec50*/  IMAD R28, R28, UR11, RZ ;  /* 0x0000000b1c1c7c24 */ /* 0x000fe4000f8e02ff */
[----:B------:R-:W-:Y:S01]  /*ec60*/  STL [R1+0x144], R2 ;  /* 0x0001440201007387 */ /* 0x000fe20000100800 */
[----:B-1----:R-:W-:-:S03]  /*ec70*/  LEA.HI.X.SX32 R0, R22, R36, 0x1, P3 ;  /* 0x0000002416007211 */ /* 0x002fc600018f0eff */
[----:B------:R-:W-:Y:S01]  /*ec80*/  STL [R1+0x170], R84 ;  /* 0x0001705401007387 */ /* 0x000fe20000100800 */
[-C--:B------:R-:W-:Y:S02]  /*ec90*/  LEA R108, P3, R26, R37.reuse, 0x1 ;  /* 0x000000251a6c7211 */ /* 0x080fe400078608ff */
[-C--:B------:R-:W-:Y:S01]  /*eca0*/  LEA.HI.X.SX32 R20, R23, R36.reuse, 0x1, P1 ;  /* 0x0000002417147211 */ /* 0x080fe200008f0eff */
[----:B------:R0:W-:Y:S01]  /*ecb0*/  STL [R1+0x14c], R0 ;  /* 0x00014c0001007387 */ /* 0x0001e20000100800 */
[----:B------:R-:W-:Y:S01]  /*ecc0*/  LEA R18, P1, R27, R37, 0x1 ;  /* 0x000000251b127211 */ /* 0x000fe200078208ff */
[----:B------:R-:W-:Y:S02]  /*ecd0*/  IMAD R29, R29, UR11, RZ ;  /* 0x0000000b1d1d7c24 */ /* 0x000fe4000f8e02ff */
[----:B------:R-:W-:Y:S01]  /*ece0*/  STL [R1+0x188], R109 ;  /* 0x0001886d01007387 */ /* 0x000fe20000100800 */
[----:B------:R-:W-:Y:S01]  /*ecf0*/  IMAD R30, R30, UR11, RZ ;  /* 0x0000000b1e1e7c24 */ /* 0x000fe2000f8e02ff */
[----:B0-----:R-:W-:-:S02]  /*ed00*/  LEA.HI.X.SX32 R0, R24, R36, 0x1, P6 ;  /* 0x0000002418007211 */ /* 0x001fc400030f0eff */
[----:B------:R-:W-:Y:S01]  /*ed10*/  STL [R1+0x1a4], R108 ;  /* 0x0001a46c01007387 */ /* 0x000fe20000100800 */
[-C--:B------:R-:W-:Y:S02]  /*ed20*/  LEA R83, P6, R28, R37.reuse, 0x1 ;  /* 0x000000251c537211 */ /* 0x080fe400078c08ff */
[----:B------:R-:W-:Y:S01]  /*ed30*/  LEA.HI.X.SX32 R19, R25, R36, 0x1, P4 ;  /* 0x0000002419137211 */ /* 0x000fe200020f0eff */
[----:B------:R-:W-:Y:S04]  /*ed40*/  STL [R1+0x164], R20 ;  /* 0x0001641401007387 */ /* 0x000fe80000100800 */
[----:B------:R0:W-:Y:S01]  /*ed50*/  STL [R1+0x16c], R0 ;  /* 0x00016c0001007387 */ /* 0x0001e20000100800 */
[----:B------:R-:W-:Y:S01]  /*ed60*/  LEA R95, P4, R29, R37, 0x1 ;  /* 0x000000251d5f7211 */ /* 0x000fe200078808ff */
[----:B------:R-:W-:-:S02]  /*ed70*/  IMAD R31, R31, UR11, RZ ;  /* 0x0000000b1f1f7c24 */ /* 0x000fc4000f8e02ff */
[----:B------:R-:W-:Y:S01]  /*ed80*/  STL [R1+0x1bc], R18 ;  /* 0x0001bc1201007387 */ /* 0x000fe20000100800 */
[----:B------:R-:W-:Y:S01]  /*ed90*/  IMAD R32, R32, UR11, RZ ;  /* 0x0000000b20207c24 */ /* 0x000fe2000f8e02ff */
[-C--:B0-----:R-:W-:Y:S02]  /*eda0*/  LEA.HI.X.SX32 R0, R26, R36.reuse, 0x1, P3 ;  /* 0x000000241a007211 */ /* 0x081fe400018f0eff */
        /* <DEDUP_REMOVED lines=18> */
[-C--:B------:R-:W-:Y:S02]  /*eed0*/  LEA.HI.X.SX32 R111, R31, R36.reuse, 0x1, P1 ;  /* 0x000000241f6f7211 */ /* 0x080fe400008f0eff */
[----:B0-----:R-:W-:Y:S01]  /*eee0*/  LEA.HI.X.SX32 R0, R30, R36, 0x1, P3 ;  /* 0x000000241e007211 */ /* 0x001fe200018f0eff */
[----:B------:R-:W-:Y:S01]  /*eef0*/  STL [R1+0x204], R82 ;  /* 0x0002045201007387 */ /* 0x000fe20000100800 */
[----:B------:R-:W-:-:S03]  /*ef00*/  LEA R105, P3, R34, R37, 0x1 ;  /* 0x0000002522697211 */ /* 0x000fc600078608ff */
[----:B------:R-:W-:Y:S04]  /*ef10*/  STL [R1+0x1d8], R17 ;  /* 0x0001d81101007387 */ /* 0x000fe80000100800 */
[----:B------:R0:W-:Y:S01]  /*ef20*/  STL [R1+0x1e0], R0 ;  /* 0x0001e00001007387 */ /* 0x0001e20000100800 */
[----:B------:R-:W-:Y:S01]  /*ef30*/  LEA R14, P1, R35, R37, 0x1 ;  /* 0x00000025230e7211 */ /* 0x000fe200078208ff */
[----:B------:R-:W-:Y:S02]  /*ef40*/  IMAD R41, R39, UR11, RZ ;  /* 0x0000000b27297c24 */ /* 0x000fe4000f8e02ff */
[----:B------:R-:W-:Y:S01]  /*ef50*/  STL [R1+0x21c], R106 ;  /* 0x00021c6a01007387 */ /* 0x000fe20000100800 */
[----:B--2---:R-:W-:Y:S01]  /*ef60*/  IMAD R42, R42, UR11, RZ ;  /* 0x0000000b2a2a7c24 */ /* 0x004fe2000f8e02ff */
[----:B0-----:R-:W-:-:S02]  /*ef70*/  LEA.HI.X.SX32 R0, R32, R36, 0x1, P6 ;  /* 0x0000002420007211 */ /* 0x001fc400030f0eff */
[----:B------:R-:W-:Y:S01]  /*ef80*/  STL [R1+0x224], R105 ;  /* 0x0002246901007387 */ /* 0x000fe20000100800 */
[-C--:B------:R-:W-:Y:S02]  /*ef90*/  LEA R81, P6, R40, R37.reuse, 0x1 ;  /* 0x0000002528517211 */ /* 0x080fe400078c08ff */
[----:B------:R-:W-:Y:S01]  /*efa0*/  LEA.HI.X.SX32 R15, R33, R36, 0x1, P4 ;  /* 0x00000024210f7211 */ /* 0x000fe200020f0eff */
[----:B------:R-:W-:Y:S04]  /*efb0*/  STL [R1+0x1f8], R111 ;  /* 0x0001f86f01007387 */ /* 0x000fe80000100800 */
[----:B------:R0:W-:Y:S01]  /*efc0*/  STL [R1+0x200], R0 ;  /* 0x0002000001007387 */ /* 0x0001e20000100800 */
[----:B------:R-:W-:Y:S01]  /*efd0*/  LEA R94, P4, R41, R37, 0x1 ;  /* 0x00000025295e7211 */ /* 0x000fe200078808ff */
[----:B---3--:R-:W-:-:S02]  /*efe0*/  IMAD R43, R43, UR11, RZ ;  /* 0x0000000b2b2b7c24 */ /* 0x008fc4000f8e02ff */
[----:B------:R-:W-:Y:S01]  /*eff0*/  STL [R1+0x23c], R14 ;  /* 0x00023c0e01007387 */ /* 0x000fe20000100800 */
[-C--:B------:R-:W-:Y:S02]  /*f000*/  LEA.HI.X.SX32 R86, R35, R36.reuse, 0x1, P1 ;  /* 0x0000002423567211 */ /* 0x080fe400008f0eff */
[----:B0-----:R-:W-:Y:S01]  /*f010*/  LEA.HI.X.SX32 R0, R34, R36, 0x1, P3 ;  /* 0x0000002422007211 */ /* 0x001fe200018f0eff */
[----:B------:R-:W-:Y:S01]  /*f020*/  STL [R1+0x244], R81 ;  /* 0x0002445101007387 */ /* 0x000fe20000100800 */
[----:B------:R-:W-:-:S03]  /*f030*/  LEA R104, P3, R42, R37, 0x1 ;  /* 0x000000252a687211 */ /* 0x000fc600078608ff */
[----:B------:R-:W-:Y:S04]  /*f040*/  STL [R1+0x218], R15 ;  /* 0x0002180f01007387 */ /* 0x000fe80000100800 */
[----:B------:R0:W-:Y:S01]  /*f050*/  STL [R1+0x220], R0 ;  /* 0x0002200001007387 */ /* 0x0001e20000100800 */
[----:B----4-:R-:W-:Y:S01]  /*f060*/  IMAD R44, R44, UR11, RZ ;  /* 0x0000000b2c2c7c24 */ /* 0x010fe2000f8e02ff */
[----:B------:R-:W-:Y:S02]  /*f070*/  LEA R12, P1, R43, R37, 0x1 ;  /* 0x000000252b0c7211 */ /* 0x000fe400078208ff */
[----:B------:R-:W-:Y:S01]  /*f080*/  STL [R1+0x25c], R94 ;  /* 0x00025c5e01007387 */ /* 0x000fe20000100800 */
[-C--:B------:R-:W-:Y:S02]  /*f090*/  LEA.HI.X.SX32 R13, R41, R36.reuse, 0x1, P4 ;  /* 0x00000024290d7211 */ /* 0x080fe400020f0eff */
[----:B0-----:R-:W-:Y:S01]  /*f0a0*/  LEA.HI.X.SX32 R0, R40, R36, 0x1, P6 ;  /* 0x0000002428007211 */ /* 0x001fe200030f0eff */
[----:B------:R-:W-:Y:S01]  /*f0b0*/  STL [R1+0x264], R104 ;  /* 0x0002646801007387 */ /* 0x000fe20000100800 */
[----:B------:R-:W-:-:S03]  /*f0c0*/  IMAD R45, R45, UR11, RZ ;  /* 0x0000000b2d2d7c24 */ /* 0x000fc6000f8e02ff */
[----:B------:R-:W-:Y:S01]  /*f0d0*/  STL [R1+0x238], R86 ;  /* 0x0002385601007387 */ /* 0x000fe20000100800 */
[----:B------:R-:W-:-:S03]  /*f0e0*/  LEA.HI.X.SX32 R113, R43, R36, 0x1, P1 ;  /* 0x000000242b717211 */ /* 0x000fc600008f0eff */
[----:B------:R0:W-:Y:S01]  /*f0f0*/  STL [R1+0x240], R0 ;  /* 0x0002400001007387 */ /* 0x0001e20000100800 */
[----:B------:R-:W-:Y:S01]  /*f100*/  LEA R80, P1, R44, R37, 0x1 ;  /* 0x000000252c507211 */ /* 0x000fe200078208ff */
[----:B------:R-:W-:Y:S02]  /*f110*/  IMAD R46, R46, UR11, RZ ;  /* 0x0000000b2e2e7c24 */ /* 0x000fe4000f8e02ff */
[----:B------:R-:W-:Y:S01]  /*f120*/  STL [R1+0x27c], R12 ;  /* 0x00027c0c01007387 */ /* 0x000fe20000100800 */
[----:B0-----:R-:W-:-:S03]  /*f130*/  LEA.HI.X.SX32 R0, R42, R36, 0x1, P3 ;  /* 0x000000242a007211 */ /* 0x001fc600018f0eff */
[----:B------:R-:W-:Y:S01]  /*f140*/  STL [R1+0x674], R41 ;  /* 0x0006742901007387 */ /* 0x000fe20000100800 */
[----:B------:R-:W-:-:S03]  /*f150*/  LEA R103, P3, R45, R37, 0x1 ;  /* 0x000000252d677211 */ /* 0x000fc600078608ff */
[----:B------:R-:W-:Y:S01]  /*f160*/  STL [R1+0x258], R13 ;  /* 0x0002580d01007387 */ /* 0x000fe20000100800 */
[----:B------:R-:W-:-:S03]  /*f170*/  IMAD R47, R47, UR11, RZ ;  /* 0x0000000b2f2f7c24 */ /* 0x000fc6000f8e02ff */
[----:B------:R0:W-:Y:S01]  /*f180*/  STL [R1+0x260], R0 ;  /* 0x0002600001007387 */ /* 0x0001e20000100800 */
[----:B------:R-:W-:Y:S01]  /*f190*/  LEA R102, P4, R46, R37, 0x1 ;  /* 0x000000252e667211 */ /* 0x000fe200078808ff */
[----:B------:R-:W-:Y:S02]  /*f1a0*/  IMAD R48, R48, UR11, RZ ;  /* 0x0000000b30307c24 */ /* 0x000fe4000f8e02ff */
[----:B------:R-:W-:Y:S01]  /*f1b0*/  STL [R1+0x278], R113 ;  /* 0x0002787101007387 */ /* 0x000fe20000100800 */
[-C--:B------:R-:W-:Y:S02]  /*f1c0*/  LEA.HI.X.SX32 R11, R45, R36.reuse, 0x1, P3 ;  /* 0x000000242d0b7211 */ /* 0x080fe400018f0eff */
[----:B0-----:R-:W-:Y:S01]  /*f1d0*/  LEA.HI.X.SX32 R0, R44, R36, 0x1, P1 ;  /* 0x000000242c007211 */ /* 0x001fe200008f0eff */
[----:B------:R-:W-:Y:S01]  /*f1e0*/  STL [R1+0x284], R80 ;  /* 0x0002845001007387 */ /* 0x000fe20000100800 */
[----:B------:R-:W-:-:S03]  /*f1f0*/  IMAD R49, R49, UR11, RZ ;  /* 0x0000000b31317c24 */ /* 0x000fc6000f8e02ff */
[----:B------:R-:W-:Y:S01]  /*f200*/  STL [R1+0x29c], R103 ;  /* 0x00029c6701007387 */ /* 0x000fe20000100800 */
[----:B------:R-:W-:-:S03]  /*f210*/  LEA R125, P1, R47, R37, 0x1 ;  /* 0x000000252f7d7211 */ /* 0x000fc600078208ff */
[----:B------:R0:W-:Y:S01]  /*f220*/  STL [R1+0x280], R0 ;  /* 0x0002800001007387 */ /* 0x0001e20000100800 */
[----:B------:R-:W-:Y:S01]  /*f230*/  IMAD R50, R50, UR11, RZ ;  /* 0x0000000b32327c24 */ /* 0x000fe2000f8e02ff */
[----:B------:R-:W-:Y:S02]  /*f240*/  LEA R79, P3, R48, R37, 0x1 ;  /* 0x00000025304f7211 */ /* 0x000fe400078608ff */
[----:B------:R-:W-:Y:S01]  /*f250*/  STL [R1+0x684], R44 ;  /* 0x0006842c01007387 */ /* 0x000fe20000100800 */
[----:B------:R-:W-:-:S03]  /*f260*/  IMAD R51, R51, UR11, RZ ;  /* 0x0000000b33337c24 */ /* 0x000fc6000f8e02ff */
[----:B------:R-:W-:Y:S01]  /*f270*/  STL [R1+0x2a4], R102 ;  /* 0x0002a46601007387 */ /* 0x000fe20000100800 */
[----:B0-----:R-:W-:-:S03]  /*f280*/  LEA.HI.X.SX32 R0, R46, R36, 0x1, P4 ;  /* 0x000000242e007211 */ /* 0x001fc600020f0eff */
[----:B------:R-:W-:Y:S01]  /*f290*/  STL [R1+0x68c], R45 ;  /* 0x00068c2d01007387 */ /* 0x000fe20000100800 */
[----:B------:R-:W-:Y:S01]  /*f2a0*/  LEA R93, P4, R49, R37, 0x1 ;  /* 0x00000025315d7211 */ /* 0x000fe200078808ff */
[----:B------:R-:W-:Y:S02]  /*f2b0*/  IMAD R52, R52, UR11, RZ ;  /* 0x0000000b34347c24 */ /* 0x000fe4000f8e02ff */
[----:B------:R-:W-:Y:S01]  /*f2c0*/  STL [R1+0x298], R11 ;  /* 0x0002980b01007387 */ /* 0x000fe20000100800 */
[----:B------:R-:W-:-:S03]  /*f2d0*/  LEA.HI.X.SX32 R87, R47, R36, 0x1, P1 ;  /* 0x000000242f577211 */ /* 0x000fc600008f0eff */
[----:B------:R-:W-:Y:S01]  /*f2e0*/  STL [R1+0x694], R46 ;  /* 0x0006942e01007387 */ /* 0x000fe20000100800 */
[----:B------:R-:W-:-:S03]  /*f2f0*/  LEA R101, P1, R50, R37, 0x1 ;  /* 0x0000002532657211 */ /* 0x000fc600078208ff */
[----:B------:R0:W-:Y:S01]  /*f300*/  STL [R1+0x2a0], R0 ;  /* 0x0002a00001007387 */ /* 0x0001e20000100800 */
[-C--:B------:R-:W-:Y:S01]  /*f310*/  LEA.HI.X.SX32 R10, R49, R36.reuse, 0x1, P4 ;  /* 0x00000024310a7211 */ /* 0x080fe200020f0eff */
[----:B------:R-:W-:Y:S02]  /*f320*/  IMAD R53, R53, UR11, RZ ;  /* 0x0000000b35357c24 */ /* 0x000fe4000f8e02ff */
[----:B------:R-:W-:Y:S01]  /*f330*/  STL [R1+0x2bc], R125 ;  /* 0x0002bc7d01007387 */ /* 0x000fe20000100800 */
[----:B------:R-:W-:Y:S01]  /*f340*/  IMAD R54, R54, UR11, RZ ;  /* 0x0000000b36367c24 */ /* 0x000fe2000f8e02ff */
[-C--:B------:R-:W-:Y:S02]  /*f350*/  LEA R78, P4, R52, R37.reuse, 0x1 ;  /* 0x00000025344e7211 */ /* 0x080fe400078808ff */
[-C--:B0-----:R-:W-:Y:S01]  /*f360*/  LEA.HI.X.SX32 R0, R48, R36.reuse, 0x1, P3 ;  /* 0x0000002430007211 */ /* 0x081fe200018f0eff */
[----:B------:R-:W-:Y:S01]  /*f370*/  STL [R1+0x2c4], R79 ;  /* 0x0002c44f01007387 */ /* 0x000fe20000100800 */
[----:B------:R-:W-:Y:S01]  /*f380*/  LEA R124, P3, R51, R37, 0x1 ;  /* 0x00000025337c7211 */ /* 0x000fe200078608ff */
[----:B------:R-:W-:Y:S01]  /*f390*/  IMAD R55, R55, UR11, RZ ;  /* 0x0000000b37377c24 */ /* 0x000fe2000f8e02ff */
[-C--:B------:R-:W-:Y:S01]  /*f3a0*/  LEA.HI.X.SX32 R46, R50, R36.reuse, 0x1, P1 ;  /* 0x00000024322e7211 */ /* 0x080fe200008f0eff */
[----:B------:R-:W-:Y:S01]  /*f3b0*/  STL [R1+0x2b8], R87 ;  /* 0x0002b85701007387 */ /* 0x000fe20000100800 */
[----:B------:R-:W-:-:S03]  /*f3c0*/  LEA.HI.X.SX32 R9, R51, R36, 0x1, P3 ;  /* 0x0000002433097211 */ /* 0x000fc600018f0eff */
[----:B------:R0:W-:Y:S01]  /*f3d0*/  STL [R1+0x2c0], R0 ;  /* 0x0002c00001007387 */ /* 0x0001e20000100800 */
[----:B------:R-:W-:Y:S01]  /*f3e0*/  IMAD R56, R56, UR11, RZ ;  /* 0x0000000b38387c24 */ /* 0x000fe2000f8e02ff */
[----:B------:R-:W-:Y:S02]  /*f3f0*/  LEA.HI.X.SX32 R45, R52, R36, 0x1, P4 ;  /* 0x00000024342d7211 */ /* 0x000fe400020f0eff */
[----:B------:R-:W-:Y:S01]  /*f400*/  STL [R1+0x2dc], R93 ;  /* 0x0002dc5d01007387 */ /* 0x000fe20000100800 */
[----:B------:R-:W-:-:S03]  /*f410*/  LEA R100, P1, R53, R37, 0x1 ;  /* 0x0000002535647211 */ /* 0x000fc600078208ff */
[----:B------:R-:W-:Y:S01]  /*f420*/  STL [R1+0x2d8], R10 ;  /* 0x0002d80a01007387 */ /* 0x000fe20000100800 */
[----:B------:R-:W-:-:S03]  /*f430*/  LEA R77, P3, R54, R37, 0x1 ;  /* 0x00000025364d7211 */ /* 0x000fc600078608ff */
[----:B------:R-:W-:Y:S01]  /*f440*/  STL [R1+0x2e4], R101 ;  /* 0x0002e46501007387 */ /* 0x000fe20000100800 */
[----:B------:R-:W-:Y:S01]  /*f450*/  LEA R123, P4, R55, R37, 0x1 ;  /* 0x00000025377b7211 */ /* 0x000fe200078808ff */
[----:B------:R-:W-:Y:S02]  /*f460*/  IMAD R57, R57, UR11, RZ ;  /* 0x0000000b39397c24 */ /* 0x000fe4000f8e02ff */
[----:B------:R-:W-:Y:S01]  /*f470*/  STL [R1+0x2fc], R124 ;  /* 0x0002fc7c01007387 */ /* 0x000fe20000100800 */
[----:B------:R-:W-:-:S03]  /*f480*/  LEA.HI.X.SX32 R8, R53, R36, 0x1, P1 ;  /* 0x0000002435087211 */ /* 0x000fc600008f0eff */
[----:B------:R-:W-:Y:S01]  /*f490*/  STL [R1+0x2e0], R46 ;  /* 0x0002e02e01007387 */ /* 0x000fe20000100800 */
[----:B------:R-:W-:-:S03]  /*f4a0*/  LEA.HI.X.SX32 R44, R54, R36, 0x1, P3 ;  /* 0x00000024362c7211 */ /* 0x000fc600018f0eff */
[----:B------:R-:W-:Y:S01]  /*f4b0*/  STL [R1+0x304], R78 ;  /* 0x0003044e01007387 */ /* 0x000fe20000100800 */
[----:B------:R-:W-:Y:S01]  /*f4c0*/  LEA R76, P1, R56, R37, 0x1 ;  /* 0x00000025384c7211 */ /* 0x000fe200078208ff */
[----:B------:R-:W-:Y:S02]  /*f4d0*/  IMAD R58, R58, UR11, RZ ;  /* 0x0000000b3a3a7c24 */ /* 0x000fe4000f8e02ff */
[----:B------:R-:W-:Y:S01]  /*f4e0*/  STL [R1+0x2f8], R9 ;  /* 0x0002f80901007387 */ /* 0x000fe20000100800 */
[----:B------:R-:W-:-:S03]  /*f4f0*/  LEA.HI.X.SX32 R114, R55, R36, 0x1, P4 ;  /* 0x0000002437727211 */ /* 0x000fc600020f0eff */
[----:B------:R-:W-:Y:S01]  /*f500*/  STL [R1+0x300], R45 ;  /* 0x0003002d01007387 */ /* 0x000fe20000100800 */
[----:B------:R-:W-:-:S03]  /*f510*/  LEA R92, P3, R57, R37, 0x1 ;  /* 0x00000025395c7211 */ /* 0x000fc600078608ff */
[----:B------:R-:W-:Y:S01]  /*f520*/  STL [R1+0x31c], R100 ;  /* 0x00031c6401007387 */ /* 0x000fe20000100800 */
[----:B0-----:R-:W-:-:S03]  /*f530*/  LEA.HI.X.SX32 R0, R56, R36, 0x1, P1 ;  /* 0x0000002438007211 */ /* 0x001fc600008f0eff */
[----:B------:R-:W-:Y:S01]  /*f540*/  STL [R1+0x324], R77 ;  /* 0x0003244d01007387 */ /* 0x000fe20000100800 */
[----:B------:R-:W-:-:S03]  /*f550*/  IMAD R59, R59, UR11, RZ ;  /* 0x0000000b3b3b7c24 */ /* 0x000fc6000f8e02ff */
[----:B------:R-:W-:Y:S01]  /*f560*/  STL [R1+0x33c], R123 ;  /* 0x00033c7b01007387 */ /* 0x000fe20000100800 */
[----:B------:R-:W-:-:S03]  /*f570*/  LEA R75, P4, R58, R37, 0x1 ;  /* 0x000000253a4b7211 */ /* 0x000fc600078808ff */
[----:B------:R-:W-:Y:S01]  /*f580*/  STL [R1+0x318], R8 ;  /* 0x0003180801007387 */ /* 0x000fe20000100800 */
[----:B------:R-:W-:-:S03]  /*f590*/  IMAD R60, R60, UR11, RZ ;  /* 0x0000000b3c3c7c24 */ /* 0x000fc6000f8e02ff */
[----:B------:R-:W-:Y:S01]  /*f5a0*/  STL [R1+0x320], R44 ;  /* 0x0003202c01007387 */ /* 0x000fe20000100800 */
[----:B------:R-:W-:-:S03]  /*f5b0*/  IMAD R61, R61, UR11, RZ ;  /* 0x0000000b3d3d7c24 */ /* 0x000fc6000f8e02ff */
[----:B------:R-:W-:Y:S01]  /*f5c0*/  STL [R1+0x338], R114 ;  /* 0x0003387201007387 */ /* 0x000fe20000100800 */
[----:B------:R-:W-:-:S03]  /*f5d0*/  LEA R122, P1, R59, R37, 0x1 ;  /* 0x000000253b7a7211 */ /* 0x000fc600078208ff */
[----:B------:R-:W-:Y:S01]  /*f5e0*/  STL [R1+0x344], R76 ;  /* 0x0003444c01007387 */ /* 0x000fe20000100800 */
[----:B------:R-:W-:-:S03]  /*f5f0*/  IMAD R62, R62, UR11, RZ ;  /* 0x0000000b3e3e7c24 */ /* 0x000fc6000f8e02ff */
[----:B------:R-:W-:Y:S01]  /*f600*/  STL [R1+0x35c], R92 ;  /* 0x00035c5c01007387 */ /* 0x000fe20000100800 */
[----:B------:R-:W-:-:S03]  /*f610*/  LEA.HI.X.SX32 R89, R57, R36, 0x1, P3 ;  /* 0x0000002439597211 */ /* 0x000fc600018f0eff */
[----:B------:R0:W-:Y:S01]  /*f620*/  STL [R1+0x340], R0 ;  /* 0x0003400001007387 */ /* 0x0001e20000100800 */
[-C--:B------:R-:W-:Y:S01]  /*f630*/  LEA R74, P3, R60, R37.reuse, 0x1 ;  /* 0x000000253c4a7211 */ /* 0x080fe200078608ff */
[----:B------:R-:W-:Y:S01]  /*f640*/  IMAD R63, R63, UR11, RZ ;  /* 0x0000000b3f3f7c24 */ /* 0x000fe2000f8e02ff */
[-C--:B------:R-:W-:Y:S01]  /*f650*/  LEA.HI.X.SX32 R5, R59, R36.reuse, 0x1, P1 ;  /* 0x000000243b057211 */ /* 0x080fe200008f0eff */
[----:B------:R-:W-:Y:S01]  /*f660*/  STL [R1+0x364], R75 ;  /* 0x0003644b01007387 */ /* 0x000fe20000100800 */
[-C--:B0-----:R-:W-:Y:S02]  /*f670*/  LEA.HI.X.SX32 R0, R58, R36.reuse, 0x1, P4 ;  /* 0x000000243a007211 */ /* 0x081fe400020f0eff */
[-C--:B------:R-:W-:Y:S02]  /*f680*/  LEA R34, P4, R61, R37.reuse, 0x1 ;  /* 0x000000253d227211 */ /* 0x080fe400078808ff */
[----:B------:R-:W-:Y:S01]  /*f690*/  LEA.HI.X.SX32 R41, R60, R36, 0x1, P3 ;  /* 0x000000243c297211 */ /* 0x000fe200018f0eff */
[----:B------:R0:W-:Y:S01]  /*f6a0*/  STL [R1+0x360], R0 ;  /* 0x0003600001007387 */ /* 0x0001e20000100800 */
[----:B------:R-:W-:-:S02]  /*f6b0*/  LEA R73, P1, R62, R37, 0x1 ;  /* 0x000000253e497211 */ /* 0x000fc400078208ff */
[----:B------:R-:W-:Y:S01]  /*f6c0*/  LEA.HI.X.SX32 R35, R61, R36, 0x1, P4 ;  /* 0x000000243d237211 */ /* 0x000fe200020f0eff */
[----:B------:R-:W-:Y:S01]  /*f6d0*/  STL [R1+0x358], R89 ;  /* 0x0003585901007387 */ /* 0x000fe20000100800 */
[----:B------:R-:W-:-:S03]  /*f6e0*/  LEA R116, P3, R63, R37, 0x1 ;  /* 0x000000253f747211 */ /* 0x000fc600078608ff */
[----:B------:R-:W-:Y:S01]  /*f6f0*/  STL [R1+0x37c], R122 ;  /* 0x00037c7a01007387 */ /* 0x000fe20000100800 */
[----:B0-----:R-:W-:-:S03]  /*f700*/  LEA.HI.X.SX32 R0, R62, R36, 0x1, P1 ;  /* 0x000000243e007211 */ /* 0x001fc600008f0eff */
[----:B------:R-:W-:Y:S04]  /*f710*/  STL [R1+0x384], R74 ;  /* 0x0003844a01007387 */ /* 0x000fe80000100800 */
[----:B------:R-:W-:Y:S04]  /*f720*/  STL [R1+0x378], R5 ;  /* 0x0003780501007387 */ /* 0x000fe80000100800 */
[----:B------:R-:W-:Y:S04]  /*f730*/  STL [R1+0x39c], R34 ;  /* 0x00039c2201007387 */ /* 0x000fe80000100800 */
[----:B------:R-:W-:Y:S04]  /*f740*/  STL [R1+0x380], R41 ;  /* 0x0003802901007387 */ /* 0x000fe80000100800 */
[----:B------:R-:W-:Y:S04]  /*f750*/  STL [R1+0x398], R35 ;  /* 0x0003982301007387 */ /* 0x000fe80000100800 */
[----:B------:R-:W-:Y:S04]  /*f760*/  STL [R1+0x3a4], R73 ;  /* 0x0003a44901007387 */ /* 0x000fe80000100800 */
[----:B------:R-:W-:Y:S04]  /*f770*/  STL [R1+0x3bc], R116 ;  /* 0x0003bc7401007387 */ /* 0x000fe80000100800 */
[----:B------:R0:W-:Y:S04]  /*f780*/  STL [R1+0x3a0], R0 ;  /* 0x0003a00001007387 */ /* 0x0001e80000100800 */
[----:B------:R-:W2:Y:S04]  /*f790*/  LDL R7, [R1+0x44] ;  /* 0x0000440001077983 */ /* 0x000ea80000100800 */
[----:B------:R-:W2:Y:S01]  /*f7a0*/  LDL R6, [R1+0x48] ;  /* 0x0000480001067983 */ /* 0x000ea20000100800 */
[----:B------:R-:W1:Y:S01]  /*f7b0*/  S2R R88, SR_TID.X ;  /* 0x0000000000587919 */ /* 0x000e620000002100 */
[----:B------:R-:W-:-:S02]  /*f7c0*/  IMAD R64, R64, UR11, RZ ;  /* 0x0000000b40407c24 */ /* 0x000fc4000f8e02ff */
[----:B------:R-:W-:Y:S02]  /*f7d0*/  IMAD R65, R65, UR11, RZ ;  /* 0x0000000b41417c24 */ /* 0x000fe4000f8e02ff */
[----:B------:R-:W-:Y:S01]  /*f7e0*/  IMAD R66, R66, UR11, RZ ;  /* 0x0000000b42427c24 */ /* 0x000fe2000f8e02ff */
[-C--:B------:R-:W-:Y:S01]  /*f7f0*/  LEA R72, P4, R64, R37.reuse, 0x1 ;  /* 0x0000002540487211 */ /* 0x080fe200078808ff */
[----:B------:R-:W-:Y:S01]  /*f800*/  IMAD R67, R67, UR11, RZ ;  /* 0x0000000b43437c24 */ /* 0x000fe2000f8e02ff */
[-C--:B------:R-:W-:Y:S01]  /*f810*/  LEA.HI.X.SX32 R99, R63, R36.reuse, 0x1, P3 ;  /* 0x000000243f637211 */ /* 0x080fe200018f0eff */
[----:B------:R-:W-:Y:S01]  /*f820*/  IMAD R68, R68, UR11, RZ ;  /* 0x0000000b44447c24 */ /* 0x000fe2000f8e02ff */
[----:B0-----:R-:W-:Y:S01]  /*f830*/  LEA.HI.X.SX32 R0, R64, R36, 0x1, P4 ;  /* 0x0000002440007211 */ /* 0x001fe200020f0eff */
[----:B------:R-:W-:Y:S01]  /*f840*/  IMAD R69, R69, UR11, RZ ;  /* 0x0000000b45457c24 */ /* 0x000fe2000f8e02ff */
[-C--:B------:R-:W-:Y:S01]  /*f850*/  LEA R91, P1, R65, R37.reuse, 0x1 ;  /* 0x00000025415b7211 */ /* 0x080fe200078208ff */
[----:B------:R-:W-:Y:S01]  /*f860*/  IMAD R70, R70, UR11, RZ ;  /* 0x0000000b46467c24 */ /* 0x000fe2000f8e02ff */
[-C--:B------:R-:W-:Y:S01]  /*f870*/  LEA R119, P3, R66, R37.reuse, 0x1 ;  /* 0x0000002542777211 */ /* 0x080fe200078608ff */
[----:B------:R-:W-:Y:S01]  /*f880*/  IMAD R71, R71, UR11, RZ ;  /* 0x0000000b47477c24 */ /* 0x000fe2000f8e02ff */
[----:B------:R-:W-:-:S02]  /*f890*/  LEA R120, P4, R67, R37, 0x1 ;  /* 0x0000002543787211 */ /* 0x000fc400078808ff */
[-C--:B------:R-:W-:Y:S02]  /*f8a0*/  LEA.HI.X.SX32 R121, R65, R36.reuse, 0x1, P1 ;  /* 0x0000002441797211 */ /* 0x080fe400008f0eff */
[-C--:B------:R-:W-:Y:S02]  /*f8b0*/  LEA.HI.X.SX32 R2, R66, R36.reuse, 0x1, P3 ;  /* 0x0000002442027211 */ /* 0x080fe400018f0eff */
[----:B------:R-:W-:Y:S02]  /*f8c0*/  LEA.HI.X.SX32 R90, R67, R36, 0x1, P4 ;  /* 0x00000024435a7211 */ /* 0x000fe400020f0eff */
[-C--:B------:R-:W-:Y:S02]  /*f8d0*/  LEA R39, P1, R68, R37.reuse, 0x1 ;  /* 0x0000002544277211 */ /* 0x080fe400078208ff */
[-C--:B------:R-:W-:Y:S02]  /*f8e0*/  LEA R42, P3, R69, R37.reuse, 0x1 ;  /* 0x00000025452a7211 */ /* 0x080fe400078608ff */
[----:B------:R-:W-:-:S02]  /*f8f0*/  LEA R3, P4, R70, R37, 0x1 ;  /* 0x0000002546037211 */ /* 0x000fc400078808ff */
[----:B------:R-:W-:Y:S01]  /*f900*/  LEA R117, P6, R71, R37, 0x1 ;  /* 0x0000002547757211 */ /* 0x000fe200078c08ff */
[----:B------:R0:W-:Y:S01]  /*f910*/  STL [R1+0x3c0], R0 ;  /* 0x0003c00001007387 */ /* 0x0001e20000100800 */
[----:B-1----:R-:W-:Y:S02]  /*f920*/  SHF.R.S32.HI R4, RZ, 0x6, R88 ;  /* 0x00000006ff047819 */ /* 0x002fe40000011458 */
[-C--:B------:R-:W-:Y:S02]  /*f930*/  LEA.HI.X.SX32 R43, R69, R36.reuse, 0x1, P3 ;  /* 0x00000024452b7211 */ /* 0x080fe400018f0eff */
[-C--:B------:R-:W-:Y:S02]  /*f940*/  LEA.HI.X.SX32 R38, R70, R36.reuse, 0x1, P4 ;  /* 0x0000002446267211 */ /* 0x080fe400020f0eff */
[-C--:B------:R-:W-:Y:S02]  /*f950*/  LEA.HI.X.SX32 R88, R71, R36.reuse, 0x1, P6 ;  /* 0x0000002447587211 */ /* 0x080fe400030f0eff */
[----:B0-----:R-:W-:-:S02]  /*f960*/  LEA.HI.X.SX32 R0, R68, R36, 0x1, P1 ;  /* 0x0000002444007211 */ /* 0x001fc400008f0eff */
[----:B------:R-:W0:Y:S01]  /*f970*/  S2R R36, SR_TID.X ;  /* 0x0000000000247919 */ /* 0x000e220000002100 */
[----:B------:R-:W-:Y:S04]  /*f980*/  STL [R1+0x3c4], R72 ;  /* 0x0003c44801007387 */ /* 0x000fe80000100800 */
[----:B------:R-:W-:Y:S04]  /*f990*/  STL [R1+0x3b8], R99 ;  /* 0x0003b86301007387 */ /* 0x000fe80000100800 */
[----:B------:R-:W-:Y:S01]  /*f9a0*/  STL [R1+0x3dc], R91 ;  /* 0x0003dc5b01007387 */ /* 0x000fe20000100800 */
[----:B------:R-:W-:-:S03]  /*f9b0*/  SGXT R4, R4, 0x1 ;  /* 0x000000010404781a */ /* 0x000fc60000000200 */
[----:B------:R-:W-:Y:S04]  /*f9c0*/  STL [R1+0x3e4], R119 ;  /* 0x0003e47701007387 */ /* 0x000fe80000100800 */
[----:B------:R-:W-:Y:S04]  /*f9d0*/  STL [R1+0x3d8], R121 ;  /* 0x0003d87901007387 */ /* 0x000fe80000100800 */
[----:B------:R-:W-:Y:S01]  /*f9e0*/  STL [R1+0x3fc], R120 ;  /* 0x0003fc7801007387 */ /* 0x000fe20000100800 */
[----:B0-----:R-:W-:-:S03]  /*f9f0*/  LOP3.LUT R36, R36, 0x3f, RZ, 0xc0, !PT ;  /* 0x0000003f24247812 */ /* 0x001fc600078ec0ff */
[----:B------:R-:W-:Y:S02]  /*fa00*/  STL [R1+0x3e0], R2 ;  /* 0x0003e00201007387 */ /* 0x000fe40000100800 */
[----:B------:R-:W-:Y:S02]  /*fa10*/  IMAD.SHL.U32 R36, R36, 0x2, RZ ;  /* 0x0000000224247824 */ /* 0x000fe400078e00ff */
[----:B------:R-:W-:Y:S04]  /*fa20*/  STL [R1+0x3f8], R90 ;  /* 0x0003f85a01007387 */ /* 0x000fe80000100800 */
[----:B------:R-:W-:Y:S01]  /*fa30*/  STL [R1+0x400], R39 ;  /* 0x0004002701007387 */ /* 0x000fe20000100800 */
[----:B------:R-:W-:-:S03]  /*fa40*/  LOP3.LUT R36, R36, 0x90, R4, 0x78, !PT ;  /* 0x0000009024247812 */ /* 0x000fc600078e7804 */
[----:B------:R-:W-:Y:S01]  /*fa50*/  STL [R1+0x414], R42 ;  /* 0x0004142a01007387 */ /* 0x000fe20000100800 */
[----:B------:R-:W-:-:S03]  /*fa60*/  PRMT R4, RZ, 0x7610, R4 ;  /* 0x00007610ff047816 */ /* 0x000fc60000000004 */
[----:B------:R-:W-:Y:S04]  /*fa70*/  STL [R1+0x1a0], R117 ;  /* 0x0001a07501007387 */ /* 0x000fe80000100800 */
[----:B------:R-:W-:Y:S04]  /*fa80*/  STL [R1+0x418], R3 ;  /* 0x0004180301007387 */ /* 0x000fe80000100800 */
[----:B------:R-:W3:Y:S04]  /*fa90*/  LDL R70, [R1+0xc8] ;  /* 0x0000c80001467983 */ /* 0x000ee80000100800 */
[----:B------:R-:W-:Y:S04]  /*faa0*/  STL [R1+0x198], R43 ;  /* 0x0001982b01007387 */ /* 0x000fe80000100800 */
[----:B------:R-:W-:Y:S04]  /*fab0*/  STL [R1+0x190], R0 ;  /* 0x0001900001007387 */ /* 0x000fe80000100800 */
[----:B------:R-:W4:Y:S04]  /*fac0*/  LDL R71, [R1+0x84] ;  /* 0x0000840001477983 */ /* 0x000f280000100800 */
[----:B------:R-:W-:Y:S04]  /*fad0*/  STL [R1+0x19c], R38 ;  /* 0x00019c2601007387 */ /* 0x000fe80000100800 */
[----:B------:R-:W-:Y:S04]  /*fae0*/  STL [R1+0x194], R88 ;  /* 0x0001945801007387 */ /* 0x000fe80000100800 */
[----:B--2---:R0:W2:Y:S04]  /*faf0*/  @P0 LDG.E.U16 R4, desc[UR20][R6.64] ;  /* 0x0000001406040981 */ /* 0x0040a8000c1e1500 */
[----:B------:R-:W2:Y:S01]  /*fb00*/  LDL R7, [R1+0x64] ;  /* 0x0000640001077983 */ /* 0x000ea20000100800 */
[----:B------:R-:W-:Y:S01]  /*fb10*/  PRMT R32, RZ, 0x7610, R32 ;  /* 0x00007610ff207816 */ /* 0x000fe20000000020 */
[----:B0-----:R-:W-:-:S02]  /*fb20*/  @P0 IMAD.MOV.U32 R6, RZ, RZ, R98 ;  /* 0x000000ffff060224 */ /* 0x001fc400078e0062 */
[----:B------:R0:W-:Y:S04]  /*fb30*/  STS.U16 [R36+UR9], R118 ;  /* 0x0000007624007988 */ /* 0x0001e80008000409 */
[----:B------:R-:W3:Y:S04]  /*fb40*/  LDL.LU R98, [R1+0x79c] ;  /* 0x00079c0001627983 */ /* 0x000ee80000300800 */
[----:B0-----:R-:W3:Y:S04]  /*fb50*/  LDL R118, [R1+0x144] ;  /* 0x0001440001767983 */ /* 0x001ee80000100800 */
[----:B--2---:R0:W2:Y:S04]  /*fb60*/  @P0 LDG.E.U16 R32, desc[UR20][R6.64] ;  /* 0x0000001406200981 */ /* 0x0040a8000c1e1500 */
[----:B------:R-:W2:Y:S01]  /*fb70*/  LDL.LU R7, [R1+0x24] ;  /* 0x0000240001077983 */ /* 0x000ea20000300800 */
[----:B------:R-:W-:Y:S01]  /*fb80*/  PRMT R31, RZ, 0x7610, R31 ;  /* 0x00007610ff1f7816 */ /* 0x000fe2000000001f */
[----:B0-----:R-:W-:-:S02]  /*fb90*/  @P0 IMAD.MOV.U32 R6, RZ, RZ, R115 ;  /* 0x000000ffff060224 */ /* 0x001fc400078e0073 */
[----:B------:R-:W3:Y:S04]  /*fba0*/  LDL.LU R115, [R1+0x798] ;  /* 0x0007980001737983 */ /* 0x000ee80000300800 */
[----:B--2---:R4:W-:Y:S02]  /*fbb0*/  STS.U16 [R36+UR9+0x400], R7 ;  /* 0x0004000724007988 */ /* 0x0049e40008000409 */
[----:B----4-:R-:W-:Y:S02]  /*fbc0*/  @P0 IMAD.MOV.U32 R7, RZ, RZ, R71 ;  /* 0x000000ffff070224 */ /* 0x010fe400078e0047 */
[----:B------:R-:W2:Y:S04]  /*fbd0*/  LDL.LU R71, [R1+0x14] ;  /* 0x0000140001477983 */ /* 0x000ea80000300800 */
[----:B------:R0:W4:Y:S04]  /*fbe0*/  @P0 LDG.E.U16 R31, desc[UR20][R6.64] ;  /* 0x00000014061f0981 */ /* 0x000128000c1e1500 */
[----:B------:R-:W0:Y:S04]  /*fbf0*/  LDL R6, [R1+0xa4] ;  /* 0x0000a40001067983 */ /* 0x000e280000100800 */
[----:B------:R-:W0:Y:S01]  /*fc00*/  LDL R7, [R1+0xa8] ;  /* 0x0000a80001077983 */ /* 0x000e220000100800 */
[----:B------:R-:W-:-:S03]  /*fc10*/  PRMT R30, RZ, 0x7610, R30 ;  /* 0x00007610ff1e7816 */ /* 0x000fc6000000001e */
[----:B---3--:R1:W-:Y:S04]  /*fc20*/  STS.U16 [R36+UR9+0x800], R98 ;  /* 0x0008006224007988 */ /* 0x0083e80008000409 */
[----:B-1----:R-:W3:Y:S01]  /*fc30*/  LDL R98, [R1+0x104] ;  /* 0x0001040001627983 */ /* 0x002ee20000100800 */
[----:B0-----:R-:W-:-:S04]  /*fc40*/  @P0 LOP3.LUT R7, R7, R6, RZ, 0x3c, !PT ;  /* 0x0000000607070212 */ /* 0x001fc800078e3cff */
[----:B------:R-:W-:-:S04]  /*fc50*/  @P0 LOP3.LUT R6, R7, R6, RZ, 0x3c, !PT ;  /* 0x0000000607060212 */ /* 0x000fc800078e3cff */
[----:B------:R-:W-:-:S05]  /*fc60*/  @P0 LOP3.LUT R7, R7, R6, RZ, 0x3c, !PT ;  /* 0x0000000607070212 */ /* 0x000fca00078e3cff */
[----:B------:R0:W2:Y:S04]  /*fc70*/  @P0 LDG.E.U16 R30, desc[UR20][R6.64] ;  /* 0x00000014061e0981 */ /* 0x0000a8000c1e1500 */
[----:B------:R-:W2:Y:S04]  /*fc80*/  LDL.LU R6, [R1+0x20] ;  /* 0x0000200001067983 */ /* 0x000ea80000300800 */
[----:B------:R-:W3:Y:S01]  /*fc90*/  LDL R7, [R1+0xc4] ;  /* 0x0000c40001077983 */ /* 0x000ee20000100800 */
[----:B------:R-:W-:-:S03]  /*fca0*/  PRMT R29, RZ, 0x7610, R29 ;  /* 0x00007610ff1d7816 */ /* 0x000fc6000000001d */
[----:B--2---:R0:W-:Y:S02]  /*fcb0*/  STS.U16 [R36+UR9+0xc00], R6 ;  /* 0x000c000624007988 */ /* 0x0041e40008000409 */
[----:B0-----:R-:W-:Y:S02]  /*fcc0*/  @P0 IMAD.MOV.U32 R6, RZ, RZ, R70 ;  /* 0x000000ffff060224 */ /* 0x001fe400078e0046 */
[----:B------:R-:W2:Y:S04]  /*fcd0*/  LDL.LU R70, [R1+0x10] ;  /* 0x0000100001467983 */ /* 0x000ea80000300800 */
[----:B---3--:R0:W3:Y:S04]  /*fce0*/  @P0 LDG.E.U16 R29, desc[UR20][R6.64] ;  /* 0x00000014061d0981 */ /* 0x0080e8000c1e1500 */
[----:B------:R-:W2:Y:S01]  /*fcf0*/  LDL R7, [R1+0xe4] ;  /* 0x0000e40001077983 */ /* 0x000ea20000100800 */
[----:B------:R-:W-:Y:S01]  /*fd00*/  PRMT R28, RZ, 0x7610, R28 ;  /* 0x00007610ff1c7816 */ /* 0x000fe2000000001c */
[----:B0-----:R-:W-:-:S02]  /*fd10*/  @P0 IMAD.MOV.U32 R6, RZ, RZ, R97 ;  /* 0x000000ffff060224 */ /* 0x001fc400078e0061 */
[----:B------:R0:W-:Y:S04]  /*fd20*/  STS.U16 [R36+UR9+0x1000], R115 ;  /* 0x0010007324007988 */ /* 0x0001e80008000409 */
[----:B0-----:R-:W3:Y:S04]  /*fd30*/  LDL R115, [R1+0x168] ;  /* 0x0001680001737983 */ /* 0x001ee80000100800 */
[----:B------:R-:W3:Y:S04]  /*fd40*/  LDL.LU R97, [R1+0x794] ;  /* 0x0007940001617983 */ /* 0x000ee80000300800 */
[----:B--2---:R0:W2:Y:S04]  /*fd50*/  @P0 LDG.E.U16 R28, desc[UR20][R6.64] ;  /* 0x00000014061c0981 */ /* 0x0040a8000c1e1500 */
[----:B------:R-:W2:Y:S01]  /*fd60*/  LDL.LU R7, [R1+0x1c] ;  /* 0x00001c0001077983 */ /* 0x000ea20000300800 */
[----:B------:R-:W-:Y:S01]  /*fd70*/  PRMT R27, RZ, 0x7610, R27 ;  /* 0x00007610ff1b7816 */ /* 0x000fe2000000001b */
[----:B0-----:R-:W-:-:S02]  /*fd80*/  @P0 IMAD.MOV.U32 R6, RZ, RZ, R112 ;  /* 0x000000ffff060224 */ /* 0x001fc400078e0070 */
[----:B------:R-:W3:Y:S04]  /*fd90*/  LDL.LU R112, [R1+0x790] ;  /* 0x0007900001707983 */ /* 0x000ee80000300800 */
[----:B--2---:R0:W-:Y:S02]  /*fda0*/  STS.U16 [R36+UR9+0x1400], R7 ;  /* 0x0014000724007988 */ /* 0x0041e40008000409 */
[----:B0-----:R-:W-:Y:S02]  /*fdb0*/  @P0 IMAD.MOV.U32 R7, RZ, RZ, R98 ;  /* 0x000000ffff070224 */ /* 0x001fe400078e0062 */
[----:B------:R-:W2:Y:S04]  /*fdc0*/  LDL.LU R98, [R1+0xc] ;  /* 0x00000c0001627983 */ /* 0x000ea80000300800 */
[----:B------:R0:W2:Y:S04]  /*fdd0*/  @P0 LDG.E.U16 R27, desc[UR20][R6.64] ;  /* 0x00000014061b0981 */ /* 0x0000a8000c1e1500 */
[----:B------:R-:W0:Y:S04]  /*fde0*/  LDL R6, [R1+0x124] ;  /* 0x0001240001067983 */ /* 0x000e280000100800 */
[----:B------:R-:W0:Y:S01]  /*fdf0*/  LDL R7, [R1+0x128] ;  /* 0x0001280001077983 */ /* 0x000e220000100800 */
[----:B------:R-:W-:-:S02]  /*fe00*/  PRMT R26, RZ, 0x7610, R26 ;  /* 0x00007610ff1a7816 */ /* 0x000fc4000000001a */
[----:B------:R-:W-:Y:S01]  /*fe10*/  PRMT R25, RZ, 0x7610, R25 ;  /* 0x00007610ff197816 */ /* 0x000fe20000000019 */
[----:B---3--:R1:W-:Y:S01]  /*fe20*/  STS.U16 [R36+UR9+0x1800], R97 ;  /* 0x0018006124007988 */ /* 0x0083e20008000409 */
[----:B------:R-:W-:Y:S02]  /*fe30*/  PRMT R24, RZ, 0x7610, R24 ;  /* 0x00007610ff187816 */ /* 0x000fe40000000018 */
[----:B------:R-:W-:Y:S01]  /*fe40*/  PRMT R23, RZ, 0x7610, R23 ;  /* 0x00007610ff177816 */ /* 0x000fe20000000017 */
[----:B-1----:R-:W3:Y:S04]  /*fe50*/  LDL.LU R97, [R1+0x18] ;  /* 0x0000180001617983 */ /* 0x002ee80000300800 */
[----:B------:R1:W-:Y:S01]  /*fe60*/  STS.U16 [R36+UR9+0x2400], R71 ;  /* 0x0024004724007988 */ /* 0x0003e20008000409 */
[----:B0-----:R-:W-:-:S04]  /*fe70*/  @P0 LOP3.LUT R7, R7, R6, RZ, 0x3c, !PT ;  /* 0x0000000607070212 */ /* 0x001fc800078e3cff */
[----:B------:R-:W-:-:S04]  /*fe80*/  @P0 LOP3.LUT R6, R7, R6, RZ, 0x3c, !PT ;  /* 0x0000000607060212 */ /* 0x000fc800078e3cff */
[----:B------:R-:W-:-:S05]  /*fe90*/  @P0 LOP3.LUT R7, R7, R6, RZ, 0x3c, !PT ;  /* 0x0000000607070212 */ /* 0x000fca00078e3cff */
[----:B------:R0:W2:Y:S02]  /*fea0*/  @P0 LDG.E.U16 R26, desc[UR20][R6.64] ;  /* 0x00000014061a0981 */ /* 0x0000a4000c1e1500 */
[----:B0-----:R-:W-:Y:S02]  /*feb0*/  @P0 IMAD.MOV.U32 R6, RZ, RZ, R96 ;  /* 0x000000ffff060224 */ /* 0x001fe400078e0060 */
[----:B------:R-:W-:Y:S01]  /*fec0*/  @P0 IMAD.MOV.U32 R7, RZ, RZ, R118 ;  /* 0x000000ffff070224 */ /* 0x000fe200078e0076 */
[----:B------:R-:W2:Y:S04]  /*fed0*/  LDL.LU R96, [R1+0x78c] ;  /* 0x00078c0001607983 */ /* 0x000ea80000300800 */
[----:B------:R0:W2:Y:S04]  /*fee0*/  @P0 LDG.E.U16 R25, desc[UR20][R6.64] ;  /* 0x0000001406190981 */ /* 0x0000a8000c1e1500 */
[----:B------:R-:W2:Y:S01]  /*fef0*/  LDL.LU R118, [R1+0x8] ;  /* 0x0000080001767983 */ /* 0x000ea20000300800 */
[----:B0-----:R-:W-:-:S02]  /*ff00*/  @P0 IMAD.MOV.U32 R6, RZ, RZ, R115 ;  /* 0x000000ffff060224 */ /* 0x001fc400078e0073 */
[----:B------:R-:W-:Y:S02]  /*ff10*/  @P0 IMAD.MOV.U32 R7, RZ, RZ, R20 ;  /* 0x000000ffff070224 */ /* 0x000fe400078e0014 */
[----:B------:R-:W2:Y:S04]  /*ff20*/  LDL.LU R20, [R1+0x788] ;  /* 0x0007880001147983 */ /* 0x000ea80000300800 */
[----:B------:R0:W3:Y:S02]  /*ff30*/  @P0 LDG.E.U16 R24, desc[UR20][R6.64] ;  /* 0x0000001406180981 */ /* 0x0000e4000c1e1500 */
[----:B0-----:R-:W-:Y:S02]  /*ff40*/  @P0 IMAD.MOV.U32 R6, RZ, RZ, R109 ;  /* 0x000000ffff060224 */ /* 0x001fe400078e006d */
[----:B------:R-:W-:-:S02]  /*ff50*/  @P0 IMAD.MOV.U32 R7, RZ, RZ, R19 ;  /* 0x000000ffff070224 */ /* 0x000fc400078e0013 */
[----:B------:R-:W3:Y:S04]  /*ff60*/  LDL.LU R19, [R1+0x784] ;  /* 0x0007840001137983 */ /* 0x000ee80000300800 */
[----:B------:R-:W4:Y:S04]  /*ff70*/  LDL.LU R109, [R1+0x780] ;  /* 0x00078000016d7983 */ /* 0x000f280000300800 */
[----:B------:R0:W4:Y:S04]  /*ff80*/  @P0 LDG.E.U16 R23, desc[UR20][R6.64] ;  /* 0x0000001406170981 */ /* 0x000128000c1e1500 */
[----:B-1----:R-:W4:Y:S01]  /*ff90*/  LDL.LU R71, [R1+0x4] ;  /* 0x0000040001477983 */ /* 0x002f220000300800 */
[----:B0-----:R-:W-:-:S02]  /*ffa0*/  @P0 IMAD.MOV.U32 R7, RZ, RZ, R85 ;  /* 0x000000ffff070224 */ /* 0x001fc400078e0055 */
[----:B------:R-:W-:Y:S01]  /*ffb0*/  @P0 IMAD.MOV.U32 R6, RZ, RZ, R18 ;  /* 0x000000ffff060224 */ /* 0x000fe200078e0012 */
[----:B------:R-:W4:Y:S04]  /*ffc0*/  LDL.LU R85, [R1+0x77c] ;  /* 0x00077c0001557983 */ /* 0x000f280000300800 */
[----:B------:R-:W4:Y:S01]  /*ffd0*/  LDL.LU R18, [R1+0x778] ;  /* 0x0007780001127983 */ /* 0x000f220000300800 */
[----:B------:R-:W-:Y:S02]  /*ffe0*/  PRMT R22, RZ, 0x7610, R22 ;  /* 0x00007610ff167816 */ /* 0x000fe40000000016 */
[----:B------:R-:W-:Y:S01]  /*fff0*/  PRMT R21, RZ, 0x7610, R21 ;  /* 0x00007610ff157816 */ /* 0x000fe20000000015 */
[----:B------:R0:W-:Y:S04]  /*10000*/  STS.U16 [R36+UR9+0x2c00], R70 ;  /* 0x002c004624007988 */ /* 0x0001e80008000409 */
[----:B------:R1:W4:Y:S04]  /*10010*/  @P0 LDG.E.U16 R22, desc[UR20][R6.64] ;  /* 0x0000001406160981 */ /* 0x000328000c1e1500 */
[----:B0-----:R-:W4:Y:S01]  /*10020*/  LDL.LU R70, [R1] ;  /* 0x0000000001467983 */ /* 0x001f220000300800 */
[----:B-1----:R-:W-:-:S02]  /*10030*/  @P0 IMAD.MOV.U32 R6, RZ, RZ, R95 ;  /* 0x000000ffff060224 */ /* 0x002fc400078e005f */
[----:B------:R-:W-:Y:S02]  /*10040*/  @P0 IMAD.MOV.U32 R7, RZ, RZ, R17 ;  /* 0x000000ffff070224 */ /* 0x000fe400078e0011 */
[----:B------:R-:W4:Y:S04]  /*10050*/  LDL.LU R17, [R1+0x774] ;  /* 0x0007740001117983 */ /* 0x000f280000300800 */
[----:B------:R0:W4:Y:S04]  /*10060*/  @P0 LDG.E.U16 R21, desc[UR20][R6.64] ;  /* 0x0000001406150981 */ /* 0x000128000c1e1500 */
[----:B------:R-:W4:Y:S01]  /*10070*/  LDL.LU R95, [R1+0x770] ;  /* 0x00077000015f7983 */ /* 0x000f220000300800 */
[----:B0-----:R-:W-:-:S02]  /*10080*/  @P0 IMAD.MOV.U32 R6, RZ, RZ, R16 ;  /* 0x000000ffff060224 */ /* 0x001fc400078e0010 */
[----:B------:R-:W-:Y:S02]  /*10090*/  @P0 IMAD.MOV.U32 R7, RZ, RZ, R111 ;  /* 0x000000ffff070224 */ /* 0x000fe400078e006f */
[----:B------:R-:W4:Y:S04]  /*100a0*/  LDL.LU R111, [R1+0x76c] ;  /* 0x00076c00016f7983 */ /* 0x000f280000300800 */
[----:B------:R-:W4:Y:S01]  /*100b0*/  LDL.LU R16, [R1+0x768] ;  /* 0x0007680001107983 */ /* 0x000f220000300800 */
[----:B--2---:R-:W-:-:S06]  /*100c0*/  PRMT R20, RZ, 0x7610, R20 ;  /* 0x00007610ff147816 */ /* 0x004fcc0000000014 */
[----:B------:R0:W2:Y:S02]  /*100d0*/  @P0 LDG.E.U16 R20, desc[UR20][R6.64] ;  /* 0x0000001406140981 */ /* 0x0000a4000c1e1500 */
[----:B0-----:R-:W-:Y:S01]  /*100e0*/  @P0 IMAD.MOV.U32 R6, RZ, RZ, R106 ;  /* 0x000000ffff060224 */ /* 0x001fe200078e006a */
[----:B---3--:R-:W-:Y:S01]  /*100f0*/  PRMT R19, RZ, 0x7610, R19 ;  /* 0x00007610ff137816 */ /* 0x008fe20000000013 */
[----:B------:R-:W-:Y:S02]  /*10100*/  @P0 IMAD.MOV.U32 R7, RZ, RZ, R15 ;  /* 0x000000ffff070224 */ /* 0x000fe400078e000f */
[----:B------:R-:W3:Y:S04]  /*10110*/  LDL.LU R15, [R1+0x764] ;  /* 0x00076400010f7983 */ /* 0x000ee80000300800 */
[----:B------:R0:W2:Y:S04]  /*10120*/  @P0 LDG.E.U16 R19, desc[UR20][R6.64] ;  /* 0x0000001406130981 */ /* 0x0000a8000c1e1500 */
[----:B------:R-:W2:Y:S01]  /*10130*/  LDL.LU R106, [R1+0x760] ;  /* 0x00076000016a7983 */ /* 0x000ea20000300800 */
[----:B0-----:R-:W-:-:S02]  /*10140*/  @P0 IMAD.MOV.U32 R7, RZ, RZ, R86 ;  /* 0x000000ffff070224 */ /* 0x001fc400078e0056 */
[----:B------:R-:W-:Y:S01]  /*10150*/  @P0 IMAD.MOV.U32 R6, RZ, RZ, R14 ;  /* 0x000000ffff060224 */ /* 0x000fe200078e000e */
[----:B------:R-:W2:Y:S04]  /*10160*/  LDL.LU R86, [R1+0x75c] ;  /* 0x00075c0001567983 */ /* 0x000ea80000300800 */
[----:B------:R-:W2:Y:S01]  /*10170*/  LDL.LU R14, [R1+0x758] ;  /* 0x00075800010e7983 */ /* 0x000ea20000300800 */
[----:B----4-:R-:W-:-:S06]  /*10180*/  PRMT R18, RZ, 0x7610, R18 ;  /* 0x00007610ff127816 */ /* 0x010fcc0000000012 */
[----:B------:R0:W4:Y:S02]  /*10190*/  @P0 LDG.E.U16 R18, desc[UR20][R6.64] ;  /* 0x0000001406120981 */ /* 0x000124000c1e1500 */
[----:B0-----:R-:W-:Y:S02]  /*101a0*/  @P0 IMAD.MOV.U32 R7, RZ, RZ, R13 ;  /* 0x000000ffff070224 */ /* 0x001fe400078e000d */
[----:B------:R-:W4:Y:S01]  /*101b0*/  LDL.LU R13, [R1+0x754] ;  /* 0x00075400010d7983 */ /* 0x000f220000300800 */
[----:B------:R-:W-:Y:S01]  /*101c0*/  @P0 IMAD.MOV.U32 R6, RZ, RZ, R94 ;  /* 0x000000ffff060224 */ /* 0x000fe200078e005e */
[----:B------:R-:W-:Y:S02]  /*101d0*/  PRMT R17, RZ, 0x7610, R17 ;  /* 0x00007610ff117816 */ /* 0x000fe40000000011 */
[----:B------:R-:W4:Y:S04]  /*101e0*/  LDL.LU R94, [R1+0x750] ;  /* 0x00075000015e7983 */ /* 0x000f280000300800 */
[----:B------:R0:W4:Y:S02]  /*101f0*/  @P0 LDG.E.U16 R17, desc[UR20][R6.64] ;  /* 0x0000001406110981 */ /* 0x000124000c1e1500 */
[----:B0-----:R-:W-:-:S02]  /*10200*/  @P0 IMAD.MOV.U32 R7, RZ, RZ, R113 ;  /* 0x000000ffff070224 */ /* 0x001fc400078e0071 */
[----:B------:R-:W-:Y:S01]  /*10210*/  @P0 IMAD.MOV.U32 R6, RZ, RZ, R12 ;  /* 0x000000ffff060224 */ /* 0x000fe200078e000c */
[----:B------:R-:W4:Y:S01]  /*10220*/  LDL.LU R113, [R1+0x74c] ;  /* 0x00074c0001717983 */ /* 0x000f220000300800 */
[----:B------:R-:W-:-:S03]  /*10230*/  PRMT R16, RZ, 0x7610, R16 ;  /* 0x00007610ff107816 */ /* 0x000fc60000000010 */
[----:B------:R-:W4:Y:S04]  /*10240*/  LDL.LU R12, [R1+0x748] ;  /* 0x00074800010c7983 */ /* 0x000f280000300800 */
[----:B------:R0:W4:Y:S02]  /*10250*/  @P0 LDG.E.U16 R16, desc[UR20][R6.64] ;  /* 0x0000001406100981 */ /* 0x000124000c1e1500 */
[----:B0-----:R-:W-:Y:S02]  /*10260*/  @P0 IMAD.MOV.U32 R6, RZ, RZ, R103 ;  /* 0x000000ffff060224 */ /* 0x001fe400078e0067 */
[----:B------:R-:W-:Y:S02]  /*10270*/  @P0 IMAD.MOV.U32 R7, RZ, RZ, R11 ;  /* 0x000000ffff070224 */ /* 0x000fe400078e000b */
[----:B------:R-:W4:Y:S04]  /*10280*/  LDL.LU R11, [R1+0x744] ;  /* 0x00074400010b7983 */ /* 0x000f280000300800 */
[----:B------:R-:W4:Y:S01]  /*10290*/  LDL.LU R103, [R1+0x740] ;  /* 0x0007400001677983 */ /* 0x000f220000300800 */
[----:B---3--:R-:W-:-:S06]  /*102a0*/  PRMT R15, RZ, 0x7610, R15 ;  /* 0x00007610ff0f7816 */ /* 0x008fcc000000000f */
[----:B------:R0:W3:Y:S02]  /*102b0*/  @P0 LDG.E.U16 R15, desc[UR20][R6.64] ;  /* 0x00000014060f0981 */ /* 0x0000e4000c1e1500 */
[----:B0-----:R-:W-:Y:S02]  /*102c0*/  @P0 IMAD.MOV.U32 R6, RZ, RZ, R125 ;  /* 0x000000ffff060224 */ /* 0x001fe400078e007d */
[----:B------:R-:W-:Y:S02]  /*102d0*/  @P0 IMAD.MOV.U32 R7, RZ, RZ, R87 ;  /* 0x000000ffff070224 */ /* 0x000fe400078e0057 */
[----:B------:R-:W3:Y:S01]  /*102e0*/  LDL.LU R87, [R1+0x73c] ;  /* 0x00073c0001577983 */ /* 0x000ee20000300800 */
[----:B--2---:R-:W-:-:S03]  /*102f0*/  PRMT R14, RZ, 0x7610, R14 ;  /* 0x00007610ff0e7816 */ /* 0x004fc6000000000e */
[----:B------:R-:W2:Y:S04]  /*10300*/  LDL.LU R125, [R1+0x738] ;  /* 0x00073800017d7983 */ /* 0x000ea80000300800 */
[----:B------:R0:W2:Y:S02]  /*10310*/  @P0 LDG.E.U16 R14, desc[UR20][R6.64] ;  /* 0x00000014060e0981 */ /* 0x0000a4000c1e1500 */
[----:B0-----:R-:W-:Y:S01]  /*10320*/  @P0 IMAD.MOV.U32 R6, RZ, RZ, R93 ;  /* 0x000000ffff060224 */ /* 0x001fe200078e005d */
[----:B----4-:R-:W-:Y:S01]  /*10330*/  PRMT R13, RZ, 0x7610, R13 ;  /* 0x00007610ff0d7816 */ /* 0x010fe2000000000d */
[----:B------:R-:W-:Y:S02]  /*10340*/  @P0 IMAD.MOV.U32 R7, RZ, RZ, R10 ;  /* 0x000000ffff070224 */ /* 0x000fe400078e000a */
[----:B------:R-:W4:Y:S04]  /*10350*/  LDL.LU R10, [R1+0x734] ;  /* 0x00073400010a7983 */ /* 0x000f280000300800 */
[----:B------:R0:W2:Y:S04]  /*10360*/  @P0 LDG.E.U16 R13, desc[UR20][R6.64] ;  /* 0x00000014060d0981 */ /* 0x0000a8000c1e1500 */
[----:B------:R-:W2:Y:S01]  /*10370*/  LDL.LU R93, [R1+0x730] ;  /* 0x00073000015d7983 */ /* 0x000ea20000300800 */
[----:B0-----:R-:W-:-:S03]  /*10380*/  @P0 IMAD.MOV.U32 R7, RZ, RZ, R9 ;  /* 0x000000ffff070224 */ /* 0x001fc600078e0009 */
[----:B------:R-:W2:Y:S01]  /*10390*/  LDL.LU R9, [R1+0x72c] ;  /* 0x00072c0001097983 */ /* 0x000ea20000300800 */
[----:B------:R-:W-:-:S03]  /*103a0*/  @P0 IMAD.MOV.U32 R6, RZ, RZ, R124 ;  /* 0x000000ffff060224 */ /* 0x000fc600078e007c */
[----:B------:R-:W3:Y:S01]  /*103b0*/  LDL.LU R124, [R1+0x728] ;  /* 0x00072800017c7983 */ /* 0x000ee20000300800 */
[----:B------:R-:W-:-:S06]  /*103c0*/  PRMT R12, RZ, 0x7610, R12 ;  /* 0x00007610ff0c7816 */ /* 0x000fcc000000000c */
[----:B------:R0:W3:Y:S02]  /*103d0*/  @P0 LDG.E.U16 R12, desc[UR20][R6.64] ;  /* 0x00000014060c0981 */ /* 0x0000e4000c1e1500 */
[----:B0-----:R-:W-:Y:S02]  /*103e0*/  @P0 IMAD.MOV.U32 R7, RZ, RZ, R8 ;  /* 0x000000ffff070224 */ /* 0x001fe400078e0008 */
[----:B------:R-:W3:Y:S01]  /*103f0*/  LDL.LU R8, [R1+0x724] ;  /* 0x0007240001087983 */ /* 0x000ee20000300800 */
[----:B------:R-:W-:Y:S01]  /*10400*/  PRMT R11, RZ, 0x7610, R11 ;  /* 0x00007610ff0b7816 */ /* 0x000fe2000000000b */
[----:B------:R-:W-:Y:S02]  /*10410*/  @P0 IMAD.MOV.U32 R6, RZ, RZ, R100 ;  /* 0x000000ffff060224 */ /* 0x000fe400078e0064 */
[----:B------:R-:W3:Y:S04]  /*10420*/  LDL.LU R100, [R1+0x720] ;  /* 0x0007200001647983 */ /* 0x000ee80000300800 */
[----:B------:R0:W3:Y:S02]  /*10430*/  @P0 LDG.E.U16 R11, desc[UR20][R6.64] ;  /* 0x00000014060b0981 */ /* 0x0000e4000c1e1500 */
[----:B0-----:R-:W-:-:S02]  /*10440*/  @P0 IMAD.MOV.U32 R6, RZ, RZ, R123 ;  /* 0x000000ffff060224 */ /* 0x001fc400078e007b */
[----:B------:R-:W-:Y:S02]  /*10450*/  @P0 IMAD.MOV.U32 R7, RZ, RZ, R114 ;  /* 0x000000ffff070224 */ /* 0x000fe400078e0072 */
[----:B------:R-:W3:Y:S04]  /*10460*/  LDL.LU R114, [R1+0x71c] ;  /* 0x00071c0001727983 */ /* 0x000ee80000300800 */
[----:B------:R-:W3:Y:S01]  /*10470*/  LDL.LU R123, [R1+0x718] ;  /* 0x00071800017b7983 */ /* 0x000ee20000300800 */
[----:B----4-:R-:W-:-:S06]  /*10480*/  PRMT R10, RZ, 0x7610, R10 ;  /* 0x00007610ff0a7816 */ /* 0x010fcc000000000a */
[----:B------:R0:W4:Y:S01]  /*10490*/  @P0 LDG.E.U16 R10, desc[UR20][R6.64] ;  /* 0x00000014060a0981 */ /* 0x000122000c1e1500 */
[----:B--2---:R-:W-:Y:S01]  /*104a0*/  PRMT R9, RZ, 0x7610, R9 ;  /* 0x00007610ff097816 */ /* 0x004fe20000000009 */
[----:B0-----:R-:W-:Y:S02]  /*104b0*/  @P0 IMAD.MOV.U32 R6, RZ, RZ, R92 ;  /* 0x000000ffff060224 */ /* 0x001fe400078e005c */
[----:B------:R-:W-:Y:S02]  /*104c0*/  @P0 IMAD.MOV.U32 R7, RZ, RZ, R89 ;  /* 0x000000ffff070224 */ /* 0x000fe400078e0059 */
[----:B------:R-:W2:Y:S04]  /*104d0*/  LDL.LU R89, [R1+0x714] ;  /* 0x0007140001597983 */ /* 0x000ea80000300800 */
[----:B------:R0:W2:Y:S04]  /*104e0*/  @P0 LDG.E.U16 R9, desc[UR20][R6.64] ;  /* 0x0000001406090981 */ /* 0x0000a8000c1e1500 */
[----:B------:R-:W2:Y:S01]  /*104f0*/  LDL.LU R92, [R1+0x710] ;  /* 0x00071000015c7983 */ /* 0x000ea20000300800 */
[----:B0-----:R-:W-:-:S03]  /*10500*/  @P0 IMAD.MOV.U32 R7, RZ, RZ, R5 ;  /* 0x000000ffff070224 */ /* 0x001fc600078e0005 */
[----:B------:R-:W2:Y:S01]  /*10510*/  LDL.LU R5, [R1+0x70c] ;  /* 0x00070c0001057983 */ /* 0x000ea20000300800 */
[----:B------:R-:W-:-:S03]  /*10520*/  @P0 IMAD.MOV.U32 R6, RZ, RZ, R122 ;  /* 0x000000ffff060224 */ /* 0x000fc600078e007a */
[----:B------:R0:W-:Y:S01]  /*10530*/  STS.U16 [R36+UR9+0x1c00], R97 ;  /* 0x001c006124007988 */ /* 0x0001e20008000409 */
[----:B---3--:R-:W-:-:S03]  /*10540*/  PRMT R8, RZ, 0x7610, R8 ;  /* 0x00007610ff087816 */ /* 0x008fc60000000008 */
[----:B------:R-:W3:Y:S04]  /*10550*/  LDL.LU R122, [R1+0x708] ;  /* 0x00070800017a7983 */ /* 0x000ee80000300800 */
[----:B------:R1:W3:Y:S04]  /*10560*/  @P0 LDG.E.U16 R8, desc[UR20][R6.64] ;  /* 0x0000001406080981 */ /* 0x0002e8000c1e1500 */
[----:B0-----:R-:W3:Y:S01]  /*10570*/  LDL R97, [R1+0x4c] ;  /* 0x00004c0001617983 */ /* 0x001ee20000100800 */
[----:B-1----:R-:W-:-:S06]  /*10580*/  PRMT R7, RZ, 0x7610, R7 ;  /* 0x00007610ff077816 */ /* 0x002fcc0000000007 */
[----:B------:R0:W3:Y:S01]  /*10590*/  @P0 LDG.E.U16 R7, desc[UR20][R34.64] ;  /* 0x0000001422070981 */ /* 0x0000e2000c1e1500 */
[----:B------:R-:W-:Y:S01]  /*105a0*/  PRMT R6, RZ, 0x7610, R6 ;  /* 0x00007610ff067816 */ /* 0x000fe20000000006 */
[----:B0-----:R-:W-:Y:S02]  /*105b0*/  @P0 IMAD.MOV.U32 R35, RZ, RZ, R99 ;  /* 0x000000ffff230224 */ /* 0x001fe400078e0063 */
[----:B------:R-:W-:Y:S01]  /*105c0*/  @P0 IMAD.MOV.U32 R34, RZ, RZ, R116 ;  /* 0x000000ffff220224 */ /* 0x000fe200078e0074 */
[----:B------:R-:W3:Y:S04]  /*105d0*/  LDL.LU R99, [R1+0x704] ;  /* 0x0007040001637983 */ /* 0x000ee80000300800 */
[----:B------:R-:W3:Y:S04]  /*105e0*/  LDL.LU R116, [R1+0x700] ;  /* 0x0007000001747983 */ /* 0x000ee80000300800 */
[----:B------:R0:W-:Y:S04]  /*105f0*/  STS.U16 [R36+UR9+0x3400], R98 ;  /* 0x0034006224007988 */ /* 0x0001e80008000409 */
[----:B------:R1:W3:Y:S04]  /*10600*/  @P0 LDG.E.U16 R6, desc[UR20][R34.64] ;  /* 0x0000001422060981 */ /* 0x0002e8000c1e1500 */
[----:B0-----:R-:W3:Y:S01]  /*10610*/  LDL R98, [R1+0x6c] ;  /* 0x00006c0001627983 */ /* 0x001ee20000100800 */
[----:B-1----:R-:W-:-:S02]  /*10620*/  @P0 IMAD.MOV.U32 R34, RZ, RZ, R91 ;  /* 0x000000ffff220224 */ /* 0x002fc400078e005b */
[----:B------:R-:W-:Y:S01]  /*10630*/  @P0 IMAD.MOV.U32 R35, RZ, RZ, R121 ;  /* 0x000000ffff230224 */ /* 0x000fe200078e0079 */
[----:B------:R0:W-:Y:S04]  /*10640*/  STS.U16 [R36+UR9+0x4400], R71 ;  /* 0x0044004724007988 */ /* 0x0001e80008000409 */
[----:B------:R-:W3:Y:S04]  /*10650*/  LDL.LU R121, [R1+0x6fc] ;  /* 0x0006fc0001797983 */ /* 0x000ee80000300800 */
[----:B------:R-:W3:Y:S01]  /*10660*/  LDL.LU R91, [R1+0x6f8] ;  /* 0x0006f800015b7983 */ /* 0x000ee20000300800 */
[----:B------:R-:W-:-:S03]  /*10670*/  PRMT R40, RZ, 0x7610, R40 ;  /* 0x00007610ff287816 */ /* 0x000fc60000000028 */
[----:B0-----:R-:W3:Y:S04]  /*10680*/  LDL R71, [R1+0x8c] ;  /* 0x00008c0001477983 */ /* 0x001ee80000100800 */
[----:B------:R0:W-:Y:S04]  /*10690*/  STS.U16 [R36+UR9+0x4c00], R70 ;  /* 0x004c004624007988 */ /* 0x0001e80008000409 */
[----:B------:R1:W-:Y:S01]  /*106a0*/  STS.U16 [R36+UR9+0x3c00], R118 ;  /* 0x003c007624007988 */ /* 0x0003e20008000409 */
[----:B--2---:R-:W-:-:S06]  /*106b0*/  PRMT R5, RZ, 0x7610, R5 ;  /* 0x00007610ff057816 */ /* 0x004fcc0000000005 */
[----:B------:R2:W4:Y:S02]  /*106c0*/  @P0 LDG.E.U16 R5, desc[UR20][R34.64] ;  /* 0x0000001422050981 */ /* 0x000524000c1e1500 */
[----:B--2---:R-:W-:Y:S02]  /*106d0*/  @P0 IMAD.MOV.U32 R35, RZ, RZ, R90 ;  /* 0x000000ffff230224 */ /* 0x004fe400078e005a */
[----:B------:R-:W-:Y:S01]  /*106e0*/  @P0 IMAD.MOV.U32 R34, RZ, RZ, R120 ;  /* 0x000000ffff220224 */ /* 0x000fe200078e0078 */
[----:B------:R-:W2:Y:S04]  /*106f0*/  LDL.LU R90, [R1+0x6f4] ;  /* 0x0006f400015a7983 */ /* 0x000ea80000300800 */
[----:B------:R-:W2:Y:S04]  /*10700*/  LDL.LU R120, [R1+0x6f0] ;  /* 0x0006f00001787983 */ /* 0x000ea80000300800 */
[----:B------:R-:W2:Y:S04]  /*10710*/  LDL R115, [R1+0xac] ;  /* 0x0000ac0001737983 */ /* 0x000ea80000100800 */
[----:B------:R1:W4:Y:S04]  /*10720*/  @P0 LDG.E.U16 R40, desc[UR20][R34.64] ;  /* 0x0000001422280981 */ /* 0x000328000c1e1500 */
[----:B0-----:R-:W4:Y:S01]  /*10730*/  LDL R70, [R1+0xcc] ;  /* 0x0000cc0001467983 */ /* 0x001f220000100800 */
[----:B-1----:R-:W-:-:S06]  /*10740*/  PRMT R35, RZ, 0x7610, R35 ;  /* 0x00007610ff237816 */ /* 0x002fcc0000000023 */
[----:B------:R0:W4:Y:S02]  /*10750*/  @P0 LDG.E.U16 R35, desc[UR20][R42.64] ;  /* 0x000000142a230981 */ /* 0x000124000c1e1500 */
[----:B0-----:R-:W-:Y:S02]  /*10760*/  @P0 IMAD.MOV.U32 R43, RZ, RZ, R88 ;  /* 0x000000ffff2b0224 */ /* 0x001fe400078e0058 */
[----:B------:R-:W-:Y:S01]  /*10770*/  @P0 IMAD.MOV.U32 R42, RZ, RZ, R117 ;  /* 0x000000ffff2a0224 */ /* 0x000fe200078e0075 */
[----:B------:R-:W4:Y:S04]  /*10780*/  LDL.LU R88, [R1+0x6ec] ;  /* 0x0006ec0001587983 */ /* 0x000f280000300800 */
[----:B------:R-:W4:Y:S04]  /*10790*/  LDL.LU R117, [R1+0x6e8] ;  /* 0x0006e80001757983 */ /* 0x000f280000300800 */
[----:B------:R-:W4:Y:S01]  /*107a0*/  LDL R118, [R1+0xec] ;  /* 0x0000ec0001767983 */ /* 0x000f220000100800 */
[----:B------:R-:W-:-:S03]  /*107b0*/  PRMT R33, RZ, 0x7610, R33 ;  /* 0x00007610ff217816 */ /* 0x000fc60000000021 */
[----:B------:R0:W-:Y:S01]  /*107c0*/  STS.U16 [R36+UR9+0x2000], R112 ;  /* 0x0020007024007988 */ /* 0x0001e20008000409 */
[----:B------:R-:W-:-:S03]  /*107d0*/  PRMT R69, RZ, 0x7610, R69 ;  /* 0x00007610ff457816 */ /* 0x000fc60000000045 */
[----:B------:R3:W4:Y:S04]  /*107e0*/  @P0 LDG.E.U16 R33, desc[UR20][R42.64] ;  /* 0x000000142a210981 */ /* 0x000728000c1e1500 */
[----:B0-----:R-:W4:Y:S01]  /*107f0*/  LDL R112, [R1+0x10c] ;  /* 0x00010c0001707983 */ /* 0x001f220000100800 */
[----:B---3--:R-:W-:Y:S02]  /*10800*/  @P0 IMAD.MOV.U32 R42, RZ, RZ, R116 ;  /* 0x000000ffff2a0224 */ /* 0x008fe400078e0074 */
[----:B------:R-:W-:Y:S01]  /*10810*/  @P0 IMAD.MOV.U32 R43, RZ, RZ, R97 ;  /* 0x000000ffff2b0224 */ /* 0x000fe200078e0061 */
[----:B------:R-:W3:Y:S01]  /*10820*/  LDL.LU R116, [R1+0x6e4] ;  /* 0x0006e40001747983 */ /* 0x000ee20000300800 */
[----:B------:R-:W-:-:S03]  /*10830*/  PRMT R68, RZ, 0x7610, R68 ;  /* 0x00007610ff447816 */ /* 0x000fc60000000044 */
[----:B------:R-:W3:Y:S04]  /*10840*/  LDL R97, [R1+0x12c] ;  /* 0x00012c0001617983 */ /* 0x000ee80000100800 */
[----:B------:R0:W3:Y:S01]  /*10850*/  @P0 LDG.E.U16 R69, desc[UR20][R42.64] ;  /* 0x000000142a450981 */ /* 0x0000e2000c1e1500 */
[----:B------:R-:W-:Y:S01]  /*10860*/  PRMT R67, RZ, 0x7610, R67 ;  /* 0x00007610ff437816 */ /* 0x000fe20000000043 */
[----:B0-----:R-:W-:Y:S02]  /*10870*/  @P0 IMAD.MOV.U32 R42, RZ, RZ, R89 ;  /* 0x000000ffff2a0224 */ /* 0x001fe400078e0059 */
[----:B------:R-:W-:Y:S01]  /*10880*/  @P0 IMAD.MOV.U32 R43, RZ, RZ, R98 ;  /* 0x000000ffff2b0224 */ /* 0x000fe200078e0062 */
[----:B------:R-:W3:Y:S04]  /*10890*/  LDL.LU R89, [R1+0x6e0] ;  /* 0x0006e00001597983 */ /* 0x000ee80000300800 */
[----:B------:R-:W3:Y:S04]  /*108a0*/  LDL R98, [R1+0x14c] ;  /* 0x00014c0001627983 */ /* 0x000ee80000100800 */
[----:B------:R0:W3:Y:S01]  /*108b0*/  @P0 LDG.E.U16 R68, desc[UR20][R42.64] ;  /* 0x000000142a440981 */ /* 0x0000e2000c1e1500 */
[----:B------:R-:W-:Y:S01]  /*108c0*/  PRMT R66, RZ, 0x7610, R66 ;  /* 0x00007610ff427816 */ /* 0x000fe20000000042 */
[----:B0-----:R-:W-:-:S02]  /*108d0*/  @P0 IMAD.MOV.U32 R42, RZ, RZ, R114 ;  /* 0x000000ffff2a0224 */ /* 0x001fc400078e0072 */
[----:B------:R-:W-:Y:S01]  /*108e0*/  @P0 IMAD.MOV.U32 R43, RZ, RZ, R71 ;  /* 0x000000ffff2b0224 */ /* 0x000fe200078e0047 */
[----:B------:R-:W3:Y:S04]  /*108f0*/  LDL.LU R114, [R1+0x6dc] ;  /* 0x0006dc0001727983 */ /* 0x000ee80000300800 */
[----:B------:R-:W3:Y:S04]  /*10900*/  LDL R71, [R1+0x16c] ;  /* 0x00016c0001477983 */ /* 0x000ee80000100800 */
[----:B------:R0:W3:Y:S01]  /*10910*/  @P0 LDG.E.U16 R67, desc[UR20][R42.64] ;  /* 0x000000142a430981 */ /* 0x0000e2000c1e1500 */
[----:B------:R-:W-:Y:S01]  /*10920*/  PRMT R65, RZ, 0x7610, R65 ;  /* 0x00007610ff417816 */ /* 0x000fe20000000041 */
[----:B0-----:R-:W-:-:S02]  /*10930*/  @P0 IMAD.MOV.U32 R42, RZ, RZ, R87 ;  /* 0x000000ffff2a0224 */ /* 0x001fc400078e0057 */
[----:B------:R-:W3:Y:S01]  /*10940*/  LDL.LU R87, [R1+0x6d8] ;  /* 0x0006d80001577983 */ /* 0x000ee20000300800 */
[----:B--2---:R-:W-:-:S03]  /*10950*/  @P0 IMAD.MOV.U32 R43, RZ, RZ, R115 ;  /* 0x000000ffff2b0224 */ /* 0x004fc600078e0073 */
[----:B------:R-:W2:Y:S04]  /*10960*/  LDL R115, [R1+0x18c] ;  /* 0x00018c0001737983 */ /* 0x000ea80000100800 */
[----:B------:R0:W2:Y:S02]  /*10970*/  @P0 LDG.E.U16 R66, desc[UR20][R42.64] ;  /* 0x000000142a420981 */ /* 0x0000a4000c1e1500 */
[----:B0-----:R-:W-:Y:S02]  /*10980*/  @P0 IMAD.MOV.U32 R42, RZ, RZ, R113 ;  /* 0x000000ffff2a0224 */ /* 0x001fe400078e0071 */
[----:B----4-:R-:W-:Y:S01]  /*10990*/  @P0 IMAD.MOV.U32 R43, RZ, RZ, R70 ;  /* 0x000000ffff2b0224 */ /* 0x010fe200078e0046 */
[----:B------:R-:W4:Y:S04]  /*109a0*/  LDL.LU R113, [R1+0x6d4] ;  /* 0x0006d40001717983 */ /* 0x000f280000300800 */
[----:B------:R-:W4:Y:S04]  /*109b0*/  LDL R70, [R1+0x1c0] ;  /* 0x0001c00001467983 */ /* 0x000f280000100800 */
[----:B------:R0:W4:Y:S02]  /*109c0*/  @P0 LDG.E.U16 R65, desc[UR20][R42.64] ;  /* 0x000000142a410981 */ /* 0x000124000c1e1500 */
[----:B0-----:R-:W-:-:S02]  /*109d0*/  @P0 IMAD.MOV.U32 R42, RZ, RZ, R86 ;  /* 0x000000ffff2a0224 */ /* 0x001fc400078e0056 */
[----:B------:R-:W4:Y:S01]  /*109e0*/  LDL.LU R86, [R1+0x6d0] ;  /* 0x0006d00001567983 */ /* 0x000f220000300800 */
[----:B------:R-:W-:-:S03]  /*109f0*/  @P0 IMAD.MOV.U32 R43, RZ, RZ, R118 ;  /* 0x000000ffff2b0224 */ /* 0x000fc600078e0076 */
[----:B------:R-:W4:Y:S01]  /*10a00*/  LDL R118, [R1+0x1e0] ;  /* 0x0001e00001767983 */ /* 0x000f220000100800 */
[----:B------:R-:W-:Y:S02]  /*10a10*/  PRMT R64, RZ, 0x7610, R64 ;  /* 0x00007610ff407816 */ /* 0x000fe40000000040 */
[----:B------:R-:W-:-:S04]  /*10a20*/  PRMT R63, RZ, 0x7610, R63 ;  /* 0x00007610ff3f7816 */ /* 0x000fc8000000003f */
[----:B------:R0:W4:Y:S01]  /*10a30*/  @P0 LDG.E.U16 R64, desc[UR20][R42.64] ;  /* 0x000000142a400981 */ /* 0x000122000c1e1500 */
[----:B------:R-:W-:Y:S01]  /*10a40*/  PRMT R62, RZ, 0x7610, R62 ;  /* 0x00007610ff3e7816 */ /* 0x000fe2000000003e */
[----:B0-----:R-:W-:Y:S02]  /*10a50*/  @P0 IMAD.MOV.U32 R42, RZ, RZ, R111 ;  /* 0x000000ffff2a0224 */ /* 0x001fe400078e006f */
[----:B------:R-:W-:Y:S01]  /*10a60*/  @P0 IMAD.MOV.U32 R43, RZ, RZ, R112 ;  /* 0x000000ffff2b0224 */ /* 0x000fe200078e0070 */
[----:B------:R-:W4:Y:S04]  /*10a70*/  LDL.LU R111, [R1+0x6cc] ;  /* 0x0006cc00016f7983 */ /* 0x000f280000300800 */
[----:B------:R-:W4:Y:S04]  /*10a80*/  LDL R112, [R1+0x200] ;  /* 0x0002000001707983 */ /* 0x000f280000100800 */
[----:B------:R0:W4:Y:S01]  /*10a90*/  @P0 LDG.E.U16 R63, desc[UR20][R42.64] ;  /* 0x000000142a3f0981 */ /* 0x000122000c1e1500 */
[----:B------:R-:W-:Y:S01]  /*10aa0*/  PRMT R61, RZ, 0x7610, R61 ;  /* 0x00007610ff3d7816 */ /* 0x000fe2000000003d */
[----:B0-----:R-:W-:-:S02]  /*10ab0*/  @P0 IMAD.MOV.U32 R42, RZ, RZ, R85 ;  /* 0x000000ffff2a0224 */ /* 0x001fc400078e0055 */
[----:B---3--:R-:W-:Y:S01]  /*10ac0*/  @P0 IMAD.MOV.U32 R43, RZ, RZ, R97 ;  /* 0x000000ffff2b0224 */ /* 0x008fe200078e0061 */
        /* <DEDUP_REMOVED lines=22> */
[----:B------:R-:W2:Y:S01]  /*10c30*/  LDL.LU R83, [R1+0x6b8] ;  /* 0x0006b80001537983 */ /* 0x000ea20000300800 */
[----:B----4-:R-:W-:-:S03]  /*10c40*/  @P0 IMAD.MOV.U32 R43, RZ, RZ, R70 ;  /* 0x000000ffff2b0224 */ /* 0x010fc600078e0046 */
[----:B------:R-:W4:Y:S04]  /*10c50*/  LDL R70, [R1+0x2a0] ;  /* 0x0002a00001467983 */ /* 0x000f280000100800 */
[----:B------:R0:W4:Y:S02]  /*10c60*/  @P0 LDG.E.U16 R58, desc[UR20][R42.64] ;  /* 0x000000142a3a0981 */ /* 0x000124000c1e1500 */
[----:B0-----:R-:W-:Y:S02]  /*10c70*/  @P0 IMAD.MOV.U32 R42, RZ, RZ, R107 ;  /* 0x000000ffff2a0224 */ /* 0x001fe400078e006b */
[----:B------:R-:W4:Y:S01]  /*10c80*/  LDL.LU R107, [R1+0x6b4] ;  /* 0x0006b400016b7983 */ /* 0x000f220000300800 */
[----:B------:R-:W-:-:S03]  /*10c90*/  @P0 IMAD.MOV.U32 R43, RZ, RZ, R118 ;  /* 0x000000ffff2b0224 */ /* 0x000fc600078e0076 */
[----:B------:R-:W4:Y:S01]  /*10ca0*/  LDL R118, [R1+0x2c0] ;  /* 0x0002c00001767983 */ /* 0x000f220000100800 */
[----:B------:R-:W-:Y:S02]  /*10cb0*/  PRMT R57, RZ, 0x7610, R57 ;  /* 0x00007610ff397816 */ /* 0x000fe40000000039 */
[----:B------:R-:W-:-:S04]  /*10cc0*/  PRMT R56, RZ, 0x7610, R56 ;  /* 0x00007610ff387816 */ /* 0x000fc80000000038 */
[----:B------:R0:W4:Y:S01]  /*10cd0*/  @P0 LDG.E.U16 R57, desc[UR20][R42.64] ;  /* 0x000000142a390981 */ /* 0x000122000c1e1500 */
[----:B------:R-:W-:Y:S01]  /*10ce0*/  PRMT R55, RZ, 0x7610, R55 ;  /* 0x00007610ff377816 */ /* 0x000fe20000000037 */
[----:B0-----:R-:W-:Y:S01]  /*10cf0*/  @P0 IMAD.MOV.U32 R42, RZ, RZ, R82 ;  /* 0x000000ffff2a0224 */ /* 0x001fe200078e0052 */
[----:B------:R-:W-:Y:S01]  /*10d00*/  PRMT R54, RZ, 0x7610, R54 ;  /* 0x00007610ff367816 */ /* 0x000fe20000000036 */
[----:B------:R-:W4:Y:S01]  /*10d10*/  LDL.LU R82, [R1+0x6b0] ;  /* 0x0006b00001527983 */ /* 0x000f220000300800 */
[----:B------:R-:W-:-:S05]  /*10d20*/  @P0 IMAD.MOV.U32 R43, RZ, RZ, R112 ;  /* 0x000000ffff2b0224 */ /* 0x000fca00078e0070 */
[----:B------:R0:W4:Y:S02]  /*10d30*/  @P0 LDG.E.U16 R56, desc[UR20][R42.64] ;  /* 0x000000142a380981 */ /* 0x000124000c1e1500 */
[----:B0-----:R-:W-:Y:S01]  /*10d40*/  @P0 IMAD.MOV.U32 R42, RZ, RZ, R105 ;  /* 0x000000ffff2a0224 */ /* 0x001fe200078e0069 */
[----:B------:R-:W-:Y:S01]  /*10d50*/  PRMT R53, RZ, 0x7610, R53 ;  /* 0x00007610ff357816 */ /* 0x000fe20000000035 */
[----:B------:R-:W4:Y:S01]  /*10d60*/  LDL.LU R105, [R1+0x6ac] ;  /* 0x0006ac0001697983 */ /* 0x000f220000300800 */
[----:B---3--:R-:W-:-:S05]  /*10d70*/  @P0 IMAD.MOV.U32 R43, RZ, RZ, R97 ;  /* 0x000000ffff2b0224 */ /* 0x008fca00078e0061 */
[----:B------:R0:W3:Y:S02]  /*10d80*/  @P0 LDG.E.U16 R55, desc[UR20][R42.64] ;  /* 0x000000142a370981 */ /* 0x0000e4000c1e1500 */
[----:B0-----:R-:W-:Y:S01]  /*10d90*/  @P0 IMAD.MOV.U32 R42, RZ, RZ, R81 ;  /* 0x000000ffff2a0224 */ /* 0x001fe200078e0051 */
[----:B------:R-:W-:Y:S01]  /*10da0*/  PRMT R52, RZ, 0x7610, R52 ;  /* 0x00007610ff347816 */ /* 0x000fe20000000034 */
[----:B------:R-:W3:Y:S01]  /*10db0*/  LDL.LU R81, [R1+0x6a8] ;  /* 0x0006a80001517983 */ /* 0x000ee20000300800 */
[----:B------:R-:W-:-:S05]  /*10dc0*/  @P0 IMAD.MOV.U32 R43, RZ, RZ, R98 ;  /* 0x000000ffff2b0224 */ /* 0x000fca00078e0062 */
[----:B------:R0:W3:Y:S02]  /*10dd0*/  @P0 LDG.E.U16 R54, desc[UR20][R42.64] ;  /* 0x000000142a360981 */ /* 0x0000e4000c1e1500 */
[----:B0-----:R-:W-:Y:S01]  /*10de0*/  @P0 IMAD.MOV.U32 R42, RZ, RZ, R104 ;  /* 0x000000ffff2a0224 */ /* 0x001fe200078e0068 */
[----:B------:R-:W-:Y:S01]  /*10df0*/  PRMT R51, RZ, 0x7610, R51 ;  /* 0x00007610ff337816 */ /* 0x000fe20000000033 */
[----:B------:R-:W3:Y:S01]  /*10e00*/  LDL.LU R104, [R1+0x6a4] ;  /* 0x0006a40001687983 */ /* 0x000ee20000300800 */
[----:B------:R-:W-:Y:S01]  /*10e10*/  @P0 IMAD.MOV.U32 R43, RZ, RZ, R71 ;  /* 0x000000ffff2b0224 */ /* 0x000fe200078e0047 */
[----:B------:R-:W-:Y:S02]  /*10e20*/  PRMT R50, RZ, 0x7610, R50 ;  /* 0x00007610ff327816 */ /* 0x000fe40000000032 */
[----:B------:R-:W3:Y:S04]  /*10e30*/  LDL R98, [R1+0x340] ;  /* 0x0003400001627983 */ /* 0x000ee80000100800 */
[----:B------:R0:W3:Y:S04]  /*10e40*/  @P0 LDG.E.U16 R53, desc[UR20][R42.64] ;  /* 0x000000142a350981 */ /* 0x0000e8000c1e1500 */
[----:B------:R-:W3:Y:S01]  /*10e50*/  LDL R71, [R1+0x360] ;  /* 0x0003600001477983 */ /* 0x000ee20000100800 */
[----:B0-----:R-:W-:-:S03]  /*10e60*/  @P0 IMAD.MOV.U32 R42, RZ, RZ, R80 ;  /* 0x000000ffff2a0224 */ /* 0x001fc600078e0050 */
[----:B------:R-:W3:Y:S01]  /*10e70*/  LDL.LU R80, [R1+0x6a0] ;  /* 0x0006a00001507983 */ /* 0x000ee20000300800 */
[----:B------:R-:W-:Y:S01]  /*10e80*/  PRMT R49, RZ, 0x7610, R49 ;  /* 0x00007610ff317816 */ /* 0x000fe20000000031 */
[----:B--2---:R-:W-:-:S05]  /*10e90*/  @P0 IMAD.MOV.U32 R43, RZ, RZ, R115 ;  /* 0x000000ffff2b0224 */ /* 0x004fca00078e0073 */
[----:B------:R0:W2:Y:S02]  /*10ea0*/  @P0 LDG.E.U16 R52, desc[UR20][R42.64] ;  /* 0x000000142a340981 */ /* 0x0000a4000c1e1500 */
[----:B0-----:R-:W-:Y:S02]  /*10eb0*/  @P0 IMAD.MOV.U32 R42, RZ, RZ, R102 ;  /* 0x000000ffff2a0224 */ /* 0x001fe400078e0066 */
[----:B------:R-:W2:Y:S01]  /*10ec0*/  LDL.LU R102, [R1+0x69c] ;  /* 0x00069c0001667983 */ /* 0x000ea20000300800 */
[----:B----4-:R-:W-:-:S03]  /*10ed0*/  @P0 IMAD.MOV.U32 R43, RZ, RZ, R70 ;  /* 0x000000ffff2b0224 */ /* 0x010fc600078e0046 */
[----:B------:R-:W4:Y:S04]  /*10ee0*/  LDL R70, [R1+0x3a0] ;  /* 0x0003a00001467983 */ /* 0x000f280000100800 */
[----:B------:R0:W2:Y:S02]  /*10ef0*/  @P0 LDG.E.U16 R51, desc[UR20][R42.64] ;  /* 0x000000142a330981 */ /* 0x0000a4000c1e1500 */
[----:B0-----:R-:W-:Y:S02]  /*10f00*/  @P0 IMAD.MOV.U32 R42, RZ, RZ, R79 ;  /* 0x000000ffff2a0224 */ /* 0x001fe400078e004f */
[----:B------:R-:W2:Y:S01]  /*10f10*/  LDL.LU R79, [R1+0x698] ;  /* 0x00069800014f7983 */ /* 0x000ea20000300800 */
[----:B------:R-:W-:-:S03]  /*10f20*/  @P0 IMAD.MOV.U32 R43, RZ, RZ, R118 ;  /* 0x000000ffff2b0224 */ /* 0x000fc600078e0076 */
[----:B------:R-:W2:Y:S04]  /*10f30*/  LDL R118, [R1+0x3c0] ;  /* 0x0003c00001767983 */ /* 0x000ea80000100800 */
[----:B------:R0:W2:Y:S02]  /*10f40*/  @P0 LDG.E.U16 R50, desc[UR20][R42.64] ;  /* 0x000000142a320981 */ /* 0x0000a4000c1e1500 */
[----:B0-----:R-:W-:Y:S02]  /*10f50*/  @P0 IMAD.MOV.U32 R42, RZ, RZ, R101 ;  /* 0x000000ffff2a0224 */ /* 0x001fe400078e0065 */
[----:B------:R-:W-:Y:S02]  /*10f60*/  @P0 IMAD.MOV.U32 R43, RZ, RZ, R46 ;  /* 0x000000ffff2b0224 */ /* 0x000fe400078e002e */
[----:B------:R-:W2:Y:S04]  /*10f70*/  LDL.LU R46, [R1+0x694] ;  /* 0x00069400012e7983 */ /* 0x000ea80000300800 */
[----:B------:R0:W4:Y:S04]  /*10f80*/  @P0 LDG.E.U16 R49, desc[UR20][R42.64] ;  /* 0x000000142a310981 */ /* 0x000128000c1e1500 */
[----:B------:R-:W4:Y:S01]  /*10f90*/  LDL.LU R101, [R1+0x690] ;  /* 0x0006900001657983 */ /* 0x000f220000300800 */
[----:B0-----:R-:W-:-:S03]  /*10fa0*/  @P0 IMAD.MOV.U32 R43, RZ, RZ, R45 ;  /* 0x000000ffff2b0224 */ /* 0x001fc600078e002d */
[----:B------:R-:W4:Y:S01]  /*10fb0*/  LDL.LU R45, [R1+0x68c] ;  /* 0x00068c00012d7983 */ /* 0x000f220000300800 */
[----:B------:R-:W-:Y:S01]  /*10fc0*/  PRMT R48, RZ, 0x7610, R48 ;  /* 0x00007610ff307816 */ /* 0x000fe20000000030 */
[----:B------:R-:W-:Y:S01]  /*10fd0*/  @P0 IMAD.MOV.U32 R42, RZ, RZ, R78 ;  /* 0x000000ffff2a0224 */ /* 0x000fe200078e004e */
[----:B------:R-:W-:Y:S01]  /*10fe0*/  PRMT R47, RZ, 0x7610, R47 ;  /* 0x00007610ff2f7816 */ /* 0x000fe2000000002f */
[----:B------:R-:W4:Y:S04]  /*10ff0*/  LDL.LU R78, [R1+0x688] ;  /* 0x00068800014e7983 */ /* 0x000f280000300800 */
[----:B------:R0:W4:Y:S02]  /*11000*/  @P0 LDG.E.U16 R48, desc[UR20][R42.64] ;  /* 0x000000142a300981 */ /* 0x000124000c1e1500 */
[----:B0-----:R-:W-:-:S02]  /*11010*/  @P0 IMAD.MOV.U32 R43, RZ, RZ, R44 ;  /* 0x000000ffff2b0224 */ /* 0x001fc400078e002c */
[----:B------:R-:W-:Y:S01]  /*11020*/  @P0 IMAD.MOV.U32 R42, RZ, RZ, R77 ;  /* 0x000000ffff2a0224 */ /* 0x000fe200078e004d */
[----:B------:R-:W4:Y:S04]  /*11030*/  LDL.LU R44, [R1+0x684] ;  /* 0x00068400012c7983 */ /* 0x000f280000300800 */
[----:B------:R0:W4:Y:S04]  /*11040*/  @P0 LDG.E.U16 R47, desc[UR20][R42.64] ;  /* 0x000000142a2f0981 */ /* 0x000128000c1e1500 */
[----:B------:R-:W4:Y:S01]  /*11050*/  LDL.LU R77, [R1+0x680] ;  /* 0x00068000014d7983 */ /* 0x000f220000300800 */
[----:B0-----:R-:W-:-:S03]  /*11060*/  @P0 IMAD.MOV.U32 R42, RZ, RZ, R76 ;  /* 0x000000ffff2a0224 */ /* 0x001fc600078e004c */
[----:B------:R-:W4:Y:S01]  /*11070*/  LDL.LU R76, [R1+0x67c] ;  /* 0x00067c00014c7983 */ /* 0x000f220000300800 */
[----:B---3--:R-:W-:Y:S01]  /*11080*/  @P0 IMAD.MOV.U32 R43, RZ, RZ, R98 ;  /* 0x000000ffff2b0224 */ /* 0x008fe200078e0062 */
[----:B--2---:R-:W-:-:S06]  /*11090*/  PRMT R46, RZ, 0x7610, R46 ;  /* 0x00007610ff2e7816 */ /* 0x004fcc000000002e */
[----:B------:R0:W2:Y:S01]  /*110a0*/  @P0 LDG.E.U16 R46, desc[UR20][R42.64] ;  /* 0x000000142a2e0981 */ /* 0x0000a2000c1e1500 */
[----:B----4-:R-:W-:Y:S01]  /*110b0*/  PRMT R45, RZ, 0x7610, R45 ;  /* 0x00007610ff2d7816 */ /* 0x010fe2000000002d */
[----:B0-----:R-:W-:Y:S02]  /*110c0*/  @P0 IMAD.MOV.U32 R42, RZ, RZ, R75 ;  /* 0x000000ffff2a0224 */ /* 0x001fe400078e004b */
[----:B------:R-:W-:Y:S01]  /*110d0*/  @P0 IMAD.MOV.U32 R43, RZ, RZ, R71 ;  /* 0x000000ffff2b0224 */ /* 0x000fe200078e0047 */
[----:B------:R-:W3:Y:S04]  /*110e0*/  LDL.LU R75, [R1+0x678] ;  /* 0x00067800014b7983 */ /* 0x000ee80000300800 */
[----:B------:R0:W4:Y:S02]  /*110f0*/  @P0 LDG.E.U16 R45, desc[UR20][R42.64] ;  /* 0x000000142a2d0981 */ /* 0x000124000c1e1500 */
[----:B0-----:R-:W-:-:S02]  /*11100*/  @P0 IMAD.MOV.U32 R43, RZ, RZ, R41 ;  /* 0x000000ffff2b0224 */ /* 0x001fc400078e0029 */
[----:B------:R-:W2:Y:S01]  /*11110*/  LDL.LU R41, [R1+0x674] ;  /* 0x0006740001297983 */ /* 0x000ea20000300800 */
[----:B------:R-:W-:Y:S01]  /*11120*/  PRMT R44, RZ, 0x7610, R44 ;  /* 0x00007610ff2c7816 */ /* 0x000fe2000000002c */
[----:B------:R-:W-:Y:S02]  /*11130*/  @P0 IMAD.MOV.U32 R42, RZ, RZ, R74 ;  /* 0x000000ffff2a0224 */ /* 0x000fe400078e004a */
[----:B------:R-:W-:Y:S01]  /*11140*/  @P0 IMAD.MOV.U32 R71, RZ, RZ, R70 ;  /* 0x000000ffff470224 */ /* 0x000fe200078e0046 */
[----:B------:R-:W3:Y:S01]  /*11150*/  LDL.LU R74, [R1+0x670] ;  /* 0x00067000014a7983 */ /* 0x000ee20000300800 */
[----:B------:R-:W-:-:S03]  /*11160*/  @P0 IMAD.MOV.U32 R70, RZ, RZ, R73 ;  /* 0x000000ffff460224 */ /* 0x000fc600078e0049 */
[----:B------:R0:W3:Y:S04]  /*11170*/  @P0 LDG.E.U16 R44, desc[UR20][R42.64] ;  /* 0x000000142a2c0981 */ /* 0x0000e8000c1e1500 */
[----:B------:R-:W3:Y:S01]  /*11180*/  LDL.LU R73, [R1+0x66c] ;  /* 0x00066c0001497983 */ /* 0x000ee20000300800 */
[----:B0-----:R-:W-:Y:S02]  /*11190*/  PRMT R43, RZ, 0x7610, R43 ;  /* 0x00007610ff2b7816 */ /* 0x001fe4000000002b */
[----:B------:R-:W-:-:S04]  /*111a0*/  PRMT R42, RZ, 0x7610, R42 ;  /* 0x00007610ff2a7816 */ /* 0x000fc8000000002a */
[----:B------:R0:W3:Y:S02]  /*111b0*/  @P0 LDG.E.U16 R43, desc[UR20][R70.64] ;  /* 0x00000014462b0981 */ /* 0x0000e4000c1e1500 */
[----:B0-----:R-:W-:Y:S02]  /*111c0*/  @P0 IMAD.MOV.U32 R70, RZ, RZ, R72 ;  /* 0x000000ffff460224 */ /* 0x001fe400078e0048 */
[----:B------:R-:W-:Y:S01]  /*111d0*/  @P0 IMAD.MOV.U32 R71, RZ, RZ, R118 ;  /* 0x000000ffff470224 */ /* 0x000fe200078e0076 */
[----:B------:R-:W3:Y:S04]  /*111e0*/  LDL.LU R72, [R1+0x668] ;  /* 0x0006680001487983 */ /* 0x000ee80000300800 */
[----:B------:R0:W3:Y:S02]  /*111f0*/  @P0 LDG.E.U16 R42, desc[UR20][R70.64] ;  /* 0x00000014462a0981 */ /* 0x0000e4000c1e1500 */
[----:B0-----:R-:W-:-:S02]  /*11200*/  @P0 IMAD.MOV.U32 R70, RZ, RZ, R119 ;  /* 0x000000ffff460224 */ /* 0x001fc400078e0077 */
[----:B------:R-:W-:Y:S02]  /*11210*/  @P0 IMAD.MOV.U32 R71, RZ, RZ, R2 ;  /* 0x000000ffff470224 */ /* 0x000fe400078e0002 */
[----:B------:R-:W3:Y:S04]  /*11220*/  LDL.LU R2, [R1+0x664] ;  /* 0x0006640001027983 */ /* 0x000ee80000300800 */
[----:B------:R-:W3:Y:S01]  /*11230*/  LDL.LU R119, [R1+0x660] ;  /* 0x0006600001777983 */ /* 0x000ee20000300800 */
[----:B--2---:R-:W-:-:S06]  /*11240*/  PRMT R41, RZ, 0x7610, R41 ;  /* 0x00007610ff297816 */ /* 0x004fcc0000000029 */
[----:B------:R0:W2:Y:S02]  /*11250*/  @P0 LDG.E.U16 R41, desc[UR20][R70.64] ;  /* 0x0000001446290981 */ /* 0x0000a4000c1e1500 */
[----:B0-----:R-:W-:Y:S02]  /*11260*/  @P0 IMAD.MOV.U32 R71, RZ, RZ, R0 ;  /* 0x000000ffff470224 */ /* 0x001fe400078e0000 */
[----:B------:R-:W2:Y:S04]  /*11270*/  LDL.LU R0, [R1+0x65c] ;  /* 0x00065c0001007983 */ /* 0x000ea80000300800 */
[----:B------:R0:W-:Y:S04]  /*11280*/  STS.U16 [R36+UR9+0x7800], R91 ;  /* 0x0078005b24007988 */ /* 0x0001e80008000409 */
[----:B------:R-:W-:Y:S01]  /*11290*/  STS.U16 [R36+UR9+0x2800], R96 ;  /* 0x0028006024007988 */ /* 0x000fe20008000409 */
[----:B0-----:R-:W-:-:S03]  /*112a0*/  LOP3.LUT R91, R36, 0x20, RZ, 0x3c, !PT ;  /* 0x00000020245b7812 */ /* 0x001fc600078e3cff */
[----:B------:R-:W-:Y:S04]  /*112b0*/  STS.U16 [R36+UR9+0x3000], R109 ;  /* 0x0030006d24007988 */ /* 0x000fe80008000409 */
        /* <DEDUP_REMOVED lines=22> */
[----:B------:R-:W-:Y:S01]  /*11420*/  STS.U16 [R91+UR9+0x2100], R86 ;  /* 0x002100565b007988 */ /* 0x000fe20008000409 */
[----:B------:R-:W-:-:S03]  /*11430*/  PRMT R37, RZ, 0x7610, R37 ;  /* 0x00007610ff257816 */ /* 0x000fc60000000025 */
[----:B------:R-:W-:Y:S01]  /*11440*/  STS.U16 [R91+UR9+0x2500], R111 ;  /* 0x0025006f5b007988 */ /* 0x000fe20008000409 */
[----:B------:R-:W-:-:S03]  /*11450*/  @P0 IMAD.MOV.U32 R70, RZ, RZ, R39 ;  /* 0x000000ffff460224 */ /* 0x000fc600078e0027 */
[----:B------:R-:W-:Y:S04]  /*11460*/  STS.U16 [R91+UR9+0x2900], R85 ;  /* 0x002900555b007988 */ /* 0x000fe80008000409 */
[----:B------:R-:W-:Y:S04]  /*11470*/  STS.U16 [R91+UR9+0x2d00], R110 ;  /* 0x002d006e5b007988 */ /* 0x000fe80008000409 */
[----:B------:R-:W-:Y:S04]  /*11480*/  STS.U16 [R91+UR9+0x3100], R84 ;  /* 0x003100545b007988 */ /* 0x000fe80008000409 */
[----:B------:R-:W-:Y:S04]  /*11490*/  STS.U16 [R91+UR9+0x3500], R108 ;  /* 0x0035006c5b007988 */ /* 0x000fe80008000409 */
[----:B------:R-:W-:Y:S01]  /*114a0*/  STS.U16 [R91+UR9+0x3900], R83 ;  /* 0x003900535b007988 */ /* 0x000fe20008000409 */
[----:B------:R-:W-:-:S03]  /*114b0*/  PRMT R34, RZ, 0x7610, R34 ;  /* 0x00007610ff227816 */ /* 0x000fc60000000022 */
[----:B------:R-:W-:Y:S04]  /*114c0*/  STS.U16 [R91+UR9+0x3d00], R107 ;  /* 0x003d006b5b007988 */ /* 0x000fe80008000409 */
[----:B------:R-:W-:Y:S04]  /*114d0*/  STS.U16 [R91+UR9+0x4100], R82 ;  /* 0x004100525b007988 */ /* 0x000fe80008000409 */
[----:B------:R-:W-:Y:S04]  /*114e0*/  STS.U16 [R91+UR9+0x4500], R105 ;  /* 0x004500695b007988 */ /* 0x000fe80008000409 */
[----:B------:R-:W-:Y:S04]  /*114f0*/  STS.U16 [R91+UR9+0x4900], R81 ;  /* 0x004900515b007988 */ /* 0x000fe80008000409 */
[----:B------:R0:W4:Y:S04]  /*11500*/  @P0 LDG.E.U16 R37, desc[UR20][R70.64] ;  /* 0x0000001446250981 */ /* 0x000128000c1e1500 */
[----:B------:R-:W-:Y:S04]  /*11510*/  STS.U16 [R91+UR9+0x4d00], R104 ;  /* 0x004d00685b007988 */ /* 0x000fe80008000409 */
[----:B------:R-:W-:Y:S01]  /*11520*/  STS.U16 [R91+UR9+0x5100], R80 ;  /* 0x005100505b007988 */ /* 0x000fe20008000409 */
[----:B0-----:R-:W-:-:S02]  /*11530*/  @P0 IMAD.MOV.U32 R70, RZ, RZ, R3 ;  /* 0x000000ffff460224 */ /* 0x001fc400078e0003 */
[----:B------:R-:W-:Y:S01]  /*11540*/  @P0 IMAD.MOV.U32 R71, RZ, RZ, R38 ;  /* 0x000000ffff470224 */ /* 0x000fe200078e0026 */
[----:B------:R-:W-:Y:S04]  /*11550*/  STS.U16 [R91+UR9+0x5500], R102 ;  /* 0x005500665b007988 */ /* 0x000fe80008000409 */
[----:B------:R-:W-:Y:S04]  /*11560*/  STS.U16 [R91+UR9+0x5900], R79 ;  /* 0x0059004f5b007988 */ /* 0x000fe80008000409 */
[----:B------:R-:W-:Y:S04]  /*11570*/  STS.U16 [R91+UR9+0x5d00], R101 ;  /* 0x005d00655b007988 */ /* 0x000fe80008000409 */
[----:B------:R-:W4:Y:S04]  /*11580*/  LDL.LU R39, [R1+0x658] ;  /* 0x0006580001277983 */ /* 0x000f280000300800 */
[----:B------:R-:W-:Y:S04]  /*11590*/  STS.U16 [R91+UR9+0x6100], R78 ;  /* 0x0061004e5b007988 */ /* 0x000fe80008000409 */
[----:B------:R-:W5:Y:S04]  /*115a0*/  LDL.LU R38, [R1+0x654] ;  /* 0x0006540001267983 */ /* 0x000f680000300800 */
[----:B------:R3:W4:Y:S04]  /*115b0*/  @P0 LDG.E.U16 R34, desc[UR20][R70.64] ;  /* 0x0000001446220981 */ /* 0x000728000c1e1500 */
[----:B------:R-:W-:Y:S04]  /*115c0*/  STS.U16 [R91+UR9+0x6500], R77 ;  /* 0x0065004d5b007988 */ /* 0x000fe80008000409 */
[----:B------:R0:W5:Y:S01]  /*115d0*/  LDL.LU R3, [R1+0x650] ;  /* 0x0006500001037983 */ /* 0x0001620000300800 */
[----:B---3--:R-:W-:-:S03]  /*115e0*/  @P0 IMAD.MOV.U32 R71, RZ, RZ, R2 ;  /* 0x000000ffff470224 */ /* 0x008fc600078e0002 */
[----:B------:R-:W-:Y:S04]  /*115f0*/  STS.U16 [R91+UR9+0x6900], R76 ;  /* 0x0069004c5b007988 */ /* 0x000fe80008000409 */
[----:B------:R0:W5:Y:S04]  /*11600*/  LDL.LU R2, [R1+0x64c] ;  /* 0x00064c0001027983 */ /* 0x0001680000300800 */
[----:B------:R-:W-:Y:S04]  /*11610*/  STS.U16 [R91+UR9+0x6d00], R75 ;  /* 0x006d004b5b007988 */ /* 0x000fe80008000409 */
[----:B------:R-:W-:Y:S04]  /*11620*/  STS.U16 [R91+UR9+0x7100], R74 ;  /* 0x0071004a5b007988 */ /* 0x000fe80008000409 */
[----:B------:R1:W-:Y:S04]  /*11630*/  STS.U16 [R91+UR9+0x7500], R73 ;  /* 0x007500495b007988 */ /* 0x0003e80008000409 */
[----:B------:R-:W-:Y:S01]  /*11640*/  STS.U16 [R91+UR9+0x7900], R72 ;  /* 0x007900485b007988 */ /* 0x000fe20008000409 */
[----:B-1----:R-:W-:-:S03]  /*11650*/  LOP3.LUT R73, R36, 0x40, RZ, 0x3c, !PT ;  /* 0x0000004024497812 */ /* 0x002fc600078e3cff */
[----:B------:R-:W-:Y:S04]  /*11660*/  STS.U16 [R91+UR9+0x7d00], R119 ;  /* 0x007d00775b007988 */ /* 0x000fe80008000409 */
[----:B------:R1:W-:Y:S02]  /*11670*/  STS.U16 [R73+UR9+0x200], R4 ;  /* 0x0002000449007988 */ /* 0x0003e40008000409 */
[----:B-1----:R-:W-:Y:S01]  /*11680*/  PRMT R4, RZ, 0x7610, R4 ;  /* 0x00007610ff047816 */ /* 0x002fe20000000004 */
[----:B--2---:R-:W-:Y:S02]  /*11690*/  @P0 IMAD.MOV.U32 R70, RZ, RZ, R0 ;  /* 0x000000ffff460224 */ /* 0x004fe400078e0000 */
[----:B------:R0:W5:Y:S04]  /*116a0*/  LDL.LU R0, [R1+0x648] ;  /* 0x0006480001007983 */ /* 0x0001680000300800 */
[----:B------:R-:W2:Y:S04]  /*116b0*/  LDL R118, [R1+0x640] ;  /* 0x0006400001767983 */ /* 0x000ea80000100800 */
[----:B------:R-:W3:Y:S04]  /*116c0*/  @P0 LDG.E.U16 R4, desc[UR20][R70.64] ;  /* 0x0000001446040981 */ /* 0x000ee8000c1e1500 */
        /* <DEDUP_REMOVED lines=23> */
[----:B------:R-:W-:-:S03]  /*11840*/  LOP3.LUT R72, R36, 0x60, RZ, 0x3c, !PT ;  /* 0x0000006024487812 */ /* 0x000fc600078e3cff */
[----:B------:R-:W-:Y:S04]  /*11850*/  STS.U16 [R73+UR9+0x6200], R9 ;  /* 0x0062000949007988 */ /* 0x000fe80008000409 */
[----:B------:R-:W-:Y:S04]  /*11860*/  STS.U16 [R73+UR9+0x6600], R8 ;  /* 0x0066000849007988 */ /* 0x000fe80008000409 */
[----:B------:R-:W-:Y:S04]  /*11870*/  STS.U16 [R73+UR9+0x6a00], R7 ;  /* 0x006a000749007988 */ /* 0x000fe80008000409 */
[----:B------:R-:W-:Y:S04]  /*11880*/  STS.U16 [R73+UR9+0x6e00], R6 ;  /* 0x006e000649007988 */ /* 0x000fe80008000409 */
[----:B------:R2:W-:Y:S04]  /*11890*/  STS.U16 [R73+UR9+0x7200], R5 ;  /* 0x0072000549007988 */ /* 0x0005e80008000409 */
        /* <DEDUP_REMOVED lines=27> */
[----:B----4-:R0:W-:Y:S04]  /*11a50*/  STS.U16 [R72+UR9+0x6300], R45 ;  /* 0x0063002d48007988 */ /* 0x0101e80008000409 */
[----:B------:R0:W-:Y:S04]  /*11a60*/  STS.U16 [R72+UR9+0x6700], R44 ;  /* 0x0067002c48007988 */ /* 0x0001e80008000409 */
[----:B------:R0:W-:Y:S04]  /*11a70*/  STS.U16 [R72+UR9+0x6b00], R43 ;  /* 0x006b002b48007988 */ /* 0x0001e80008000409 */
[----:B------:R0:W-:Y:S04]  /*11a80*/  STS.U16 [R72+UR9+0x6f00], R42 ;  /* 0x006f002a48007988 */ /* 0x0001e80008000409 */
[----:B------:R0:W-:Y:S04]  /*11a90*/  STS.U16 [R72+UR9+0x7300], R41 ;  /* 0x0073002948007988 */ /* 0x0001e80008000409 */
[----:B------:R0:W-:Y:S04]  /*11aa0*/  STS.U16 [R72+UR9+0x7700], R37 ;  /* 0x0077002548007988 */ /* 0x0001e80008000409 */
[----:B------:R0:W-:Y:S01]  /*11ab0*/  STS.U16 [R72+UR9+0x7b00], R34 ;  /* 0x007b002248007988 */ /* 0x0001e20008000409 */
[----:B------:R-:W-:-:S04]  /*11ac0*/  UIADD3 UR4, UPT, UPT, UR9, 0x8000, URZ ;  /* 0x0000800009047890 */ /* 0x000fc8000fffe0ff */
[----:B------:R-:W-:-:S04]  /*11ad0*/  USHF.R.U32.HI UR4, URZ, 0x4, UR4 ;  /* 0x00000004ff047899 */ /* 0x000fc80008011604 */
[----:B------:R-:W-:-:S04]  /*11ae0*/  USGXT.U32 UR18, UR4, 0xe ;  /* 0x0000000e0412789a */ /* 0x000fc80008000000 */
[----:B------:R-:W-:Y:S01]  /*11af0*/  UIADD3 UR14, UP1, UPT, UR18, 0x2, URZ ;  /* 0x00000002120e7890 */ /* 0x000fe2000ff3e0ff */
[----:B--2---:R-:W-:-:S04]  /*11b00*/  SHF.R.S32.HI R5, RZ, 0x1f, R118 ;  /* 0x0000001fff057819 */ /* 0x004fc80000011476 */
[----:B------:R-:W-:-:S04]  /*11b10*/  LEA.HI R5, R5, R118, RZ, 0x6 ;  /* 0x0000007605057211 */ /* 0x000fc800078f30ff */
[----:B------:R-:W-:Y:S01]  /*11b20*/  SHF.R.S32.HI R5, RZ, 0x6, R5 ;  /* 0x00000006ff057819 */ /* 0x000fe20000011405 */
[----:B---3--:R0:W-:Y:S03]  /*11b30*/  STS.U16 [R72+UR9+0x7f00], R4 ;  /* 0x007f000448007988 */ /* 0x0081e60008000409 */
[----:B------:R-:W-:Y:S01]  /*11b40*/  VIMNMX R5, PT, PT, R5, 0x1, !PT ;  /* 0x0000000105057848 */ /* 0x000fe20007fe0100 */
[----:B------:R1:W-:Y:S06]  /*11b50*/  MEMBAR.ALL.CTA ;  /* 0x0000000000007992 */ /* 0x0003ec0000008000 */
[----:B-1----:R-:W1:Y:S01]  /*11b60*/  FENCE.VIEW.ASYNC.S ;  /* 0x00000000000073c6 */ /* 0x002e620000000000 */
[----:B------:R-:W-:-:S05]  /*11b70*/  VIADD R5, R5, 0xffffffff ;  /* 0xffffffff05057836 */ /* 0x000fca0000000000 */
[----:B------:R0:W-:Y:S01]  /*11b80*/  STL [R1+0x63c], R5 ;  /* 0x00063c0501007387 */ /* 0x0001e20000100800 */
[----:B-1----:R-:W-:Y:S01]  /*11b90*/  BAR.SYNC.DEFER_BLOCKING 0x0 ;  /* 0x0000000000007b1d */ /* 0x002fe20000010000 */
[----:B------:R-:W-:Y:S01]  /*11ba0*/  ISETP.LT.OR P0, PT, R118, 0x40, P5 ;  /* 0x000000407600780c */ /* 0x000fe20002f01670 */
[----:B------:R-:W-:-:S04]  /*11bb0*/  UIADD3 UR11, UPT, UPT, UR8, 0x100, URZ ;  /* 0x00000100080b7890 */ /* 0x000fc8000fffe0ff */
[----:B------:R-:W-:Y:S02]  /*11bc0*/  UMOV UR4, URZ ;  /* 0x000000ff00047c82 */ /* 0x000fe40008000000 */
[----:B------:R-:W-:Y:S01]  /*11bd0*/  UIADD3.X UR15, UPT, UPT, UR4, 0x40004040, URZ, UP1, !UPT ;  /* 0x40004040040f7890 */ /* 0x000fe20008ffe4ff */
[----:B------:R-:W-:Y:S01]  /*11be0*/  ISETP.NE.U32.AND P1, PT, R5, RZ, PT ;  /* 0x000000ff0500720c */ /* 0x000fe20003f25070 */
[----:B------:R-:W-:-:S04]  /*11bf0*/  IMAD.SHL.U32 R39, R39, 0x40, RZ ;  /* 0x0000004027277824 */ /* 0x000fc800078e00ff */
[----:B0-----:R-:W-:Y:S08]  /*11c00*/  @P0 BRA `(.L_x_7) ;  /* 0x0000000000700947 */ /* 0x001ff00003800000 */
[----:B------:R-:W-:Y:S01]  /*11c10*/  USHF.R.U32.HI UR12, URZ, 0x4, UR9 ;  /* 0x00000004ff0c7899 */ /* 0x000fe20008011609 */
[----:B------:R-:W-:Y:S01]  /*11c20*/  UMOV UR4, URZ ;  /* 0x000000ff00047c82 */ /* 0x000fe20008000000 */
[----:B------:R-:W-:Y:S02]  /*11c30*/  UIADD3 UR7, UPT, UPT, UR8, 0x108, URZ ;  /* 0x0000010808077890 */ /* 0x000fe4000fffe0ff */
[----:B------:R-:W-:Y:S02]  /*11c40*/  USGXT.U32 UR12, UR12, 0xe ;  /* 0x0000000e0c0c789a */ /* 0x000fe40008000000 */
[----:B------:R-:W-:Y:S02]  /*11c50*/  UIADD3 UR19, UPT, UPT, UR8, 0x110, URZ ;  /* 0x0000011008137890 */ /* 0x000fe4000fffe0ff */
[----:B------:R-:W-:Y:S02]  /*11c60*/  UIADD3 UR26, UP1, UPT, UR12, 0x2, URZ ;  /* 0x000000020c1a7890 */ /* 0x000fe4000ff3e0ff */
[----:B------:R-:W-:-:S02]  /*11c70*/  UIADD3 UR24, UPT, UPT, UR8, 0x118, URZ ;  /* 0x0000011808187890 */ /* 0x000fc4000fffe0ff */
[----:B------:R-:W-:Y:S01]  /*11c80*/  UIADD3.X UR27, UPT, UPT, UR4, 0x40004040, URZ, UP1, !UPT ;  /* 0x40004040041b7890 */ /* 0x000fe20008ffe4ff */
[----:B------:R-:W-:Y:S01]  /*11c90*/  UMOV UR28, 0x0 ;  /* 0x00000000001c7882 */ /* 0x000fe20000000000 */
[----:B------:R-:W-:Y:S02]  /*11ca0*/  UMOV UR29, 0x8400490 ;  /* 0x08400490001d7882 */ /* 0x000fe40000000000 */
[----:B------:R-:W-:Y:S02]  /*11cb0*/  UIADD3.64 UR16, UPT, UPT, UR26, 0x2, URZ ;  /* 0x000000021a107897 */ /* 0x000fe4000fffe0ff */
[----:B------:R-:W-:Y:S01]  /*11cc0*/  UIADD3.64 UR22, UPT, UPT, UR26, 0x4, URZ ;  /* 0x000000041a167897 */ /* 0x000fe2000fffe0ff */
[----:B------:R-:W-:Y:S01]  /*11cd0*/  UMOV UR13, 0x40004040 ;  /* 0x40004040000d7882 */ /* 0x000fe20000000000 */
[----:B------:R-:W-:Y:S01]  /*11ce0*/  UMOV UR30, 0x0 ;  /* 0x00000000001e7882 */ /* 0x000fe20000000000 */
[----:B------:R-:W-:Y:S01]  /*11cf0*/  UMOV UR31, 0x8400490 ;  /* 0x08400490001f7882 */ /* 0x000fe20000000000 */
[----:B------:R-:W-:Y:S01]  /*11d00*/  UMOV UR32, 0x0 ;  /* 0x0000000000207882 */ /* 0x000fe20000000000 */
[----:B------:R-:W-:Y:S01]  /*11d10*/  UMOV UR33, 0x8400490 ;  /* 0x0840049000217882 */ /* 0x000fe20000000000 */
[----:B------:R-:W-:Y:S01]  /*11d20*/  UMOV UR4, UR6 ;  /* 0x0000000600047c82 */ /* 0x000fe20008000000 */
[----:B------:R-:W-:Y:S01]  /*11d30*/  UMOV UR5, URZ ;  /* 0x000000ff00057c82 */ /* 0x000fe20008000000 */
[----:B------:R0:W-:Y:S01]  /*11d40*/  UTCHMMA tmem[UR11], gdesc[UR12], tmem[UR8], tmem[UR28], idesc[UR29], !UPT ;  /* 0x00ff1c0c0b0079ea */ /* 0x0001e2000f800008 */
[----:B------:R-:W-:Y:S01]  /*11d50*/  UMOV UR34, 0x0 ;  /* 0x0000000000227882 */ /* 0x000fe20000000000 */
[----:B------:R-:W-:Y:S01]  /*11d60*/  UMOV UR35, 0x8400490 ;  /* 0x0840049000237882 */ /* 0x000fe20000000000 */
[----:B------:R0:W-:Y:S01]  /*11d70*/  UTCHMMA tmem[UR7], gdesc[UR26], tmem[UR8], tmem[UR30], idesc[UR31], UPT ;  /* 0x00ff1e1a070079ea */ /* 0x0001e2000b800008 */
[----:B------:R-:W-:Y:S01]  /*11d80*/  UMOV UR4, UR4 ;  /* 0x0000000400047c82 */ /* 0x000fe20008000000 */
[----:B------:R0:W-:Y:S01]  /*11d90*/  UTCHMMA tmem[UR19], gdesc[UR16], tmem[UR8], tmem[UR32], idesc[UR33], UPT ;  /* 0x00ff2010130079ea */ /* 0x0001e2000b800008 */
[----:B------:R0:W-:Y:S01]  /*11da0*/  UTCHMMA tmem[UR24], gdesc[UR22], tmem[UR8], tmem[UR34], idesc[UR35], UPT ;  /* 0x00ff2216180079ea */ /* 0x0001e2000b800008 */
[----:B------:R0:W-:Y:S01]  /*11db0*/  UTCBAR [UR4], URZ ;  /* 0x000000ff040073e9 */ /* 0x0001e200080000ff */
[----:B------:R-:W-:Y:S01]  /*11dc0*/  NOP ;  /* 0x0000000000007918 */ /* 0x000fe20000000000 */
.L_x_7:
[----:B0-----:R-:W-:Y:S01]  /*11dd0*/  UMOV UR4, URZ ;  /* 0x000000ff00047c82 */ /* 0x001fe20008000000 */
[----:B-----5:R-:W-:Y:S02]  /*11de0*/  IMAD.SHL.U32 R41, R38, 0x40, RZ ;  /* 0x0000004026297824 */ /* 0x020fe400078e00ff */
[----:B------:R-:W-:Y:S01]  /*11df0*/  IMAD.MOV.U32 R37, RZ, RZ, RZ ;  /* 0x000000ffff257224 */ /* 0x000fe200078e00ff */
[----:B------:R-:W-:Y:S06]  /*11e00*/  @!P1 BRA `(.L_x_8) ;  /* 0x0000008c00889947 */ /* 0x000fec0003800000 */
[----:B------:R-:W-:Y:S01]  /*11e10*/  SHF.R.S32.HI R38, RZ, 0x1f, R39 ;  /* 0x0000001fff267819 */ /* 0x000fe20000011427 */
[----:B------:R-:W-:Y:S01]  /*11e20*/  UIADD3.64 UR22, UPT, UPT, UR14, 0x2, URZ ;  /* 0x000000020e167897 */ /* 0x000fe2000fffe0ff */
[----:B------:R-:W-:Y:S01]  /*11e30*/  SHF.R.S32.HI R40, RZ, 0x1f, R41 ;  /* 0x0000001fff287819 */ /* 0x000fe20000011429 */
[----:B------:R-:W-:Y:S01]  /*11e40*/  UIADD3.64 UR24, UPT, UPT, UR14, 0x4, URZ ;  /* 0x000000040e187897 */ /* 0x000fe2000fffe0ff */
[C---:B------:R-:W-:Y:S01]  /*11e50*/  SHF.L.U64.HI R38, R39.reuse, 0x1, R38 ;  /* 0x0000000127267819 */ /* 0x040fe20000010226 */
[----:B------:R-:W-:Y:S01]  /*11e60*/  IMAD.SHL.U32 R39, R39, 0x2, RZ ;  /* 0x0000000227277824 */ /* 0x000fe200078e00ff */
[C---:B------:R-:W-:Y:S01]  /*11e70*/  SHF.L.U64.HI R40, R41.reuse, 0x1, R40 ;  /* 0x0000000129287819 */ /* 0x040fe20000010228 */
[----:B------:R-:W-:Y:S01]  /*11e80*/  IMAD.SHL.U32 R41, R41, 0x2, RZ ;  /* 0x0000000229297824 */ /* 0x000fe200078e00ff */
[----:B------:R-:W-:Y:S01]  /*11e90*/  UMOV UR19, 0x1 ;  /* 0x0000000100137882 */ /* 0x000fe20000000000 */
[----:B------:R-:W-:-:S06]  /*11ea0*/  UMOV UR5, URZ ;  /* 0x000000ff00057c82 */ /* 0x000fcc0008000000 */
.L_x_11:
[----:B------:R-:W2:Y:S01]  /*11eb0*/  LDL.LU R85, [R1+0x438] ;  /* 0x0004380001557983 */ /* 0x000ea20000300800 */
[----:B------:R-:W0:Y:S03]  /*11ec0*/  LDC R64, c[0x0][0x3a0] ;  /* 0x0000e800ff407b82 */ /* 0x000e260000000800 */
[----:B------:R-:W3:Y:S04]  /*11ed0*/  LDL.LU R77, [R1+0x43c] ;  /* 0x00043c00014d7983 */ /* 0x000ee80000300800 */
[----:B------:R-:W4:Y:S04]  /*11ee0*/  LDL.LU R84, [R1+0x440] ;  /* 0x0004400001547983 */ /* 0x000f280000300800 */
[----:B------:R-:W4:Y:S04]  /*11ef0*/  LDL.LU R78, [R1+0x444] ;  /* 0x00044400014e7983 */ /* 0x000f280000300800 */
[----:B------:R-:W4:Y:S04]  /*11f00*/  LDL.LU R83, [R1+0x448] ;  /* 0x0004480001537983 */ /* 0x000f280000300800 */
[----:B------:R-:W4:Y:S04]  /*11f10*/  LDL.LU R79, [R1+0x44c] ;  /* 0x00044c00014f7983 */ /* 0x000f280000300800 */
[----:B------:R-:W4:Y:S04]  /*11f20*/  LDL.LU R86, [R1+0x450] ;  /* 0x0004500001567983 */ /* 0x000f280000300800 */
[----:B------:R-:W4:Y:S04]  /*11f30*/  LDL.LU R80, [R1+0x454] ;  /* 0x0004540001507983 */ /* 0x000f280000300800 */
[----:B------:R-:W4:Y:S04]  /*11f40*/  LDL.LU R87, [R1+0x458] ;  /* 0x0004580001577983 */ /* 0x000f280000300800 */
[----:B------:R-:W4:Y:S04]  /*11f50*/  LDL.LU R82, [R1+0x45c] ;  /* 0x00045c0001527983 */ /* 0x000f280000300800 */
[----:B------:R-:W4:Y:S01]  /*11f60*/  LDL.LU R81, [R1+0x464] ;  /* 0x0004640001517983 */ /* 0x000f220000300800 */
[----:B------:R-:W-:Y:S01]  /*11f70*/  VIADD R37, R37, 0x1 ;  /* 0x0000000125257836 */ /* 0x000fe20000000000 */
[----:B------:R-:W-:-:S02]  /*11f80*/  IADD3 R0, P4, PT, R0, R41, RZ ;  /* 0x0000002900007210 */ /* 0x000fc40007f9e0ff */
[----:B------:R-:W-:Y:S01]  /*11f90*/  PRMT R65, RZ, 0x7610, R65 ;  /* 0x00007610ff417816 */ /* 0x000fe20000000041 */
[----:B0-----:R-:W-:Y:S01]  /*11fa0*/  IMAD R64, R37, -0x40, R64 ;  /* 0xffffffc025407824 */ /* 0x001fe200078e0240 */
[----:B------:R-:W-:Y:S01]  /*11fb0*/  PRMT R66, RZ, 0x7610, R66 ;  /* 0x00007610ff427816 */ /* 0x000fe20000000042 */
[----:B------:R-:W-:-:S03]  /*11fc0*/  IMAD.X R3, R3, 0x1, R40, P4 ;  /* 0x0000000103037824 */ /* 0x000fc600020e0628 */
[C---:B------:R-:W-:Y:S02]  /*11fd0*/  ISETP.GT.AND P3, PT, R64.reuse, RZ, PT ;  /* 0x000000ff4000720c */ /* 0x040fe40003f64270 */
[----:B------:R-:W-:-:S11]  /*11fe0*/  ISETP.GT.AND P0, PT, R64, 0x1, PT ;  /* 0x000000014000780c */ /* 0x000fd60003f04270 */
[----:B------:R-:W-:Y:S02]  /*11ff0*/  @P3 IMAD.MOV.U32 R4, RZ, RZ, R0 ;  /* 0x000000ffff043224 */ /* 0x000fe400078e0000 */
[----:B------:R-:W-:-:S05]  /*12000*/  @P3 IMAD.MOV.U32 R5, RZ, RZ, R3 ;  /* 0x000000ffff053224 */ /* 0x000fca00078e0003 */
[----:B------:R0:W4:Y:S01]  /*12010*/  @P3 LDG.E.U16 R65, desc[UR20][R4.64] ;  /* 0x0000001404413981 */ /* 0x000122000c1e1500 */
[----:B------:R-:W-:Y:S02]  /*12020*/  ISETP.GT.AND P3, PT, R64, 0x3, PT ;  /* 0x000000034000780c */ /* 0x000fe40003f64270 */
[----:B------:R-:W-:Y:S02]  /*12030*/  PRMT R62, RZ, 0x7610, R62 ;  /* 0x00007610ff3e7816 */ /* 0x000fe4000000003e */
[----:B------:R-:W-:Y:S02]  /*12040*/  PRMT R63, RZ, 0x7610, R63 ;  /* 0x00007610ff3f7816 */ /* 0x000fe4000000003f */
[----:B------:R-:W-:Y:S02]  /*12050*/  PRMT R6, RZ, 0x7610, R6 ;  /* 0x00007610ff067816 */ /* 0x000fe40000000006 */
[----:B---3--:R-:W-:-:S05]  /*12060*/  IADD3 R77, P1, PT, R77, R41, RZ ;  /* 0x000000294d4d7210 */ /* 0x008fca0007f3e0ff */
[--C-:B--2---:R-:W-:Y:S01]  /*12070*/  IMAD.X R85, R85, 0x1, R40.reuse, P1 ;  /* 0x0000000155557824 */ /* 0x104fe200008e0628 */
[----:B------:R-:W-:Y:S01]  /*12080*/  ISETP.GT.AND P1, PT, R64, 0x2, PT ;  /* 0x000000024000780c */ /* 0x000fe20003f24270 */
[----:B0-----:R-:W-:Y:S01]  /*12090*/  @P0 IMAD.MOV.U32 R4, RZ, RZ, R77 ;  /* 0x000000ffff040224 */ /* 0x001fe200078e004d */
[----:B----4-:R-:W-:Y:S01]  /*120a0*/  IADD3 R78, P4, PT, R78, R41, RZ ;  /* 0x000000294e4e7210 */ /* 0x010fe20007f9e0ff */
[----:B------:R-:W-:Y:S01]  /*120b0*/  @P0 IMAD.MOV.U32 R5, RZ, RZ, R85 ;  /* 0x000000ffff050224 */ /* 0x000fe200078e0055 */
[----:B------:R-:W-:Y:S04]  /*120c0*/  STL [R1+0x43c], R77 ;  /* 0x00043c4d01007387 */ /* 0x000fe80000100800 */
[----:B------:R0:W-:Y:S01]  /*120d0*/  STL [R1+0x438], R85 ;  /* 0x0004385501007387 */ /* 0x0001e20000100800 */
[----:B------:R-:W-:-:S03]  /*120e0*/  IMAD.X R84, R84, 0x1, R40, P4 ;  /* 0x0000000154547824 */ /* 0x000fc600020e0628 */
[----:B------:R1:W2:Y:S01]  /*120f0*/  @P0 LDG.E.U16 R66, desc[UR20][R4.64] ;  /* 0x0000001404420981 */ /* 0x0002a2000c1e1500 */
[----:B------:R-:W-:-:S03]  /*12100*/  IADD3 R79, P0, PT, R79, R41, RZ ;  /* 0x000000294f4f7210 */ /* 0x000fc60007f1e0ff */
[----:B0-----:R-:W3:Y:S04]  /*12110*/  LDL.LU R85, [R1+0x460] ;  /* 0x0004600001557983 */ /* 0x001ee80000300800 */
[----:B------:R-:W-:Y:S04]  /*12120*/  STL [R1+0x444], R78 ;  /* 0x0004444e01007387 */ /* 0x000fe80000100800 */
[----:B------:R-:W4:Y:S01]  /*12130*/  LDL.LU R77, [R1+0x46c] ;  /* 0x00046c00014d7983 */ /* 0x000f220000300800 */
[----:B------:R-:W-:Y:S02]  /*12140*/  IMAD.X R83, R83, 0x1, R40, P0 ;  /* 0x0000000153537824 */ /* 0x000fe400000e0628 */
[----:B-1----:R-:W-:Y:S01]  /*12150*/  @P1 IMAD.MOV.U32 R5, RZ, RZ, R84 ;  /* 0x000000ffff051224 */ /* 0x002fe200078e0054 */
[----:B------:R-:W-:Y:S04]  /*12160*/  STL [R1+0x44c], R79 ;  /* 0x00044c4f01007387 */ /* 0x000fe80000100800 */
[----:B------:R0:W-:Y:S01]  /*12170*/  STL [R1+0x440], R84 ;  /* 0x0004405401007387 */ /* 0x0001e20000100800 */
[----:B------:R-:W-:Y:S01]  /*12180*/  @P1 IMAD.MOV.U32 R4, RZ, RZ, R78 ;  /* 0x000000ffff041224 */ /* 0x000fe200078e004e */
[----:B------:R-:W-:-:S04]  /*12190*/  ISETP.GT.AND P0, PT, R64, 0x4, PT ;  /* 0x000000044000780c */ /* 0x000fc80003f04270 */
[----:B------:R1:W5:Y:S04]  /*121a0*/  @P1 LDG.E.U16 R62, desc[UR20][R4.64] ;  /* 0x00000014043e1981 */ /* 0x000368000c1e1500 */
[----:B0-----:R-:W2:Y:S04]  /*121b0*/  LDL.LU R84, [R1+0x468] ;  /* 0x0004680001547983 */ /* 0x001ea80000300800 */
[----:B------:R0:W-:Y:S04]  /*121c0*/  STL [R1+0x448], R83 ;  /* 0x0004485301007387 */ /* 0x0001e80000100800 */
[----:B------:R-:W2:Y:S01]  /*121d0*/  LDL.LU R78, [R1+0x474] ;  /* 0x00047400014e7983 */ /* 0x000ea20000300800 */
[----:B-1----:R-:W-:-:S02]  /*121e0*/  @P3 IMAD.MOV.U32 R4, RZ, RZ, R79 ;  /* 0x000000ffff043224 */ /* 0x002fc400078e004f */
[----:B------:R-:W-:Y:S01]  /*121f0*/  @P3 IMAD.MOV.U32 R5, RZ, RZ, R83 ;  /* 0x000000ffff053224 */ /* 0x000fe200078e0053 */
[----:B------:R-:W-:Y:S01]  /*12200*/  IADD3 R80, P4, PT, R80, R41, RZ ;  /* 0x0000002950507210 */ /* 0x000fe20007f9e0ff */
[----:B0-----:R-:W2:Y:S01]  /*12210*/  LDL.LU R83, [R1+0x470] ;  /* 0x0004700001537983 */ /* 0x001ea20000300800 */
[----:B------:R-:W-:-:S03]  /*12220*/  ISETP.GT.AND P1, PT, R64, 0x5, PT ;  /* 0x000000054000780c */ /* 0x000fc60003f24270 */
[----:B------:R0:W5:Y:S01]  /*12230*/  @P3 LDG.E.U16 R63, desc[UR20][R4.64] ;  /* 0x00000014043f3981 */ /* 0x000162000c1e1500 */
[----:B------:R-:W-:Y:S01]  /*12240*/  IADD3 R82, P3, PT, R82, R41, RZ ;  /* 0x0000002952527210 */ /* 0x000fe20007f7e0ff */
[--C-:B------:R-:W-:Y:S02]  /*12250*/  IMAD.X R86, R86, 0x1, R40.reuse, P4 ;  /* 0x0000000156567824 */ /* 0x100fe400020e0628 */
[----:B------:R-:W-:Y:S04]  /*12260*/  STL [R1+0x454], R80 ;  /* 0x0004545001007387 */ /* 0x000fe80000100800 */
[----:B------:R-:W2:Y:S01]  /*12270*/  LDL.LU R79, [R1+0x47c] ;  /* 0x00047c00014f7983 */ /* 0x000ea20000300800 */
[----:B------:R-:W-:Y:S02]  /*12280*/  IMAD.X R87, R87, 0x1, R40, P3 ;  /* 0x0000000157577824 */ /* 0x000fe400018e0628 */
[----:B0-----:R-:W-:Y:S01]  /*12290*/  @P0 IMAD.MOV.U32 R5, RZ, RZ, R86 ;  /* 0x000000ffff050224 */ /* 0x001fe200078e0056 */
[----:B------:R-:W-:Y:S01]  /*122a0*/  STL [R1+0x45c], R82 ;  /* 0x00045c5201007387 */ /* 0x000fe20000100800 */
[----:B------:R-:W-:-:S03]  /*122b0*/  @P0 IMAD.MOV.U32 R4, RZ, RZ, R80 ;  /* 0x000000ffff040224 */ /* 0x000fc600078e0050 */
[----:B------:R0:W-:Y:S01]  /*122c0*/  STL [R1+0x450], R86 ;  /* 0x0004505601007387 */ /* 0x0001e20000100800 */
[----:B------:R-:W-:-:S03]  /*122d0*/  IADD3 R81, P4, PT, R81, R41, RZ ;  /* 0x0000002951517210 */ /* 0x000fc60007f9e0ff */
[----:B------:R1:W5:Y:S04]  /*122e0*/  @P0 LDG.E.U16 R6, desc[UR20][R4.64] ;  /* 0x0000001404060981 */ /* 0x000368000c1e1500 */
[----:B0-----:R-:W2:Y:S04]  /*122f0*/  LDL.LU R86, [R1+0x478] ;  /* 0x0004780001567983 */ /* 0x001ea80000300800 */
[----:B------:R0:W-:Y:S01]  /*12300*/  STL [R1+0x458], R87 ;  /* 0x0004585701007387 */ /* 0x0001e20000100800 */
[----:B-1----:R-:W-:-:S03]  /*12310*/  @P1 IMAD.MOV.U32 R5, RZ, RZ, R87 ;  /* 0x000000ffff051224 */ /* 0x002fc600078e0057 */
[----:B------:R-:W2:Y:S01]  /*12320*/  LDL.LU R80, [R1+0x484] ;  /* 0x0004840001507983 */ /* 0x000ea20000300800 */
[----:B------:R-:W-:-:S03]  /*12330*/  @P1 IMAD.MOV.U32 R4, RZ, RZ, R82 ;  /* 0x000000ffff041224 */ /* 0x000fc600078e0052 */
[----:B0-----:R-:W2:Y:S04]  /*12340*/  LDL.LU R87, [R1+0x480] ;  /* 0x0004800001577983 */ /* 0x001ea80000300800 */
[----:B------:R-:W-:Y:S04]  /*12350*/  STL [R1+0x464], R81 ;  /* 0x0004645101007387 */ /* 0x000fe80000100800 */
[----:B------:R-:W2:Y:S01]  /*12360*/  LDL.LU R82, [R1+0x48c] ;  /* 0x00048c0001527983 */ /* 0x000ea20000300800 */
[----:B------:R-:W-:Y:S02]  /*12370*/  PRMT R61, RZ, 0x7610, R61 ;  /* 0x00007610ff3d7816 */ /* 0x000fe4000000003d */
[----:B------:R-:W-:-:S02]  /*12380*/  ISETP.GT.AND P3, PT, R64, 0x6, PT ;  /* 0x000000064000780c */ /* 0x000fc40003f64270 */
[----:B------:R-:W-:Y:S02]  /*12390*/  ISETP.GT.AND P0, PT, R64, 0x7, PT ;  /* 0x000000074000780c */ /* 0x000fe40003f04270 */
[----:B------:R0:W5:Y:S01]  /*123a0*/  @P1 LDG.E.U16 R61, desc[UR20][R4.64] ;  /* 0x00000014043d1981 */ /* 0x000162000c1e1500 */
[----:B------:R-:W-:-:S08]  /*123b0*/  PRMT R60, RZ, 0x7610, R60 ;  /* 0x00007610ff3c7816 */ /* 0x000fd0000000003c */
[----:B0-----:R-:W-:Y:S01]  /*123c0*/  @P3 IMAD.MOV.U32 R4, RZ, RZ, R81 ;  /* 0x000000ffff043224 */ /* 0x001fe200078e0051 */
[----:B------:R-:W-:Y:S02]  /*123d0*/  PRMT R7, RZ, 0x7610, R7 ;  /* 0x00007610ff077816 */ /* 0x000fe40000000007 */
[----:B------:R-:W-:Y:S02]  /*123e0*/  PRMT R59, RZ, 0x7610, R59 ;  /* 0x00007610ff3b7816 */ /* 0x000fe4000000003b */
[----:B------:R-:W-:Y:S01]  /*123f0*/  PRMT R8, RZ, 0x7610, R8 ;  /* 0x00007610ff087816 */ /* 0x000fe20000000008 */
[----:B---3--:R-:W-:Y:S01]  /*12400*/  IMAD.X R85, R85, 0x1, R40, P4 ;  /* 0x0000000155557824 */ /* 0x008fe200020e0628 */
[----:B----4-:R-:W-:-:S03]  /*12410*/  IADD3 R77, P1, PT, R77, R41, RZ ;  /* 0x000000294d4d7210 */ /* 0x010fc60007f3e0ff */
[----:B------:R-:W-:Y:S02]  /*12420*/  @P3 IMAD.MOV.U32 R5, RZ, RZ, R85 ;  /* 0x000000ffff053224 */ /* 0x000fe400078e0055 */
[----:B------:R-:W-:Y:S04]  /*12430*/  STL [R1+0x46c], R77 ;  /* 0x00046c4d01007387 */ /* 0x000fe80000100800 */
[----:B------:R0:W-:Y:S04]  /*12440*/  STL [R1+0x460], R85 ;  /* 0x0004605501007387 */ /* 0x0001e80000100800 */
[----:B------:R1:W5:Y:S01]  /*12450*/  @P3 LDG.E.U16 R60, desc[UR20][R4.64] ;  /* 0x00000014043c3981 */ /* 0x000362000c1e1500 */
[----:B--2---:R-:W-:-:S03]  /*12460*/  IMAD.X R84, R84, 0x1, R40, P1 ;  /* 0x0000000154547824 */ /* 0x004fc600008e0628 */
[----:B0-----:R-:W2:Y:S04]  /*12470*/  LDL.LU R85, [R1+0x488] ;  /* 0x0004880001557983 */ /* 0x001ea80000300800 */
[----:B------:R0:W-:Y:S01]  /*12480*/  STL [R1+0x468], R84 ;  /* 0x0004685401007387 */ /* 0x0001e20000100800 */
[----:B------:R-:W-:-:S03]  /*12490*/  IADD3 R78, P4, PT, R78, R41, RZ ;  /* 0x000000294e4e7210 */ /* 0x000fc60007f9e0ff */
[----:B------:R-:W3:Y:S01]  /*124a0*/  LDL.LU R81, [R1+0x494] ;  /* 0x0004940001517983 */ /* 0x000ee20000300800 */
[----:B-1----:R-:W-:Y:S01]  /*124b0*/  @P0 IMAD.MOV.U32 R5, RZ, RZ, R84 ;  /* 0x000000ffff050224 */ /* 0x002fe200078e0054 */
[C---:B------:R-:W-:Y:S01]  /*124c0*/  ISETP.GT.AND P1, PT, R64.reuse, 0x8, PT ;  /* 0x000000084000780c */ /* 0x040fe20003f24270 */
[----:B------:R-:W-:Y:S01]  /*124d0*/  @P0 IMAD.MOV.U32 R4, RZ, RZ, R77 ;  /* 0x000000ffff040224 */ /* 0x000fe200078e004d */
[----:B0-----:R-:W4:Y:S04]  /*124e0*/  LDL.LU R84, [R1+0x490] ;  /* 0x0004900001547983 */ /* 0x001f280000300800 */
[----:B------:R-:W-:Y:S04]  /*124f0*/  STL [R1+0x474], R78 ;  /* 0x0004744e01007387 */ /* 0x000fe80000100800 */
[----:B------:R-:W4:Y:S01]  /*12500*/  LDL.LU R77, [R1+0x49c] ;  /* 0x00049c00014d7983 */ /* 0x000f220000300800 */
[----:B------:R-:W-:Y:S01]  /*12510*/  ISETP.GT.AND P3, PT, R64, 0x9, PT ;  /* 0x000000094000780c */ /* 0x000fe20003f64270 */
[----:B------:R-:W-:-:S02]  /*12520*/  IMAD.X R83, R83, 0x1, R40, P4 ;  /* 0x0000000153537824 */ /* 0x000fc400020e0628 */
[----:B------:R0:W5:Y:S01]  /*12530*/  @P0 LDG.E.U16 R7, desc[UR20][R4.64] ;  /* 0x0000001404070981 */ /* 0x000162000c1e1500 */
[----:B------:R-:W-:-:S05]  /*12540*/  IADD3 R79, P0, PT, R79, R41, RZ ;  /* 0x000000294f4f7210 */ /* 0x000fca0007f1e0ff */
[----:B------:R-:W-:Y:S01]  /*12550*/  STL [R1+0x47c], R79 ;  /* 0x00047c4f01007387 */ /* 0x000fe20000100800 */
[----:B0-----:R-:W-:Y:S02]  /*12560*/  @P1 IMAD.MOV.U32 R4, RZ, RZ, R78 ;  /* 0x000000ffff041224 */ /* 0x001fe400078e004e */
[----:B------:R-:W-:Y:S01]  /*12570*/  @P1 IMAD.MOV.U32 R5, RZ, RZ, R83 ;  /* 0x000000ffff051224 */ /* 0x000fe200078e0053 */
[----:B------:R0:W-:Y:S01]  /*12580*/  STL [R1+0x470], R83 ;  /* 0x0004705301007387 */ /* 0x0001e20000100800 */
[----:B------:R-:W-:Y:S01]  /*12590*/  IMAD.X R86, R86, 0x1, R40, P0 ;  /* 0x0000000156567824 */ /* 0x000fe200000e0628 */
[----:B------:R-:W-:Y:S02]  /*125a0*/  ISETP.GT.AND P0, PT, R64, 0xa, PT ;  /* 0x0000000a4000780c */ /* 0x000fe40003f04270 */
[----:B------:R1:W5:Y:S04]  /*125b0*/  @P1 LDG.E.U16 R59, desc[UR20][R4.64] ;  /* 0x00000014043b1981 */ /* 0x000368000c1e1500 */
[----:B0-----:R-:W4:Y:S01]  /*125c0*/  LDL.LU R83, [R1+0x498] ;  /* 0x0004980001537983 */ /* 0x001f220000300800 */
[----:B------:R-:W-:-:S03]  /*125d0*/  IADD3 R80, P4, PT, R80, R41, RZ ;  /* 0x0000002950507210 */ /* 0x000fc60007f9e0ff */
[----:B------:R0:W-:Y:S01]  /*125e0*/  STL [R1+0x478], R86 ;  /* 0x0004785601007387 */ /* 0x0001e20000100800 */
[----:B-1----:R-:W-:Y:S02]  /*125f0*/  @P3 IMAD.MOV.U32 R4, RZ, RZ, R79 ;  /* 0x000000ffff043224 */ /* 0x002fe400078e004f */
[----:B------:R-:W-:Y:S01]  /*12600*/  @P3 IMAD.MOV.U32 R5, RZ, RZ, R86 ;  /* 0x000000ffff053224 */ /* 0x000fe200078e0056 */
[----:B------:R-:W4:Y:S01]  /*12610*/  LDL.LU R78, [R1+0x4a4] ;  /* 0x0004a400014e7983 */ /* 0x000f220000300800 */
[----:B------:R-:W-:-:S03]  /*12620*/  IMAD.X R87, R87, 0x1, R40, P4 ;  /* 0x0000000157577824 */ /* 0x000fc600020e0628 */
[----:B------:R1:W5:Y:S01]  /*12630*/  @P3 LDG.E.U16 R8, desc[UR20][R4.64] ;  /* 0x0000001404083981 */ /* 0x000362000c1e1500 */
[----:B------:R-:W-:-:S03]  /*12640*/  IADD3 R82, P3, PT, R82, R41, RZ ;  /* 0x0000002952527210 */ /* 0x000fc60007f7e0ff */
[----:B0-----:R-:W4:Y:S04]  /*12650*/  LDL.LU R86, [R1+0x4a0] ;  /* 0x0004a00001567983 */ /* 0x001f280000300800 */
[----:B------:R-:W-:Y:S04]  /*12660*/  STL [R1+0x484], R80 ;  /* 0x0004845001007387 */ /* 0x000fe80000100800 */
[----:B------:R-:W4:Y:S01]  /*12670*/  LDL.LU R79, [R1+0x4ac] ;  /* 0x0004ac00014f7983 */ /* 0x000f220000300800 */
[----:B-1----:R-:W-:-:S03]  /*12680*/  @P0 IMAD.MOV.U32 R5, RZ, RZ, R87 ;  /* 0x000000ffff050224 */ /* 0x002fc600078e0057 */
[----:B------:R-:W-:Y:S04]  /*12690*/  STL [R1+0x48c], R82 ;  /* 0x00048c5201007387 */ /* 0x000fe80000100800 */
[----:B------:R0:W-:Y:S04]  /*126a0*/  STL [R1+0x480], R87 ;  /* 0x0004805701007387 */ /* 0x0001e80000100800 */
[----:B0-----:R-:W4:Y:S01]  /*126b0*/  LDL.LU R87, [R1+0x4a8] ;  /* 0x0004a80001577983 */ /* 0x001f220000300800 */
[----:B------:R-:W-:Y:S01]  /*126c0*/  ISETP.GT.AND P1, PT, R64, 0xb, PT ;  /* 0x0000000b4000780c */ /* 0x000fe20003f24270 */
[----:B------:R-:W-:Y:S01]  /*126d0*/  @P0 IMAD.MOV.U32 R4, RZ, RZ, R80 ;  /* 0x000000ffff040224 */ /* 0x000fe200078e0050 */
[----:B------:R-:W-:-:S02]  /*126e0*/  PRMT R9, RZ, 0x7610, R9 ;  /* 0x00007610ff097816 */ /* 0x000fc40000000009 */
[----:B------:R-:W-:-:S04]  /*126f0*/  PRMT R58, RZ, 0x7610, R58 ;  /* 0x00007610ff3a7816 */ /* 0x000fc8000000003a */
[----:B------:R0:W5:Y:S05]  /*12700*/  @P0 LDG.E.U16 R9, desc[UR20][R4.64] ;  /* 0x0000001404090981 */ /* 0x00016a000c1e1500 */
[----:B0-----:R-:W-:Y:S01]  /*12710*/  @P1 IMAD.MOV.U32 R4, RZ, RZ, R82 ;  /* 0x000000ffff041224 */ /* 0x001fe200078e0052 */
[C---:B------:R-:W-:Y:S02]  /*12720*/  ISETP.GT.AND P0, PT, R64.reuse, 0xd, PT ;  /* 0x0000000d4000780c */ /* 0x040fe40003f04270 */
[----:B------:R-:W-:Y:S02]  /*12730*/  PRMT R10, RZ, 0x7610, R10 ;  /* 0x00007610ff0a7816 */ /* 0x000fe4000000000a */
[----:B------:R-:W-:Y:S01]  /*12740*/  PRMT R57, RZ, 0x7610, R57 ;  /* 0x00007610ff397816 */ /* 0x000fe20000000039 */
[----:B--2---:R-:W-:Y:S01]  /*12750*/  IMAD.X R85, R85, 0x1, R40, P3 ;  /* 0x0000000155557824 */ /* 0x004fe200018e0628 */
[----:B------:R-:W-:-:S03]  /*12760*/  ISETP.GT.AND P3, PT, R64, 0xc, PT ;  /* 0x0000000c4000780c */ /* 0x000fc60003f64270 */
[----:B------:R-:W-:Y:S01]  /*12770*/  @P1 IMAD.MOV.U32 R5, RZ, RZ, R85 ;  /* 0x000000ffff051224 */ /* 0x000fe200078e0055 */
[----:B------:R0:W-:Y:S01]  /*12780*/  STL [R1+0x488], R85 ;  /* 0x0004885501007387 */ /* 0x0001e20000100800 */
[----:B---3--:R-:W-:-:S03]  /*12790*/  IADD3 R81, P4, PT, R81, R41, RZ ;  /* 0x0000002951517210 */ /* 0x008fc60007f9e0ff */
[----:B------:R-:W2:Y:S04]  /*127a0*/  LDL.LU R80, [R1+0x4b4] ;  /* 0x0004b40001507983 */ /* 0x000ea80000300800 */
[----:B------:R1:W5:Y:S01]  /*127b0*/  @P1 LDG.E.U16 R58, desc[UR20][R4.64] ;  /* 0x00000014043a1981 */ /* 0x000362000c1e1500 */
[----:B----4-:R-:W-:-:S03]  /*127c0*/  IMAD.X R84, R84, 0x1, R40, P4 ;  /* 0x0000000154547824 */ /* 0x010fc600020e0628 */
[----:B0-----:R-:W3:Y:S04]  /*127d0*/  LDL.LU R85, [R1+0x4b0] ;  /* 0x0004b00001557983 */ /* 0x001ee80000300800 */
[----:B------:R-:W-:Y:S01]  /*127e0*/  STL [R1+0x494], R81 ;  /* 0x0004945101007387 */ /* 0x000fe20000100800 */
[----:B------:R-:W-:-:S03]  /*127f0*/  IADD3 R77, P1, PT, R77, R41, RZ ;  /* 0x000000294d4d7210 */ /* 0x000fc60007f3e0ff */
[----:B------:R-:W4:Y:S01]  /*12800*/  LDL.LU R82, [R1+0x4bc] ;  /* 0x0004bc0001527983 */ /* 0x000f220000300800 */
[----:B-1----:R-:W-:-:S03]  /*12810*/  @P3 IMAD.MOV.U32 R5, RZ, RZ, R84 ;  /* 0x000000ffff053224 */ /* 0x002fc600078e0054 */
[----:B------:R-:W-:Y:S04]  /*12820*/  STL [R1+0x49c], R77 ;  /* 0x00049c4d01007387 */ /* 0x000fe80000100800 */
[----:B------:R0:W-:Y:S01]  /*12830*/  STL [R1+0x490], R84 ;  /* 0x0004905401007387 */ /* 0x0001e20000100800 */
[----:B------:R-:W-:-:S05]  /*12840*/  @P3 IMAD.MOV.U32 R4, RZ, RZ, R81 ;  /* 0x000000ffff043224 */ /* 0x000fca00078e0051 */
[----:B------:R1:W5:Y:S04]  /*12850*/  @P3 LDG.E.U16 R10, desc[UR20][R4.64] ;  /* 0x00000014040a3981 */ /* 0x000368000c1e1500 */
[----:B0-----:R-:W4:Y:S01]  /*12860*/  LDL.LU R84, [R1+0x4b8] ;  /* 0x0004b80001547983 */ /* 0x001f220000300800 */
[----:B------:R-:W-:Y:S01]  /*12870*/  IMAD.X R83, R83, 0x1, R40, P1 ;  /* 0x0000000153537824 */ /* 0x000fe200008e0628 */
[----:B------:R-:W-:Y:S01]  /*12880*/  ISETP.GT.AND P1, PT, R64, 0xe, PT ;  /* 0x0000000e4000780c */ /* 0x000fe20003f24270 */
[----:B-1----:R-:W-:Y:S02]  /*12890*/  @P0 IMAD.MOV.U32 R4, RZ, RZ, R77 ;  /* 0x000000ffff040224 */ /* 0x002fe400078e004d */
[----:B------:R-:W-:Y:S01]  /*128a0*/  @P0 IMAD.MOV.U32 R5, RZ, RZ, R83 ;  /* 0x000000ffff050224 */ /* 0x000fe200078e0053 */
[----:B------:R0:W-:Y:S01]  /*128b0*/  STL [R1+0x498], R83 ;  /* 0x0004985301007387 */ /* 0x0001e20000100800 */
[----:B------:R-:W-:-:S03]  /*128c0*/  IADD3 R78, P4, PT, R78, R41, RZ ;  /* 0x000000294e4e7210 */ /* 0x000fc60007f9e0ff */
[----:B------:R-:W4:Y:S04]  /*128d0*/  LDL.LU R81, [R1+0x4c4] ;  /* 0x0004c40001517983 */ /* 0x000f280000300800 */
[----:B------:R1:W5:Y:S04]  /*128e0*/  @P0 LDG.E.U16 R57, desc[UR20][R4.64] ;  /* 0x0000001404390981 */ /* 0x000368000c1e1500 */
[----:B0-----:R-:W4:Y:S01]  /*128f0*/  LDL.LU R83, [R1+0x4c0] ;  /* 0x0004c00001537983 */ /* 0x001f220000300800 */
[----:B------:R-:W-:-:S03]  /*12900*/  IMAD.X R86, R86, 0x1, R40, P4 ;  /* 0x0000000156567824 */ /* 0x000fc600020e0628 */
[----:B------:R-:W-:Y:S01]  /*12910*/  STL [R1+0x4a4], R78 ;  /* 0x0004a44e01007387 */ /* 0x000fe20000100800 */
[----:B------:R-:W-:-:S03]  /*12920*/  IADD3 R79, P0, PT, R79, R41, RZ ;  /* 0x000000294f4f7210 */ /* 0x000fc60007f1e0ff */
[----:B------:R-:W4:Y:S01]  /*12930*/  LDL.LU R77, [R1+0x4cc] ;  /* 0x0004cc00014d7983 */ /* 0x000f220000300800 */
[----:B-1----:R-:W-:-:S03]  /*12940*/  @P1 IMAD.MOV.U32 R5, RZ, RZ, R86 ;  /* 0x000000ffff051224 */ /* 0x002fc600078e0056 */
[----:B------:R-:W-:Y:S04]  /*12950*/  STL [R1+0x4ac], R79 ;  /* 0x0004ac4f01007387 */ /* 0x000fe80000100800 */
[----:B------:R0:W-:Y:S01]  /*12960*/  STL [R1+0x4a0], R86 ;  /* 0x0004a05601007387 */ /* 0x0001e20000100800 */
[----:B------:R-:W-:Y:S02]  /*12970*/  @P1 IMAD.MOV.U32 R4, RZ, RZ, R78 ;  /* 0x000000ffff041224 */ /* 0x000fe400078e004e */
[----:B------:R-:W-:Y:S01]  /*12980*/  IMAD.X R87, R87, 0x1, R40, P0 ;  /* 0x0000000157577824 */ /* 0x000fe200000e0628 */
[----:B0-----:R-:W4:Y:S04]  /*12990*/  LDL.LU R86, [R1+0x4c8] ;  /* 0x0004c80001567983 */ /* 0x001f280000300800 */
[----:B------:R0:W-:Y:S04]  /*129a0*/  STL [R1+0x4a8], R87 ;  /* 0x0004a85701007387 */ /* 0x0001e80000100800 */
[----:B------:R-:W4:Y:S01]  /*129b0*/  LDL.LU R78, [R1+0x4d4] ;  /* 0x0004d400014e7983 */ /* 0x000f220000300800 */
[----:B------:R-:W-:-:S02]  /*129c0*/  ISETP.GT.AND P3, PT, R64, 0xf, PT ;  /* 0x0000000f4000780c */ /* 0x000fc40003f64270 */
[----:B------:R-:W-:Y:S02]  /*129d0*/  PRMT R11, RZ, 0x7610, R11 ;  /* 0x00007610ff0b7816 */ /* 0x000fe4000000000b */
[----:B------:R-:W-:Y:S02]  /*129e0*/  PRMT R56, RZ, 0x7610, R56 ;  /* 0x00007610ff387816 */ /* 0x000fe40000000038 */
[----:B------:R-:W-:Y:S02]  /*129f0*/  ISETP.GT.AND P0, PT, R64, 0x10, PT ;  /* 0x000000104000780c */ /* 0x000fe40003f04270 */
[----:B------:R1:W5:Y:S05]  /*12a00*/  @P1 LDG.E.U16 R11, desc[UR20][R4.64] ;  /* 0x00000014040b1981 */ /* 0x00036a000c1e1500 */
[----:B-1----:R-:W-:-:S02]  /*12a10*/  @P3 IMAD.MOV.U32 R4, RZ, RZ, R79 ;  /* 0x000000ffff043224 */ /* 0x002fc400078e004f */
[----:B------:R-:W-:Y:S02]  /*12a20*/  @P3 IMAD.MOV.U32 R5, RZ, RZ, R87 ;  /* 0x000000ffff053224 */ /* 0x000fe400078e0057 */
[----:B0-----:R-:W4:Y:S04]  /*12a30*/  LDL.LU R87, [R1+0x4d0] ;  /* 0x0004d00001577983 */ /* 0x001f280000300800 */
[----:B------:R0:W5:Y:S01]  /*12a40*/  @P3 LDG.E.U16 R56, desc[UR20][R4.64] ;  /* 0x0000001404383981 */ /* 0x000162000c1e1500 */
[----:B------:R-:W-:Y:S02]  /*12a50*/  ISETP.GT.AND P1, PT, R64, 0x11, PT ;  /* 0x000000114000780c */ /* 0x000fe40003f24270 */
[----:B------:R-:W-:Y:S02]  /*12a60*/  PRMT R12, RZ, 0x7610, R12 ;  /* 0x00007610ff0c7816 */ /* 0x000fe4000000000c */
[----:B------:R-:W-:-:S02]  /*12a70*/  PRMT R55, RZ, 0x7610, R55 ;  /* 0x00007610ff377816 */ /* 0x000fc40000000037 */
[----:B------:R-:W-:Y:S02]  /*12a80*/  PRMT R54, RZ, 0x7610, R54 ;  /* 0x00007610ff367816 */ /* 0x000fe40000000036 */
[----:B--2---:R-:W-:-:S05]  /*12a90*/  IADD3 R80, P4, PT, R80, R41, RZ ;  /* 0x0000002950507210 */ /* 0x004fca0007f9e0ff */
[----:B------:R-:W-:Y:S01]  /*12aa0*/  STL [R1+0x4b4], R80 ;  /* 0x0004b45001007387 */ /* 0x000fe20000100800 */
[----:B---3--:R-:W-:-:S03]  /*12ab0*/  IMAD.X R85, R85, 0x1, R40, P4 ;  /* 0x0000000155557824 */ /* 0x008fc600020e0628 */
[----:B------:R-:W2:Y:S01]  /*12ac0*/  LDL.LU R79, [R1+0x4dc] ;  /* 0x0004dc00014f7983 */ /* 0x000ea20000300800 */
[----:B----4-:R-:W-:Y:S01]  /*12ad0*/  IADD3 R82, P3, PT, R82, R41, RZ ;  /* 0x0000002952527210 */ /* 0x010fe20007f7e0ff */
[----:B0-----:R-:W-:-:S04]  /*12ae0*/  @P0 IMAD.MOV.U32 R5, RZ, RZ, R85 ;  /* 0x000000ffff050224 */ /* 0x001fc800078e0055 */
[----:B------:R-:W-:Y:S04]  /*12af0*/  STL [R1+0x4bc], R82 ;  /* 0x0004bc5201007387 */ /* 0x000fe80000100800 */
[----:B------:R0:W-:Y:S01]  /*12b00*/  STL [R1+0x4b0], R85 ;  /* 0x0004b05501007387 */ /* 0x0001e20000100800 */
[----:B------:R-:W-:-:S05]  /*12b10*/  @P0 IMAD.MOV.U32 R4, RZ, RZ, R80 ;  /* 0x000000ffff040224 */ /* 0x000fca00078e0050 */
[----:B------:R1:W5:Y:S01]  /*12b20*/  @P0 LDG.E.U16 R12, desc[UR20][R4.64] ;  /* 0x00000014040c0981 */ /* 0x000362000c1e1500 */
[----:B------:R-:W-:-:S03]  /*12b30*/  IMAD.X R84, R84, 0x1, R40, P3 ;  /* 0x0000000154547824 */ /* 0x000fc600018e0628 */
[----:B0-----:R-:W3:Y:S04]  /*12b40*/  LDL.LU R85, [R1+0x4d8] ;  /* 0x0004d80001557983 */ /* 0x001ee80000300800 */
[----:B------:R0:W-:Y:S04]  /*12b50*/  STL [R1+0x4b8], R84 ;  /* 0x0004b85401007387 */ /* 0x0001e80000100800 */
[----:B------:R-:W4:Y:S01]  /*12b60*/  LDL.LU R80, [R1+0x4e4] ;  /* 0x0004e40001507983 */ /* 0x000f220000300800 */
[----:B------:R-:W-:Y:S01]  /*12b70*/  ISETP.GT.AND P3, PT, R64, 0x12, PT ;  /* 0x000000124000780c */ /* 0x000fe20003f64270 */
[----:B-1----:R-:W-:-:S02]  /*12b80*/  @P1 IMAD.MOV.U32 R4, RZ, RZ, R82 ;  /* 0x000000ffff041224 */ /* 0x002fc400078e0052 */
[----:B------:R-:W-:Y:S01]  /*12b90*/  @P1 IMAD.MOV.U32 R5, RZ, RZ, R84 ;  /* 0x000000ffff051224 */ /* 0x000fe200078e0054 */
[----:B------:R-:W-:Y:S01]  /*12ba0*/  IADD3 R81, P4, PT, R81, R41, RZ ;  /* 0x0000002951517210 */ /* 0x000fe20007f9e0ff */
[----:B0-----:R-:W4:Y:S01]  /*12bb0*/  LDL.LU R84, [R1+0x4e0] ;  /* 0x0004e00001547983 */ /* 0x001f220000300800 */
[----:B------:R-:W-:-:S03]  /*12bc0*/  ISETP.GT.AND P0, PT, R64, 0x13, PT ;  /* 0x000000134000780c */ /* 0x000fc60003f04270 */
[----:B------:R0:W5:Y:S01]  /*12bd0*/  @P1 LDG.E.U16 R55, desc[UR20][R4.64] ;  /* 0x0000001404371981 */ /* 0x000162000c1e1500 */
[----:B------:R-:W-:-:S03]  /*12be0*/  IMAD.X R83, R83, 0x1, R40, P4 ;  /* 0x0000000153537824 */ /* 0x000fc600020e0628 */
[----:B------:R-:W-:Y:S04]  /*12bf0*/  STL [R1+0x4c4], R81 ;  /* 0x0004c45101007387 */ /* 0x000fe80000100800 */
[----:B------:R-:W4:Y:S01]  /*12c00*/  LDL.LU R82, [R1+0x4ec] ;  /* 0x0004ec0001527983 */ /* 0x000f220000300800 */
[----:B------:R-:W-:Y:S01]  /*12c10*/  IADD3 R77, P1, PT, R77, R41, RZ ;  /* 0x000000294d4d7210 */ /* 0x000fe20007f3e0ff */
[----:B0-----:R-:W-:-:S04]  /*12c20*/  @P3 IMAD.MOV.U32 R5, RZ, RZ, R83 ;  /* 0x000000ffff053224 */ /* 0x001fc800078e0053 */
[----:B------:R-:W-:Y:S01]  /*12c30*/  STL [R1+0x4cc], R77 ;  /* 0x0004cc4d01007387 */ /* 0x000fe20000100800 */
[----:B------:R-:W-:-:S03]  /*12c40*/  @P3 IMAD.MOV.U32 R4, RZ, RZ, R81 ;  /* 0x000000ffff043224 */ /* 0x000fc600078e0051 */
[----:B------:R0:W-:Y:S04]  /*12c50*/  STL [R1+0x4c0], R83 ;  /* 0x0004c05301007387 */ /* 0x0001e80000100800 */
[----:B------:R1:W5:Y:S01]  /*12c60*/  @P3 LDG.E.U16 R54, desc[UR20][R4.64] ;  /* 0x0000001404363981 */ /* 0x000362000c1e1500 */
[----:B------:R-:W-:-:S03]  /*12c70*/  IMAD.X R86, R86, 0x1, R40, P1 ;  /* 0x0000000156567824 */ /* 0x000fc600008e0628 */
[----:B0-----:R-:W4:Y:S04]  /*12c80*/  LDL.LU R83, [R1+0x4e8] ;  /* 0x0004e80001537983 */ /* 0x001f280000300800 */
[----:B------:R0:W-:Y:S01]  /*12c90*/  STL [R1+0x4c8], R86 ;  /* 0x0004c85601007387 */ /* 0x0001e20000100800 */
[----:B------:R-:W-:-:S03]  /*12ca0*/  IADD3 R78, P4, PT, R78, R41, RZ ;  /* 0x000000294e4e7210 */ /* 0x000fc60007f9e0ff */
[----:B------:R-:W4:Y:S01]  /*12cb0*/  LDL.LU R81, [R1+0x4f4] ;  /* 0x0004f40001517983 */ /* 0x000f220000300800 */
[----:B-1----:R-:W-:Y:S02]  /*12cc0*/  @P0 IMAD.MOV.U32 R5, RZ, RZ, R86 ;  /* 0x000000ffff050224 */ /* 0x002fe400078e0056 */
[----:B------:R-:W-:Y:S01]  /*12cd0*/  @P0 IMAD.MOV.U32 R4, RZ, RZ, R77 ;  /* 0x000000ffff040224 */ /* 0x000fe200078e004d */
[----:B0-----:R-:W4:Y:S04]  /*12ce0*/  LDL.LU R86, [R1+0x4f0] ;  /* 0x0004f00001567983 */ /* 0x001f280000300800 */
[----:B------:R-:W-:Y:S04]  /*12cf0*/  STL [R1+0x4d4], R78 ;  /* 0x0004d44e01007387 */ /* 0x000fe80000100800 */
[----:B------:R-:W4:Y:S01]  /*12d00*/  LDL.LU R77, [R1+0x4fc] ;  /* 0x0004fc00014d7983 */ /* 0x000f220000300800 */
[----:B------:R-:W-:-:S02]  /*12d10*/  PRMT R13, RZ, 0x7610, R13 ;  /* 0x00007610ff0d7816 */ /* 0x000fc4000000000d */
[C---:B------:R-:W-:Y:S02]  /*12d20*/  ISETP.GT.AND P1, PT, R64.reuse, 0x14, PT ;  /* 0x000000144000780c */ /* 0x040fe40003f24270 */
[----:B------:R-:W-:Y:S02]  /*12d30*/  ISETP.GT.AND P3, PT, R64, 0x15, PT ;  /* 0x000000154000780c */ /* 0x000fe40003f64270 */
[----:B------:R0:W5:Y:S01]  /*12d40*/  @P0 LDG.E.U16 R13, desc[UR20][R4.64] ;  /* 0x00000014040d0981 */ /* 0x000162000c1e1500 */
[----:B------:R-:W-:Y:S01]  /*12d50*/  IMAD.X R87, R87, 0x1, R40, P4 ;  /* 0x0000000157577824 */ /* 0x000fe200020e0628 */
[----:B------:R-:W-:-:S07]  /*12d60*/  PRMT R14, RZ, 0x7610, R14 ;  /* 0x00007610ff0e7816 */ /* 0x000fce000000000e */
[----:B0-----:R-:W-:Y:S02]  /*12d70*/  @P1 IMAD.MOV.U32 R5, RZ, RZ, R87 ;  /* 0x000000ffff051224 */ /* 0x001fe400078e0057 */
[----:B------:R-:W-:-:S05]  /*12d80*/  @P1 IMAD.MOV.U32 R4, RZ, RZ, R78 ;  /* 0x000000ffff041224 */ /* 0x000fca00078e004e */
[----:B------:R0:W5:Y:S01]  /*12d90*/  @P1 LDG.E.U16 R14, desc[UR20][R4.64] ;  /* 0x00000014040e1981 */ /* 0x000162000c1e1500 */
[----:B------:R-:W-:Y:S02]  /*12da0*/  PRMT R53, RZ, 0x7610, R53 ;  /* 0x00007610ff357816 */ /* 0x000fe40000000035 */
[----:B------:R-:W-:Y:S02]  /*12db0*/  ISETP.GT.AND P1, PT, R64, 0x17, PT ;  /* 0x000000174000780c */ /* 0x000fe40003f24270 */
[----:B------:R-:W-:Y:S02]  /*12dc0*/  PRMT R15, RZ, 0x7610, R15 ;  /* 0x00007610ff0f7816 */ /* 0x000fe4000000000f */
[----:B------:R-:W-:Y:S02]  /*12dd0*/  PRMT R52, RZ, 0x7610, R52 ;  /* 0x00007610ff347816 */ /* 0x000fe40000000034 */
[----:B--2---:R-:W-:-:S05]  /*12de0*/  IADD3 R79, P0, PT, R79, R41, RZ ;  /* 0x000000294f4f7210 */ /* 0x004fca0007f1e0ff */
[----:B------:R-:W-:Y:S04]  /*12df0*/  STL [R1+0x4dc], R79 ;  /* 0x0004dc4f01007387 */ /* 0x000fe80000100800 */
[----:B------:R1:W-:Y:S01]  /*12e00*/  STL [R1+0x4d0], R87 ;  /* 0x0004d05701007387 */ /* 0x0003e20000100800 */
[----:B0-----:R-:W-:-:S03]  /*12e10*/  @P3 IMAD.MOV.U32 R4, RZ, RZ, R79 ;  /* 0x000000ffff043224 */ /* 0x001fc600078e004f */
[----:B-1----:R-:W2:Y:S01]  /*12e20*/  LDL.LU R87, [R1+0x4f8] ;  /* 0x0004f80001577983 */ /* 0x002ea20000300800 */
[----:B---3--:R-:W-:-:S05]  /*12e30*/  IMAD.X R85, R85, 0x1, R40, P0 ;  /* 0x0000000155557824 */ /* 0x008fca00000e0628 */
[----:B------:R0:W-:Y:S01]  /*12e40*/  STL [R1+0x4d8], R85 ;  /* 0x0004d85501007387 */ /* 0x0001e20000100800 */
[----:B----4-:R-:W-:-:S03]  /*12e50*/  IADD3 R80, P4, PT, R80, R41, RZ ;  /* 0x0000002950507210 */ /* 0x010fc60007f9e0ff */
[----:B------:R-:W3:Y:S01]  /*12e60*/  LDL.LU R78, [R1+0x504] ;  /* 0x00050400014e7983 */ /* 0x000ee20000300800 */
[----:B------:R-:W-:Y:S01]  /*12e70*/  @P3 IMAD.MOV.U32 R5, RZ, RZ, R85 ;  /* 0x000000ffff053224 */ /* 0x000fe200078e0055 */
[----:B------:R-:W-:Y:S02]  /*12e80*/  ISETP.GT.AND P0, PT, R64, 0x16, PT ;  /* 0x000000164000780c */ /* 0x000fe40003f04270 */
[----:B0-----:R-:W4:Y:S04]  /*12e90*/  LDL.LU R85, [R1+0x500] ;  /* 0x0005000001557983 */ /* 0x001f280000300800 */
[----:B------:R-:W-:Y:S04]  /*12ea0*/  STL [R1+0x4e4], R80 ;  /* 0x0004e45001007387 */ /* 0x000fe80000100800 */
[----:B------:R-:W4:Y:S01]  /*12eb0*/  LDL.LU R79, [R1+0x50c] ;  /* 0x00050c00014f7983 */ /* 0x000f220000300800 */
[----:B------:R-:W-:-:S03]  /*12ec0*/  IMAD.X R84, R84, 0x1, R40, P4 ;  /* 0x0000000154547824 */ /* 0x000fc600020e0628 */
[----:B------:R0:W5:Y:S01]  /*12ed0*/  @P3 LDG.E.U16 R53, desc[UR20][R4.64] ;  /* 0x0000001404353981 */ /* 0x000162000c1e1500 */
[----:B------:R-:W-:-:S05]  /*12ee0*/  IADD3 R82, P3, PT, R82, R41, RZ ;  /* 0x0000002952527210 */ /* 0x000fca0007f7e0ff */
[----:B------:R-:W-:Y:S01]  /*12ef0*/  STL [R1+0x4ec], R82 ;  /* 0x0004ec5201007387 */ /* 0x000fe20000100800 */
[----:B0-----:R-:W-:Y:S02]  /*12f00*/  @P0 IMAD.MOV.U32 R4, RZ, RZ, R80 ;  /* 0x000000ffff040224 */ /* 0x001fe400078e0050 */
[----:B------:R-:W-:Y:S01]  /*12f10*/  @P0 IMAD.MOV.U32 R5, RZ, RZ, R84 ;  /* 0x000000ffff050224 */ /* 0x000fe200078e0054 */
[----:B------:R0:W-:Y:S04]  /*12f20*/  STL [R1+0x4e0], R84 ;  /* 0x0004e05401007387 */ /* 0x0001e80000100800 */
[----:B------:R1:W5:Y:S01]  /*12f30*/  @P0 LDG.E.U16 R15, desc[UR20][R4.64] ;  /* 0x00000014040f0981 */ /* 0x000362000c1e1500 */
[----:B------:R-:W-:-:S03]  /*12f40*/  IMAD.X R83, R83, 0x1, R40, P3 ;  /* 0x0000000153537824 */ /* 0x000fc600018e0628 */
[----:B0-----:R-:W4:Y:S01]  /*12f50*/  LDL.LU R84, [R1+0x508] ;  /* 0x0005080001547983 */ /* 0x001f220000300800 */
[----:B------:R-:W-:Y:S01]  /*12f60*/  ISETP.GT.AND P3, PT, R64, 0x18, PT ;  /* 0x000000184000780c */ /* 0x000fe20003f64270 */
[----:B-1----:R-:W-:Y:S02]  /*12f70*/  @P1 IMAD.MOV.U32 R4, RZ, RZ, R82 ;  /* 0x000000ffff041224 */ /* 0x002fe400078e0052 */
[----:B------:R0:W-:Y:S01]  /*12f80*/  STL [R1+0x4e8], R83 ;  /* 0x0004e85301007387 */ /* 0x0001e20000100800 */
[----:B------:R-:W-:Y:S01]  /*12f90*/  @P1 IMAD.MOV.U32 R5, RZ, RZ, R83 ;  /* 0x000000ffff051224 */ /* 0x000fe200078e0053 */
[----:B------:R-:W-:Y:S02]  /*12fa0*/  IADD3 R81, P4, PT, R81, R41, RZ ;  /* 0x0000002951517210 */ /* 0x000fe40007f9e0ff */
[----:B------:R-:W4:Y:S04]  /*12fb0*/  LDL.LU R80, [R1+0x514] ;  /* 0x0005140001507983 */ /* 0x000f280000300800 */
[----:B------:R1:W5:Y:S01]  /*12fc0*/  @P1 LDG.E.U16 R52, desc[UR20][R4.64] ;  /* 0x0000001404341981 */ /* 0x000362000c1e1500 */
[----:B------:R-:W-:-:S03]  /*12fd0*/  IMAD.X R86, R86, 0x1, R40, P4 ;  /* 0x0000000156567824 */ /* 0x000fc600020e0628 */
[----:B------:R-:W4:Y:S04]  /*12fe0*/  LDL.LU R82, [R1+0x510] ;  /* 0x0005100001527983 */ /* 0x000f280000300800 */
[----:B------:R-:W-:Y:S01]  /*12ff0*/  STL [R1+0x4f4], R81 ;  /* 0x0004f45101007387 */ /* 0x000fe20000100800 */
[----:B------:R-:W-:-:S03]  /*13000*/  IADD3 R77, P1, PT, R77, R41, RZ ;  /* 0x000000294d4d7210 */ /* 0x000fc60007f3e0ff */
[----:B0-----:R-:W4:Y:S01]  /*13010*/  LDL.LU R83, [R1+0x520] ;  /* 0x0005200001537983 */ /* 0x001f220000300800 */
        /* <DEDUP_REMOVED lines=16> */
[----:B------:R0:W-:Y:S04]  /*13120*/  STL [R1+0x4f8], R87 ;  /* 0x0004f85701007387 */ /* 0x0001e80000100800 */
[----:B------:R-:W2:Y:S04]  /*13130*/  LDL.LU R81, [R1+0x528] ;  /* 0x0005280001517983 */ /* 0x000ea80000300800 */
[----:B------:R1:W5:Y:S01]  /*13140*/  @P0 LDG.E.U16 R51, desc[UR20][R4.64] ;  /* 0x0000001404330981 */ /* 0x000362000c1e1500 */
[----:B---3--:R-:W-:-:S03]  /*13150*/  IADD3 R78, P4, PT, R78, R41, RZ ;  /* 0x000000294e4e7210 */ /* 0x008fc60007f9e0ff */
[----:B0-----:R-:W3:Y:S04]  /*13160*/  LDL.LU R87, [R1+0x524] ;  /* 0x0005240001577983 */ /* 0x001ee80000300800 */
[----:B------:R-:W-:Y:S01]  /*13170*/  STL [R1+0x504], R78 ;  /* 0x0005044e01007387 */ /* 0x000fe20000100800 */
[----:B----4-:R-:W-:-:S03]  /*13180*/  IMAD.X R85, R85, 0x1, R40, P4 ;  /* 0x0000000155557824 */ /* 0x010fc600020e0628 */
[----:B------:R-:W4:Y:S01]  /*13190*/  LDL.LU R77, [R1+0x530] ;  /* 0x00053000014d7983 */ /* 0x000f220000300800 */
[----:B------:R-:W-:Y:S01]  /*131a0*/  IADD3 R79, P0, PT, R79, R41, RZ ;  /* 0x000000294f4f7210 */ /* 0x000fe20007f1e0ff */
[----:B-1----:R-:W-:-:S04]  /*131b0*/  @P1 IMAD.MOV.U32 R5, RZ, RZ, R85 ;  /* 0x000000ffff051224 */ /* 0x002fc800078e0055 */
        /* <DEDUP_REMOVED lines=48> */
[----:B------:R1:W5:Y:S04]  /*134c0*/  @P3 LDG.E.U16 R19, desc[UR20][R4.64] ;  /* 0x0000001404133981 */ /* 0x000368000c1e1500 */
[----:B0-----:R-:W3:Y:S01]  /*134d0*/  LDL.LU R87, [R1+0x54c] ;  /* 0x00054c0001577983 */ /* 0x001ee20000300800 */
[----:B------:R-:W-:-:S05]  /*134e0*/  IMAD.X R85, R85, 0x1, R40, P1 ;  /* 0x0000000155557824 */ /* 0x000fca00008e0628 */
[----:B------:R0:W-:Y:S04]  /*134f0*/  STL [R1+0x52c], R85 ;  /* 0x00052c5501007387 */ /* 0x0001e80000100800 */
[----:B------:R-:W4:Y:S01]  /*13500*/  LDL.LU R81, [R1+0x558] ;  /* 0x0005580001517983 */ /* 0x000f220000300800 */
[----:B------:R-:W-:Y:S01]  /*13510*/  ISETP.GT.AND P1, PT, R64, 0x20, PT ;  /* 0x000000204000780c */ /* 0x000fe20003f24270 */
[----:B-1----:R-:W-:Y:S02]  /*13520*/  @P0 IMAD.MOV.U32 R4, RZ, RZ, R77 ;  /* 0x000000ffff040224 */ /* 0x002fe400078e004d */
[----:B------:R-:W-:Y:S01]  /*13530*/  @P0 IMAD.MOV.U32 R5, RZ, RZ, R85 ;  /* 0x000000ffff050224 */ /* 0x000fe200078e0055 */
[----:B------:R-:W-:-:S04]  /*13540*/  IADD3 R78, P4, PT, R78, R41, RZ ;  /* 0x000000294e4e7210 */ /* 0x000fc80007f9e0ff */
[----:B------:R1:W5:Y:S01]  /*13550*/  @P0 LDG.E.U16 R48, desc[UR20][R4.64] ;  /* 0x0000001404300981 */ /* 0x000362000c1e1500 */
[----:B------:R-:W-:-:S03]  /*13560*/  ISETP.GT.AND P3, PT, R64, 0x21, PT ;  /* 0x000000214000780c */ /* 0x000fc60003f64270 */
[----:B0-----:R-:W4:Y:S01]  /*13570*/  LDL.LU R85, [R1+0x554] ;  /* 0x0005540001557983 */ /* 0x001f220000300800 */
[----:B------:R-:W-:-:S03]  /*13580*/  IMAD.X R84, R84, 0x1, R40, P4 ;  /* 0x0000000154547824 */ /* 0x000fc600020e0628 */
[----:B------:R-:W-:Y:S04]  /*13590*/  STL [R1+0x538], R78 ;  /* 0x0005384e01007387 */ /* 0x000fe80000100800 */
[----:B------:R-:W4:Y:S01]  /*135a0*/  LDL.LU R77, [R1+0x560] ;  /* 0x00056000014d7983 */ /* 0x000f220000300800 */
[----:B------:R-:W-:Y:S01]  /*135b0*/  IADD3 R79, P0, PT, R79, R41, RZ ;  /* 0x000000294f4f7210 */ /* 0x000fe20007f1e0ff */
[----:B-1----:R-:W-:-:S04]  /*135c0*/  @P1 IMAD.MOV.U32 R5, RZ, RZ, R84 ;  /* 0x000000ffff051224 */ /* 0x002fc800078e0054 */
        /* <DEDUP_REMOVED lines=34> */
[----:B------:R-:W-:-:S03]  /*137f0*/  @P1 IMAD.MOV.U32 R5, RZ, RZ, R87 ;  /* 0x000000ffff051224 */ /* 0x000fc600078e0057 */
[----:B------:R-:W3:Y:S01]  /*13800*/  LDL.LU R80, [R1+0x578] ;  /* 0x0005780001507983 */ /* 0x000ee20000300800 */
[----:B----4-:R-:W-:-:S03]  /*13810*/  IADD3 R81, P4, PT, R81, R41, RZ ;  /* 0x0000002951517210 */ /* 0x010fc60007f9e0ff */
[----:B0-----:R-:W4:Y:S01]  /*13820*/  LDL.LU R87, [R1+0x574] ;  /* 0x0005740001577983 */ /* 0x001f220000300800 */
[----:B------:R-:W-:-:S03]  /*13830*/  ISETP.GT.AND P3, PT, R64, 0x24, PT ;  /* 0x000000244000780c */ /* 0x000fc60003f64270 */
[----:B------:R-:W-:Y:S04]  /*13840*/  STL [R1+0x558], R81 ;  /* 0x0005585101007387 */ /* 0x000fe80000100800 */
[----:B------:R-:W4:Y:S04]  /*13850*/  LDL.LU R83, [R1+0x580] ;  /* 0x0005800001537983 */ /* 0x000f280000300800 */
[----:B------:R0:W5:Y:S01]  /*13860*/  @P1 LDG.E.U16 R46, desc[UR20][R4.64] ;  /* 0x00000014042e1981 */ /* 0x000162000c1e1500 */
[----:B------:R-:W-:Y:S01]  /*13870*/  IMAD.X R85, R85, 0x1, R40, P4 ;  /* 0x0000000155557824 */ /* 0x000fe200020e0628 */
[----:B------:R-:W-:Y:S01]  /*13880*/  IADD3 R77, P1, PT, R77, R41, RZ ;  /* 0x000000294d4d7210 */ /* 0x000fe20007f3e0ff */
[----:B0-----:R-:W-:-:S02]  /*13890*/  @P3 IMAD.MOV.U32 R4, RZ, RZ, R81 ;  /* 0x000000ffff043224 */ /* 0x001fc400078e0051 */
[----:B------:R-:W-:Y:S02]  /*138a0*/  @P3 IMAD.MOV.U32 R5, RZ, RZ, R85 ;  /* 0x000000ffff053224 */ /* 0x000fe400078e0055 */
[----:B------:R-:W-:Y:S04]  /*138b0*/  STL [R1+0x560], R77 ;  /* 0x0005604d01007387 */ /* 0x000fe80000100800 */
[----:B------:R0:W-:Y:S04]  /*138c0*/  STL [R1+0x554], R85 ;  /* 0x0005545501007387 */ /* 0x0001e80000100800 */
[----:B------:R1:W5:Y:S04]  /*138d0*/  @P3 LDG.E.U16 R22, desc[UR20][R4.64] ;  /* 0x0000001404163981 */ /* 0x000368000c1e1500 */
[----:B0-----:R-:W4:Y:S01]  /*138e0*/  LDL.LU R85, [R1+0x57c] ;  /* 0x00057c0001557983 */ /* 0x001f220000300800 */
[----:B------:R-:W-:Y:S01]  /*138f0*/  IMAD.X R84, R84, 0x1, R40, P1 ;  /* 0x0000000154547824 */ /* 0x000fe200008e0628 */
[----:B------:R-:W-:Y:S01]  /*13900*/  ISETP.GT.AND P1, PT, R64, 0x26, PT ;  /* 0x000000264000780c */ /* 0x000fe20003f24270 */
[----:B-1----:R-:W-:-:S02]  /*13910*/  @P0 IMAD.MOV.U32 R4, RZ, RZ, R77 ;  /* 0x000000ffff040224 */ /* 0x002fc400078e004d */
[----:B------:R-:W-:Y:S01]  /*13920*/  @P0 IMAD.MOV.U32 R5, RZ, RZ, R84 ;  /* 0x000000ffff050224 */ /* 0x000fe200078e0054 */
[----:B------:R0:W-:Y:S01]  /*13930*/  STL [R1+0x55c], R84 ;  /* 0x00055c5401007387 */ /* 0x0001e20000100800 */
[----:B------:R-:W-:-:S03]  /*13940*/  IADD3 R78, P4, PT, R78, R41, RZ ;  /* 0x000000294e4e7210 */ /* 0x000fc60007f9e0ff */
[----:B------:R-:W4:Y:S04]  /*13950*/  LDL.LU R81, [R1+0x588] ;  /* 0x0005880001517983 */ /* 0x000f280000300800 */
[----:B------:R1:W5:Y:S01]  /*13960*/  @P0 LDG.E.U16 R45, desc[UR20][R4.64] ;  /* 0x00000014042d0981 */ /* 0x000362000c1e1500 */
[----:B------:R-:W-:-:S03]  /*13970*/  IMAD.X R82, R82, 0x1, R40, P4 ;  /* 0x0000000152527824 */ /* 0x000fc600020e0628 */
[----:B0-----:R-:W4:Y:S04]  /*13980*/  LDL.LU R84, [R1+0x584] ;  /* 0x0005840001547983 */ /* 0x001f280000300800 */
[----:B------:R-:W-:Y:S01]  /*13990*/  STL [R1+0x568], R78 ;  /* 0x0005684e01007387 */ /* 0x000fe20000100800 */
[----:B------:R-:W-:-:S03]  /*139a0*/  IADD3 R79, P0, PT, R79, R41, RZ ;  /* 0x000000294f4f7210 */ /* 0x000fc60007f1e0ff */
        /* <DEDUP_REMOVED lines=11> */
[----:B------:R-:W-:Y:S02]  /*13a60*/  ISETP.GT.AND P1, PT, R64, 0x29, PT ;  /* 0x000000294000780c */ /* 0x000fe40003f24270 */
        /* <DEDUP_REMOVED lines=9> */
[----:B------:R-:W3:Y:S04]  /*13b00*/  LDL.LU R79, [R1+0x594] ;  /* 0x00059400014f7983 */ /* 0x000ee80000300800 */
[----:B------:R-:W-:Y:S01]  /*13b10*/  STL [R1+0x578], R80 ;  /* 0x0005785001007387 */ /* 0x000fe20000100800 */
[----:B----4-:R-:W-:-:S03]  /*13b20*/  IMAD.X R87, R87, 0x1, R40, P4 ;  /* 0x0000000157577824 */ /* 0x010fc600020e0628 */
[----:B0-----:R-:W4:Y:S01]  /*13b30*/  LDL.LU R86, [R1+0x5a0] ;  /* 0x0005a00001567983 */ /* 0x001f220000300800 */
[----:B------:R-:W-:Y:S01]  /*13b40*/  IADD3 R83, P3, PT, R83, R41, RZ ;  /* 0x0000002953537210 */ /* 0x000fe20007f7e0ff */
[----:B-1----:R-:W-:-:S04]  /*13b50*/  @P0 IMAD.MOV.U32 R5, RZ, RZ, R87 ;  /* 0x000000ffff050224 */ /* 0x002fc800078e0057 */
[----:B------:R-:W-:Y:S04]  /*13b60*/  STL [R1+0x580], R83 ;  /* 0x0005805301007387 */ /* 0x000fe80000100800 */
[----:B------:R0:W-:Y:S01]  /*13b70*/  STL [R1+0x574], R87 ;  /* 0x0005745701007387 */ /* 0x0001e20000100800 */
[----:B------:R-:W-:-:S05]  /*13b80*/  @P0 IMAD.MOV.U32 R4, RZ, RZ, R80 ;  /* 0x000000ffff040224 */ /* 0x000fca00078e0050 */
[----:B------:R1:W5:Y:S04]  /*13b90*/  @P0 LDG.E.U16 R24, desc[UR20][R4.64] ;  /* 0x0000001404180981 */ /* 0x000368000c1e1500 */
[----:B0-----:R-:W4:Y:S01]  /*13ba0*/  LDL.LU R87, [R1+0x59c] ;  /* 0x00059c0001577983 */ /* 0x001f220000300800 */
[----:B-1----:R-:W-:Y:S02]  /*13bb0*/  @P1 IMAD.MOV.U32 R4, RZ, RZ, R83 ;  /* 0x000000ffff041224 */ /* 0x002fe400078e0053 */
[----:B------:R-:W-:Y:S01]  /*13bc0*/  IMAD.X R85, R85, 0x1, R40, P3 ;  /* 0x0000000155557824 */ /* 0x000fe200018e0628 */
[----:B------:R-:W-:-:S03]  /*13bd0*/  ISETP.GT.AND P3, PT, R64, 0x2a, PT ;  /* 0x0000002a4000780c */ /* 0x000fc60003f64270 */
[----:B------:R-:W-:Y:S01]  /*13be0*/  @P1 IMAD.MOV.U32 R5, RZ, RZ, R85 ;  /* 0x000000ffff051224 */ /* 0x000fe200078e0055 */
[----:B------:R0:W-:Y:S04]  /*13bf0*/  STL [R1+0x57c], R85 ;  /* 0x00057c5501007387 */ /* 0x0001e80000100800 */
[----:B------:R-:W4:Y:S01]  /*13c00*/  LDL.LU R80, [R1+0x5a8] ;  /* 0x0005a80001507983 */ /* 0x000f220000300800 */
[----:B------:R-:W-:-:S03]  /*13c10*/  IADD3 R81, P4, PT, R81, R41, RZ ;  /* 0x0000002951517210 */ /* 0x000fc60007f9e0ff */
[----:B------:R1:W5:Y:S04]  /*13c20*/  @P1 LDG.E.U16 R43, desc[UR20][R4.64] ;  /* 0x00000014042b1981 */ /* 0x000368000c1e1500 */
[----:B0-----:R-:W4:Y:S04]  /*13c30*/  LDL.LU R85, [R1+0x5a4] ;  /* 0x0005a40001557983 */ /* 0x001f280000300800 */
[----:B------:R-:W-:Y:S01]  /*13c40*/  STL [R1+0x588], R81 ;  /* 0x0005885101007387 */ /* 0x000fe20000100800 */
[----:B------:R-:W-:-:S03]  /*13c50*/  IMAD.X R84, R84, 0x1, R40, P4 ;  /* 0x0000000154547824 */ /* 0x000fc600020e0628 */
[----:B------:R-:W4:Y:S01]  /*13c60*/  LDL.LU R83, [R1+0x5b0] ;  /* 0x0005b00001537983 */ /* 0x000f220000300800 */
[----:B------:R-:W-:Y:S01]  /*13c70*/  IADD3 R77, P1, PT, R77, R41, RZ ;  /* 0x000000294d4d7210 */ /* 0x000fe20007f3e0ff */
[----:B-1----:R-:W-:-:S04]  /*13c80*/  @P3 IMAD.MOV.U32 R5, RZ, RZ, R84 ;  /* 0x000000ffff053224 */ /* 0x002fc800078e0054 */
[----:B------:R-:W-:Y:S01]  /*13c90*/  STL [R1+0x590], R77 ;  /* 0x0005904d01007387 */ /* 0x000fe20000100800 */
[----:B------:R-:W-:-:S03]  /*13ca0*/  @P3 IMAD.MOV.U32 R4, RZ, RZ, R81 ;  /* 0x000000ffff043224 */ /* 0x000fc600078e0051 */
[----:B------:R0:W-:Y:S01]  /*13cb0*/  STL [R1+0x584], R84 ;  /* 0x0005845401007387 */ /* 0x0001e20000100800 */
[----:B------:R-:W-:-:S03]  /*13cc0*/  IMAD.X R82, R82, 0x1, R40, P1 ;  /* 0x0000000152527824 */ /* 0x000fc600008e0628 */
[----:B0-----:R-:W4:Y:S04]  /*13cd0*/  LDL.LU R84, [R1+0x5ac] ;  /* 0x0005ac0001547983 */ /* 0x001f280000300800 */
[----:B------:R0:W-:Y:S04]  /*13ce0*/  STL [R1+0x58c], R82 ;  /* 0x00058c5201007387 */ /* 0x0001e80000100800 */
[----:B------:R-:W4:Y:S01]  /*13cf0*/  LDL.LU R81, [R1+0x5b8] ;  /* 0x0005b80001517983 */ /* 0x000f220000300800 */
[----:B------:R-:W-:Y:S02]  /*13d00*/  ISETP.GT.AND P0, PT, R64, 0x2b, PT ;  /* 0x0000002b4000780c */ /* 0x000fe40003f04270 */
[----:B------:R-:W-:-:S02]  /*13d10*/  PRMT R25, RZ, 0x7610, R25 ;  /* 0x00007610ff197816 */ /* 0x000fc40000000019 */
[----:B------:R-:W-:Y:S02]  /*13d20*/  PRMT R42, RZ, 0x7610, R42 ;  /* 0x00007610ff2a7816 */ /* 0x000fe4000000002a */
[----:B------:R-:W-:Y:S02]  /*13d30*/  ISETP.GT.AND P1, PT, R64, 0x2c, PT ;  /* 0x0000002c4000780c */ /* 0x000fe40003f24270 */
[----:B------:R1:W5:Y:S05]  /*13d40*/  @P3 LDG.E.U16 R25, desc[UR20][R4.64] ;  /* 0x0000001404193981 */ /* 0x00036a000c1e1500 */
[----:B-1----:R-:W-:Y:S02]  /*13d50*/  @P0 IMAD.MOV.U32 R4, RZ, RZ, R77 ;  /* 0x000000ffff040224 */ /* 0x002fe400078e004d */
[----:B------:R-:W-:-:S02]  /*13d60*/  @P0 IMAD.MOV.U32 R5, RZ, RZ, R82 ;  /* 0x000000ffff050224 */ /* 0x000fc400078e0052 */
[----:B0-----:R-:W4:Y:S04]  /*13d70*/  LDL.LU R82, [R1+0x5b4] ;  /* 0x0005b40001527983 */ /* 0x001f280000300800 */
[----:B------:R0:W5:Y:S01]  /*13d80*/  @P0 LDG.E.U16 R42, desc[UR20][R4.64] ;  /* 0x00000014042a0981 */ /* 0x000162000c1e1500 */
[----:B------:R-:W-:Y:S02]  /*13d90*/  ISETP.GT.AND P3, PT, R64, 0x2d, PT ;  /* 0x0000002d4000780c */ /* 0x000fe40003f64270 */
[----:B------:R-:W-:Y:S02]  /*13da0*/  PRMT R26, RZ, 0x7610, R26 ;  /* 0x00007610ff1a7816 */ /* 0x000fe4000000001a */
[----:B------:R-:W-:Y:S02]  /*13db0*/  PRMT R35, RZ, 0x7610, R35 ;  /* 0x00007610ff237816 */ /* 0x000fe40000000023 */
[----:B------:R-:W-:-:S02]  /*13dc0*/  PRMT R27, RZ, 0x7610, R27 ;  /* 0x00007610ff1b7816 */ /* 0x000fc4000000001b */
[----:B--2---:R-:W-:-:S05]  /*13dd0*/  IADD3 R78, P4, PT, R78, R41, RZ ;  /* 0x000000294e4e7210 */ /* 0x004fca0007f9e0ff */
[----:B------:R1:W-:Y:S01]  /*13de0*/  STL [R1+0x598], R78 ;  /* 0x0005984e01007387 */ /* 0x0003e20000100800 */
[----:B---3--:R-:W-:-:S03]  /*13df0*/  IMAD.X R79, R79, 0x1, R40, P4 ;  /* 0x000000014f4f7824 */ /* 0x008fc600020e0628 */
[----:B------:R-:W2:Y:S01]  /*13e00*/  LDL.LU R77, [R1+0x5c0] ;  /* 0x0005c000014d7983 */ /* 0x000ea20000300800 */
[----:B----4-:R-:W-:Y:S01]  /*13e10*/  IADD3 R86, P0, PT, R86, R41, RZ ;  /* 0x0000002956567210 */ /* 0x010fe20007f1e0ff */
[----:B0-----:R-:W-:-:S04]  /*13e20*/  @P1 IMAD.MOV.U32 R4, RZ, RZ, R78 ;  /* 0x000000ffff041224 */ /* 0x001fc800078e004e */
[----:B------:R-:W-:Y:S01]  /*13e30*/  STL [R1+0x5a0], R86 ;  /* 0x0005a05601007387 */ /* 0x000fe20000100800 */
[----:B------:R-:W-:-:S03]  /*13e40*/  @P1 IMAD.MOV.U32 R5, RZ, RZ, R79 ;  /* 0x000000ffff051224 */ /* 0x000fc600078e004f */
[----:B------:R0:W-:Y:S04]  /*13e50*/  STL [R1+0x594], R79 ;  /* 0x0005944f01007387 */ /* 0x0001e80000100800 */
[----:B-1----:R-:W3:Y:S04]  /*13e60*/  LDL.LU R78, [R1+0x5bc] ;  /* 0x0005bc00014e7983 */ /* 0x002ee80000300800 */
[----:B------:R1:W5:Y:S01]  /*13e70*/  @P1 LDG.E.U16 R26, desc[UR20][R4.64] ;  /* 0x00000014041a1981 */ /* 0x000362000c1e1500 */
[----:B------:R-:W-:-:S05]  /*13e80*/  IMAD.X R87, R87, 0x1, R40, P0 ;  /* 0x0000000157577824 */ /* 0x000fca00000e0628 */
[----:B------:R4:W-:Y:S04]  /*13e90*/  STL [R1+0x59c], R87 ;  /* 0x00059c5701007387 */ /* 0x0009e80000100800 */
[----:B0-----:R-:W3:Y:S01]  /*13ea0*/  LDL.LU R79, [R1+0x5c8] ;  /* 0x0005c800014f7983 */ /* 0x001ee20000300800 */
[----:B-1----:R-:W-:Y:S02]  /*13eb0*/  @P3 IMAD.MOV.U32 R4, RZ, RZ, R86 ;  /* 0x000000ffff043224 */ /* 0x002fe400078e0056 */
[----:B------:R-:W-:Y:S01]  /*13ec0*/  @P3 IMAD.MOV.U32 R5, RZ, RZ, R87 ;  /* 0x000000ffff053224 */ /* 0x000fe200078e0057 */
[C---:B------:R-:W-:Y:S01]  /*13ed0*/  ISETP.GT.AND P0, PT, R64.reuse, 0x2e, PT ;  /* 0x0000002e4000780c */ /* 0x040fe20003f04270 */
[----:B------:R-:W3:Y:S01]  /*13ee0*/  LDL.LU R88, [R1+0x5c4] ;  /* 0x0005c40001587983 */ /* 0x000ee20000300800 */
[----:B------:R-:W-:-:S03]  /*13ef0*/  ISETP.GT.AND P1, PT, R64, 0x2f, PT ;  /* 0x0000002f4000780c */ /* 0x000fc60003f24270 */
[----:B------:R0:W5:Y:S01]  /*13f00*/  @P3 LDG.E.U16 R35, desc[UR20][R4.64] ;  /* 0x0000001404233981 */ /* 0x000162000c1e1500 */
[----:B------:R-:W-:-:S05]  /*13f10*/  IADD3 R80, P4, PT, R80, R41, RZ ;  /* 0x0000002950507210 */ /* 0x000fca0007f9e0ff */
[----:B------:R1:W-:Y:S01]  /*13f20*/  STL [R1+0x5a8], R80 ;  /* 0x0005a85001007387 */ /* 0x0003e20000100800 */
[----:B------:R-:W-:-:S03]  /*13f30*/  IMAD.X R85, R85, 0x1, R40, P4 ;  /* 0x0000000155557824 */ /* 0x000fc600020e0628 */
[----:B------:R-:W3:Y:S01]  /*13f40*/  LDL.LU R86, [R1+0x5d0] ;  /* 0x0005d00001567983 */ /* 0x000ee20000300800 */
[----:B------:R-:W-:Y:S01]  /*13f50*/  IADD3 R83, P3, PT, R83, R41, RZ ;  /* 0x0000002953537210 */ /* 0x000fe20007f7e0ff */
[----:B0-----:R-:W-:-:S04]  /*13f60*/  @P0 IMAD.MOV.U32 R4, RZ, RZ, R80 ;  /* 0x000000ffff040224 */ /* 0x001fc800078e0050 */
[----:B------:R-:W-:Y:S01]  /*13f70*/  STL [R1+0x5b0], R83 ;  /* 0x0005b05301007387 */ /* 0x000fe20000100800 */
[----:B------:R-:W-:-:S03]  /*13f80*/  @P0 IMAD.MOV.U32 R5, RZ, RZ, R85 ;  /* 0x000000ffff050224 */ /* 0x000fc600078e0055 */
[----:B------:R0:W-:Y:S04]  /*13f90*/  STL [R1+0x5a4], R85 ;  /* 0x0005a45501007387 */ /* 0x0001e80000100800 */
[----:B----4-:R-:W4:Y:S04]  /*13fa0*/  LDL.LU R87, [R1+0x5cc] ;  /* 0x0005cc0001577983 */ /* 0x010f280000300800 */
[----:B------:R0:W5:Y:S01]  /*13fb0*/  @P0 LDG.E.U16 R27, desc[UR20][R4.64] ;  /* 0x00000014041b0981 */ /* 0x000162000c1e1500 */
[----:B------:R-:W-:-:S05]  /*13fc0*/  IMAD.X R84, R84, 0x1, R40, P3 ;  /* 0x0000000154547824 */ /* 0x000fca00018e0628 */
[----:B------:R0:W-:Y:S01]  /*13fd0*/  STL [R1+0x5ac], R84 ;  /* 0x0005ac5401007387 */ /* 0x0001e20000100800 */
[----:B------:R-:W-:-:S03]  /*13fe0*/  IADD3 R81, P4, PT, R81, R41, RZ ;  /* 0x0000002951517210 */ /* 0x000fc60007f9e0ff */
[----:B-1----:R-:W4:Y:S01]  /*13ff0*/  LDL.LU R80, [R1+0x5d8] ;  /* 0x0005d80001507983 */ /* 0x002f220000300800 */
[----:B0-----:R-:W-:-:S03]  /*14000*/  @P1 IMAD.MOV.U32 R5, RZ, RZ, R84 ;  /* 0x000000ffff051224 */ /* 0x001fc600078e0054 */
[----:B------:R-:W4:Y:S01]  /*14010*/  LDL.LU R85, [R1+0x5d4] ;  /* 0x0005d40001557983 */ /* 0x000f220000300800 */
[----:B------:R-:W-:-:S03]  /*14020*/  @P1 IMAD.MOV.U32 R4, RZ, RZ, R83 ;  /* 0x000000ffff041224 */ /* 0x000fc600078e0053 */
[----:B------:R0:W-:Y:S04]  /*14030*/  STL [R1+0x5b8], R81 ;  /* 0x0005b85101007387 */ /* 0x0001e80000100800 */
[----:B------:R-:W4:Y:S04]  /*14040*/  LDL.LU R84, [R1+0x5dc] ;  /* 0x0005dc0001547983 */ /* 0x000f280000300800 */
[----:B------:R-:W4:Y:S01]  /*14050*/  LDL.LU R83, [R1+0x5e0] ;  /* 0x0005e00001537983 */ /* 0x000f220000300800 */
[----:B------:R-:W-:Y:S02]  /*14060*/  PRMT R34, RZ, 0x7610, R34 ;  /* 0x00007610ff227816 */ /* 0x000fe40000000022 */
[----:B------:R-:W-:-:S02]  /*14070*/  ISETP.GT.AND P3, PT, R64, 0x30, PT ;  /* 0x000000304000780c */ /* 0x000fc40003f64270 */
[----:B------:R-:W-:Y:S02]  /*14080*/  ISETP.GT.AND P0, PT, R64, 0x31, PT ;  /* 0x000000314000780c */ /* 0x000fe40003f04270 */
[----:B------:R1:W5:Y:S01]  /*14090*/  @P1 LDG.E.U16 R34, desc[UR20][R4.64] ;  /* 0x0000001404221981 */ /* 0x000362000c1e1500 */
[----:B------:R-:W-:Y:S01]  /*140a0*/  IMAD.X R82, R82, 0x1, R40, P4 ;  /* 0x0000000152527824 */ /* 0x000fe200020e0628 */
[----:B------:R-:W-:-:S07]  /*140b0*/  PRMT R28, RZ, 0x7610, R28 ;  /* 0x00007610ff1c7816 */ /* 0x000fce000000001c */
[----:B-1----:R-:W-:Y:S02]  /*140c0*/  @P3 IMAD.MOV.U32 R4, RZ, RZ, R81 ;  /* 0x000000ffff043224 */ /* 0x002fe400078e0051 */
        /* <DEDUP_REMOVED lines=8> */
[----:B------:R2:W-:Y:S04]  /*14150*/  STL [R1+0x5b4], R82 ;  /* 0x0005b45201007387 */ /* 0x0005e80000100800 */
[----:B0-----:R-:W4:Y:S01]  /*14160*/  LDL.LU R81, [R1+0x5e8] ;  /* 0x0005e80001517983 */ /* 0x001f220000300800 */
[----:B---3--:R-:W-:Y:S01]  /*14170*/  IMAD.X R78, R78, 0x1, R40, P1 ;  /* 0x000000014e4e7824 */ /* 0x008fe200008e0628 */
[----:B------:R-:W-:Y:S01]  /*14180*/  ISETP.GT.AND P1, PT, R64, 0x32, PT ;  /* 0x000000324000780c */ /* 0x000fe20003f24270 */
[----:B-1----:R-:W-:-:S03]  /*14190*/  @P0 IMAD.MOV.U32 R4, RZ, RZ, R77 ;  /* 0x000000ffff040224 */ /* 0x002fc600078e004d */
[----:B------:R0:W-:Y:S01]  /*141a0*/  STL [R1+0x5bc], R78 ;  /* 0x0005bc4e01007387 */ /* 0x0001e20000100800 */
[----:B------:R-:W-:-:S03]  /*141b0*/  @P0 IMAD.MOV.U32 R5, RZ, RZ, R78 ;  /* 0x000000ffff050224 */ /* 0x000fc600078e004e */
[----:B--2---:R-:W2:Y:S04]  /*141c0*/  LDL.LU R82, [R1+0x5e4] ;  /* 0x0005e40001527983 */ /* 0x004ea80000300800 */
[----:B------:R1:W5:Y:S01]  /*141d0*/  @P0 LDG.E.U16 R33, desc[UR20][R4.64] ;  /* 0x0000001404210981 */ /* 0x000362000c1e1500 */
[----:B------:R-:W-:-:S05]  /*141e0*/  IADD3 R79, P4, PT, R79, R41, RZ ;  /* 0x000000294f4f7210 */ /* 0x000fca0007f9e0ff */
[----:B------:R3:W-:Y:S04]  /*141f0*/  STL [R1+0x5c8], R79 ;  /* 0x0005c84f01007387 */ /* 0x0007e80000100800 */
[----:B0-----:R-:W2:Y:S04]  /*14200*/  LDL.LU R78, [R1+0x5ec] ;  /* 0x0005ec00014e7983 */ /* 0x001ea80000300800 */
[----:B------:R-:W2:Y:S01]  /*14210*/  LDL.LU R77, [R1+0x5f0] ;  /* 0x0005f000014d7983 */ /* 0x000ea20000300800 */
[----:B------:R-:W-:Y:S02]  /*14220*/  IMAD.X R88, R88, 0x1, R40, P4 ;  /* 0x0000000158587824 */ /* 0x000fe400020e0628 */
[----:B-1----:R-:W-:-:S02]  /*14230*/  @P1 IMAD.MOV.U32 R4, RZ, RZ, R79 ;  /* 0x000000ffff041224 */ /* 0x002fc400078e004f */
[----:B------:R-:W-:Y:S01]  /*14240*/  @P1 IMAD.MOV.U32 R5, RZ, RZ, R88 ;  /* 0x000000ffff051224 */ /* 0x000fe200078e0058 */
[----:B------:R-:W-:-:S04]  /*14250*/  IADD3 R86, P0, PT, R86, R41, RZ ;  /* 0x0000002956567210 */ /* 0x000fc80007f1e0ff */
[----:B------:R0:W5:Y:S04]  /*14260*/  @P1 LDG.E.U16 R32, desc[UR20][R4.64] ;  /* 0x0000001404201981 */ /* 0x000168000c1e1500 */
[----:B------:R-:W-:Y:S04]  /*14270*/  STL [R1+0x5d0], R86 ;  /* 0x0005d05601007387 */ /* 0x000fe80000100800 */
[----:B------:R-:W-:Y:S01]  /*14280*/  STL [R1+0x5c4], R88 ;  /* 0x0005c45801007387 */ /* 0x000fe20000100800 */
[----:B0-----:R-:W-:-:S03]  /*14290*/  @P3 IMAD.MOV.U32 R4, RZ, RZ, R86 ;  /* 0x000000ffff043224 */ /* 0x001fc600078e0056 */
[----:B---3--:R-:W3:Y:S01]  /*142a0*/  LDL.LU R79, [R1+0x5f8] ;  /* 0x0005f800014f7983 */ /* 0x008ee20000300800 */
[----:B----4-:R-:W-:Y:S01]  /*142b0*/  IMAD.X R87, R87, 0x1, R40, P0 ;  /* 0x0000000157577824 */ /* 0x010fe200000e0628 */
[----:B------:R-:W-:-:S03]  /*142c0*/  ISETP.GT.AND P0, PT, R64, 0x34, PT ;  /* 0x000000344000780c */ /* 0x000fc60003f04270 */
[----:B------:R-:W-:Y:S01]  /*142d0*/  @P3 IMAD.MOV.U32 R5, RZ, RZ, R87 ;  /* 0x000000ffff053224 */ /* 0x000fe200078e0057 */
[----:B------:R-:W-:Y:S04]  /*142e0*/  STL [R1+0x5cc], R87 ;  /* 0x0005cc5701007387 */ /* 0x000fe80000100800 */
[----:B------:R0:W5:Y:S04]  /*142f0*/  @P3 LDG.E.U16 R29, desc[UR20][R4.64] ;  /* 0x00000014041d3981 */ /* 0x000168000c1e1500 */
[----:B------:R-:W4:Y:S01]  /*14300*/  LDL.LU R89, [R1+0x600] ;  /* 0x0006000001597983 */ /* 0x000f220000300800 */
[----:B------:R-:W-:-:S05]  /*14310*/  IADD3 R80, P4, PT, R80, R41, RZ ;  /* 0x0000002950507210 */ /* 0x000fca0007f9e0ff */
[----:B------:R-:W-:Y:S01]  /*14320*/  IMAD.X R85, R85, 0x1, R40, P4 ;  /* 0x0000000155557824 */ /* 0x000fe200020e0628 */
[----:B------:R1:W-:Y:S01]  /*14330*/  STL [R1+0x5d8], R80 ;  /* 0x0005d85001007387 */ /* 0x0003e20000100800 */
[----:B0-----:R-:W-:Y:S01]  /*14340*/  @P0 IMAD.MOV.U32 R4, RZ, RZ, R80 ;  /* 0x000000ffff040224 */ /* 0x001fe200078e0050 */
[----:B------:R-:W-:-:S05]  /*14350*/  IADD3 R83, P3, PT, R83, R41, RZ ;  /* 0x0000002953537210 */ /* 0x000fca0007f7e0ff */
[----:B------:R-:W-:Y:S01]  /*14360*/  STL [R1+0x5e0], R83 ;  /* 0x0005e05301007387 */ /* 0x000fe20000100800 */
[----:B------:R-:W-:-:S03]  /*14370*/  IMAD.X R84, R84, 0x1, R40, P3 ;  /* 0x0000000154547824 */ /* 0x000fc600018e0628 */
[----:B------:R0:W-:Y:S04]  /*14380*/  STL [R1+0x5d4], R85 ;  /* 0x0005d45501007387 */ /* 0x0001e80000100800 */
[----:B-1----:R-:W4:Y:S04]  /*14390*/  LDL.LU R80, [R1+0x5f4] ;  /* 0x0005f40001507983 */ /* 0x002f280000300800 */
[----:B------:R1:W-:Y:S04]  /*143a0*/  STL [R1+0x5dc], R84 ;  /* 0x0005dc5401007387 */ /* 0x0003e80000100800 */
[----:B------:R-:W4:Y:S01]  /*143b0*/  LDL.LU R90, [R1+0x5fc] ;  /* 0x0005fc00015a7983 */ /* 0x000f220000300800 */
[----:B------:R-:W-:Y:S01]  /*143c0*/  ISETP.GT.AND P1, PT, R64, 0x35, PT ;  /* 0x000000354000780c */ /* 0x000fe20003f24270 */
[----:B------:R-:W-:Y:S01]  /*143d0*/  @P0 IMAD.MOV.U32 R5, RZ, RZ, R85 ;  /* 0x000000ffff050224 */ /* 0x000fe200078e0055 */
[----:B------:R-:W-:Y:S01]  /*143e0*/  PRMT R30, RZ, 0x7610, R30 ;  /* 0x00007610ff1e7816 */ /* 0x000fe2000000001e */
[----:B------:R-:W4:Y:S01]  /*143f0*/  LDL.LU R87, [R1+0x608] ;  /* 0x0006080001577983 */ /* 0x000f220000300800 */
[----:B------:R-:W-:-:S04]  /*14400*/  PRMT R31, RZ, 0x7610, R31 ;  /* 0x00007610ff1f7816 */ /* 0x000fc8000000001f */
[----:B------:R0:W5:Y:S05]  /*14410*/  @P0 LDG.E.U16 R30, desc[UR20][R4.64] ;  /* 0x00000014041e0981 */ /* 0x00016a000c1e1500 */
[----:B0-----:R-:W-:Y:S02]  /*14420*/  @P1 IMAD.MOV.U32 R4, RZ, RZ, R83 ;  /* 0x000000ffff041224 */ /* 0x001fe400078e0053 */
[----:B------:R-:W-:-:S05]  /*14430*/  @P1 IMAD.MOV.U32 R5, RZ, RZ, R84 ;  /* 0x000000ffff051224 */ /* 0x000fca00078e0054 */
[----:B------:R0:W5:Y:S01]  /*14440*/  @P1 LDG.E.U16 R31, desc[UR20][R4.64] ;  /* 0x00000014041f1981 */ /* 0x000162000c1e1500 */
[C---:B------:R-:W-:Y:S02]  /*14450*/  ISETP.GT.AND P3, PT, R64.reuse, 0x36, PT ;  /* 0x000000364000780c */ /* 0x040fe40003f64270 */
[----:B------:R-:W-:Y:S02]  /*14460*/  ISETP.GT.AND P0, PT, R64, 0x37, PT ;  /* 0x000000374000780c */ /* 0x000fe40003f04270 */
[----:B------:R-:W-:Y:S02]  /*14470*/  PRMT R67, RZ, 0x7610, R67 ;  /* 0x00007610ff437816 */ /* 0x000fe40000000043 */
[----:B------:R-:W-:Y:S02]  /*14480*/  PRMT R68, RZ, 0x7610, R68 ;  /* 0x00007610ff447816 */ /* 0x000fe40000000044 */
[----:B------:R-:W-:-:S05]  /*14490*/  IADD3 R81, P4, PT, R81, R41, RZ ;  /* 0x0000002951517210 */ /* 0x000fca0007f9e0ff */
[----:B------:R-:W-:Y:S04]  /*144a0*/  STL [R1+0x5e8], R81 ;  /* 0x0005e85101007387 */ /* 0x000fe80000100800 */
[----:B------:R-:W4:Y:S01]  /*144b0*/  LDL.LU R85, [R1+0x610] ;  /* 0x0006100001557983 */ /* 0x000f220000300800 */
[----:B--2---:R-:W-:Y:S02]  /*144c0*/  IMAD.X R82, R82, 0x1, R40, P4 ;  /* 0x0000000152527824 */ /* 0x004fe400020e0628 */
[----:B0-----:R-:W-:Y:S02]  /*144d0*/  @P3 IMAD.MOV.U32 R4, RZ, RZ, R81 ;  /* 0x000000ffff043224 */ /* 0x001fe400078e0051 */
[----:B------:R-:W-:-:S05]  /*144e0*/  @P3 IMAD.MOV.U32 R5, RZ, RZ, R82 ;  /* 0x000000ffff053224 */ /* 0x000fca00078e0052 */
[----:B------:R0:W5:Y:S01]  /*144f0*/  @P3 LDG.E.U16 R67, desc[UR20][R4.64] ;  /* 0x0000001404433981 */ /* 0x000162000c1e1500 */
[----:B------:R-:W-:-:S05]  /*14500*/  IADD3 R77, P1, PT, R77, R41, RZ ;  /* 0x000000294d4d7210 */ /* 0x000fca0007f3e0ff */
[----:B------:R-:W-:Y:S01]  /*14510*/  STL [R1+0x5f0], R77 ;  /* 0x0005f04d01007387 */ /* 0x000fe20000100800 */
[----:B------:R-:W-:-:S03]  /*14520*/  IMAD.X R78, R78, 0x1, R40, P1 ;  /* 0x000000014e4e7824 */ /* 0x000fc600008e0628 */
[----:B------:R2:W-:Y:S04]  /*14530*/  STL [R1+0x5e4], R82 ;  /* 0x0005e45201007387 */ /* 0x0005e80000100800 */
[----:B------:R-:W4:Y:S04]  /*14540*/  LDL.LU R88, [R1+0x604] ;  /* 0x0006040001587983 */ /* 0x000f280000300800 */
[----:B------:R0:W-:Y:S04]  /*14550*/  STL [R1+0x5ec], R78 ;  /* 0x0005ec4e01007387 */ /* 0x0001e80000100800 */
[----:B------:R-:W4:Y:S01]  /*14560*/  LDL.LU R86, [R1+0x60c] ;  /* 0x00060c0001567983 */ /* 0x000f220000300800 */
[----:B---3--:R-:W-:-:S03]  /*14570*/  IADD3 R79, P4, PT, R79, R41, RZ ;  /* 0x000000294f4f7210 */ /* 0x008fc60007f9e0ff */
[----:B------:R-:W3:Y:S01]  /*14580*/  LDL.LU R83, [R1+0x618] ;  /* 0x0006180001537983 */ /* 0x000ee20000300800 */
[----:B------:R-:W-:Y:S01]  /*14590*/  ISETP.GT.AND P1, PT, R64, 0x38, PT ;  /* 0x000000384000780c */ /* 0x000fe20003f24270 */
[----:B0-----:R-:W-:Y:S02]  /*145a0*/  @P0 IMAD.MOV.U32 R4, RZ, RZ, R77 ;  /* 0x000000ffff040224 */ /* 0x001fe400078e004d */
[----:B-1----:R-:W3:Y:S01]  /*145b0*/  LDL.LU R84, [R1+0x614] ;  /* 0x0006140001547983 */ /* 0x002ee20000300800 */
[----:B------:R-:W-:-:S03]  /*145c0*/  @P0 IMAD.MOV.U32 R5, RZ, RZ, R78 ;  /* 0x000000ffff050224 */ /* 0x000fc600078e004e */
[----:B------:R-:W-:Y:S04]  /*145d0*/  STL [R1+0x5f8], R79 ;  /* 0x0005f84f01007387 */ /* 0x000fe80000100800 */
[----:B--2---:R-:W2:Y:S04]  /*145e0*/  LDL.LU R82, [R1+0x61c] ;  /* 0x00061c0001527983 */ /* 0x004ea80000300800 */
[----:B------:R-:W2:Y:S04]  /*145f0*/  LDL.LU R81, [R1+0x620] ;  /* 0x0006200001517983 */ /* 0x000ea80000300800 */
[----:B------:R0:W5:Y:S01]  /*14600*/  @P0 LDG.E.U16 R68, desc[UR20][R4.64] ;  /* 0x0000001404440981 */ /* 0x000162000c1e1500 */
[----:B----4-:R-:W-:-:S03]  /*14610*/  IADD3 R89, P0, PT, R89, R41, RZ ;  /* 0x0000002959597210 */ /* 0x010fc60007f1e0ff */
[----:B------:R-:W4:Y:S04]  /*14620*/  LDL.LU R77, [R1+0x628] ;  /* 0x00062800014d7983 */ /* 0x000f280000300800 */
[----:B------:R-:W4:Y:S04]  /*14630*/  LDL.LU R78, [R1+0x630] ;  /* 0x00063000014e7983 */ /* 0x000f280000300800 */
[----:B------:R-:W-:Y:S01]  /*14640*/  STL [R1+0x600], R89 ;  /* 0x0006005901007387 */ /* 0x000fe20000100800 */
[----:B0-----:R-:W-:Y:S02]  /*14650*/  @P1 IMAD.MOV.U32 R4, RZ, RZ, R79 ;  /* 0x000000ffff041224 */ /* 0x001fe400078e004f */
[----:B------:R-:W-:-:S04]  /*14660*/  IMAD.X R80, R80, 0x1, R40, P4 ;  /* 0x0000000150507824 */ /* 0x000fc800020e0628 */
[----:B------:R-:W-:Y:S01]  /*14670*/  @P1 IMAD.MOV.U32 R5, RZ, RZ, R80 ;  /* 0x000000ffff051224 */ /* 0x000fe200078e0050 */
[----:B------:R0:W-:Y:S01]  /*14680*/  STL [R1+0x5f4], R80 ;  /* 0x0005f45001007387 */ /* 0x0001e20000100800 */
[----:B------:R-:W-:-:S03]  /*14690*/  IMAD.X R90, R90, 0x1, R40, P0 ;  /* 0x000000015a5a7824 */ /* 0x000fc600000e0628 */
[----:B0-----:R-:W4:Y:S04]  /*146a0*/  LDL.LU R80, [R1+0x624] ;  /* 0x0006240001507983 */ /* 0x001f280000300800 */
[----:B------:R-:W-:Y:S04]  /*146b0*/  STL [R1+0x5fc], R90 ;  /* 0x0005fc5a01007387 */ /* 0x000fe80000100800 */
[----:B------:R-:W4:Y:S01]  /*146c0*/  LDL.LU R79, [R1+0x62c] ;  /* 0x00062c00014f7983 */ /* 0x000f220000300800 */
[----:B------:R-:W-:Y:S02]  /*146d0*/  ISETP.GT.AND P3, PT, R64, 0x39, PT ;  /* 0x000000394000780c */ /* 0x000fe40003f64270 */
[----:B------:R-:W-:-:S02]  /*146e0*/  PRMT R69, RZ, 0x7610, R69 ;  /* 0x00007610ff457816 */ /* 0x000fc40000000045 */
[C---:B------:R-:W-:Y:S02]  /*146f0*/  ISETP.GT.AND P0, PT, R64.reuse, 0x3a, PT ;  /* 0x0000003a4000780c */ /* 0x040fe40003f04270 */
[----:B------:R-:W-:Y:S02]  /*14700*/  PRMT R70, RZ, 0x7610, R70 ;  /* 0x00007610ff467816 */ /* 0x000fe40000000046 */
[----:B------:R0:W5:Y:S01]  /*14710*/  @P1 LDG.E.U16 R69, desc[UR20][R4.64] ;  /* 0x0000001404451981 */ /* 0x000162000c1e1500 */
[----:B------:R-:W-:Y:S02]  /*14720*/  IADD3 R87, P4, PT, R87, R41, RZ ;  /* 0x0000002957577210 */ /* 0x000fe40007f9e0ff */
[----:B------:R-:W-:Y:S02]  /*14730*/  ISETP.GT.AND P1, PT, R64, 0x3b, PT ;  /* 0x0000003b4000780c */ /* 0x000fe40003f24270 */
[----:B0-----:R-:W-:Y:S02]  /*14740*/  @P3 IMAD.MOV.U32 R4, RZ, RZ, R89 ;  /* 0x000000ffff043224 */ /* 0x001fe400078e0059 */
[----:B------:R-:W-:Y:S01]  /*14750*/  @P3 IMAD.MOV.U32 R5, RZ, RZ, R90 ;  /* 0x000000ffff053224 */ /* 0x000fe200078e005a */
[----:B------:R-:W-:-:S04]  /*14760*/  PRMT R71, RZ, 0x7610, R71 ;  /* 0x00007610ff477816 */ /* 0x000fc80000000047 */
[----:B------:R0:W5:Y:S01]  /*14770*/  @P3 LDG.E.U16 R70, desc[UR20][R4.64] ;  /* 0x0000001404463981 */ /* 0x000162000c1e1500 */
[----:B------:R-:W-:Y:S01]  /*14780*/  PRMT R72, RZ, 0x7610, R72 ;  /* 0x00007610ff487816 */ /* 0x000fe20000000048 */
[----:B0-----:R-:W-:Y:S01]  /*14790*/  @P0 IMAD.MOV.U32 R4, RZ, RZ, R87 ;  /* 0x000000ffff040224 */ /* 0x001fe200078e0057 */
[----:B------:R-:W-:Y:S02]  /*147a0*/  PRMT R73, RZ, 0x7610, R73 ;  /* 0x00007610ff497816 */ /* 0x000fe40000000049 */
[----:B------:R-:W-:Y:S02]  /*147b0*/  PRMT R76, RZ, 0x7610, R76 ;  /* 0x00007610ff4c7816 */ /* 0x000fe4000000004c */
[----:B------:R-:W-:Y:S01]  /*147c0*/  PRMT R74, RZ, 0x7610, R74 ;  /* 0x00007610ff4a7816 */ /* 0x000fe2000000004a */
[----:B------:R-:W-:Y:S01]  /*147d0*/  USHF.L.U32 UR4, UR4, 0x1f, URZ ;  /* 0x0000001f04047899 */ /* 0x000fe200080006ff */
[----:B------:R-:W-:Y:S01]  /*147e0*/  PRMT R75, RZ, 0x7610, R75 ;  /* 0x00007610ff4b7816 */ /* 0x000fe2000000004b */
[----:B------:R-:W-:Y:S01]  /*147f0*/  STL [R1+0x608], R87 ;  /* 0x0006085701007387 */ /* 0x000fe20000100800 */
[----:B------:R-:W-:Y:S01]  /*14800*/  IADD3 R85, P3, PT, R85, R41, RZ ;  /* 0x0000002955557210 */ /* 0x000fe20007f7e0ff */
[----:B------:R-:W-:-:S04]  /*14810*/  IMAD.X R88, R88, 0x1, R40, P4 ;  /* 0x0000000158587824 */ /* 0x000fc800020e0628 */
[----:B------:R-:W-:Y:S01]  /*14820*/  @P0 IMAD.MOV.U32 R5, RZ, RZ, R88 ;  /* 0x000000ffff050224 */ /* 0x000fe200078e0058 */
[----:B------:R-:W-:Y:S01]  /*14830*/  ISETP.GT.AND P4, PT, R64, 0x3c, PT ;  /* 0x0000003c4000780c */ /* 0x000fe20003f84270 */
[----:B------:R-:W-:-:S03]  /*14840*/  IMAD.X R86, R86, 0x1, R40, P3 ;  /* 0x0000000156567824 */ /* 0x000fc600018e0628 */
[----:B------:R0:W5:Y:S01]  /*14850*/  @P0 LDG.E.U16 R71, desc[UR20][R4.64] ;  /* 0x0000001404470981 */ /* 0x000162000c1e1500 */
[----:B---3--:R-:W-:Y:S01]  /*14860*/  IADD3 R83, P3, PT, R83, R41, RZ ;  /* 0x0000002953537210 */ /* 0x008fe20007f7e0ff */
[----:B0-----:R-:W-:Y:S02]  /*14870*/  @P1 IMAD.MOV.U32 R4, RZ, RZ, R85 ;  /* 0x000000ffff041224 */ /* 0x001fe400078e0055 */
[----:B------:R-:W-:Y:S02]  /*14880*/  @P1 IMAD.MOV.U32 R5, RZ, RZ, R86 ;  /* 0x000000ffff051224 */ /* 0x000fe400078e0056 */
[----:B------:R-:W-:-:S03]  /*14890*/  IMAD.X R84, R84, 0x1, R40, P3 ;  /* 0x0000000154547824 */ /* 0x000fc600018e0628 */
[----:B------:R0:W5:Y:S01]  /*148a0*/  @P1 LDG.E.U16 R72, desc[UR20][R4.64] ;  /* 0x0000001404481981 */ /* 0x000162000c1e1500 */
[C---:B------:R-:W-:Y:S02]  /*148b0*/  ISETP.GT.AND P1, PT, R64.reuse, 0x3d, PT ;  /* 0x0000003d4000780c */ /* 0x040fe40003f24270 */
[-C--:B--2---:R-:W-:Y:S02]  /*148c0*/  IADD3 R81, P3, PT, R81, R41.reuse, RZ ;  /* 0x0000002951517210 */ /* 0x084fe40007f7e0ff */
[----:B------:R-:W-:Y:S01]  /*148d0*/  ISETP.GT.AND P0, PT, R64, 0x3e, PT ;  /* 0x0000003e4000780c */ /* 0x000fe20003f04270 */
[----:B0-----:R-:W-:Y:S02]  /*148e0*/  @P4 IMAD.MOV.U32 R4, RZ, RZ, R83 ;  /* 0x000000ffff044224 */ /* 0x001fe400078e0053 */
[----:B------:R-:W-:Y:S01]  /*148f0*/  @P4 IMAD.MOV.U32 R5, RZ, RZ, R84 ;  /* 0x000000ffff054224 */ /* 0x000fe200078e0054 */
[----:B----4-:R-:W-:Y:S01]  /*14900*/  IADD3 R77, P6, PT, R77, R41, RZ ;  /* 0x000000294d4d7210 */ /* 0x010fe20007fde0ff */
[----:B------:R-:W-:-:S03]  /*14910*/  IMAD.X R82, R82, 0x1, R40, P3 ;  /* 0x0000000152527824 */ /* 0x000fc600018e0628 */
[----:B------:R0:W5:Y:S01]  /*14920*/  @P4 LDG.E.U16 R73, desc[UR20][R4.64] ;  /* 0x0000001404494981 */ /* 0x000162000c1e1500 */
[----:B------:R-:W-:Y:S02]  /*14930*/  ISETP.GT.AND P4, PT, R64, 0x3f, PT ;  /* 0x0000003f4000780c */ /* 0x000fe40003f84270 */
[----:B------:R-:W-:Y:S01]  /*14940*/  IADD3 R78, P3, PT, R78, R41, RZ ;  /* 0x000000294e4e7210 */ /* 0x000fe20007f7e0ff */
[----:B0-----:R-:W-:Y:S02]  /*14950*/  @P1 IMAD.MOV.U32 R4, RZ, RZ, R81 ;  /* 0x000000ffff041224 */ /* 0x001fe400078e0051 */
[----:B------:R-:W-:-:S05]  /*14960*/  @P1 IMAD.MOV.U32 R5, RZ, RZ, R82 ;  /* 0x000000ffff051224 */ /* 0x000fca00078e0052 */
[----:B------:R0:W5:Y:S02]  /*14970*/  @P1 LDG.E.U16 R76, desc[UR20][R4.64] ;  /* 0x00000014044c1981 */ /* 0x000164000c1e1500 */
[----:B0-----:R-:W-:Y:S02]  /*14980*/  @P0 IMAD.MOV.U32 R4, RZ, RZ, R77 ;  /* 0x000000ffff040224 */ /* 0x001fe400078e004d */
[----:B------:R-:W-:-:S04]  /*14990*/  IMAD.X R80, R80, 0x1, R40, P6 ;  /* 0x0000000150507824 */ /* 0x000fc800030e0628 */
[----:B------:R-:W-:Y:S02]  /*149a0*/  @P0 IMAD.MOV.U32 R5, RZ, RZ, R80 ;  /* 0x000000ffff050224 */ /* 0x000fe400078e0050 */
[----:B------:R-:W-:-:S03]  /*149b0*/  IMAD.X R79, R79, 0x1, R40, P3 ;  /* 0x000000014f4f7824 */ /* 0x000fc600018e0628 */
[----:B------:R0:W5:Y:S02]  /*149c0*/  @P0 LDG.E.U16 R74, desc[UR20][R4.64] ;  /* 0x00000014044a0981 */ /* 0x000164000c1e1500 */
[----:B0-----:R-:W-:Y:S02]  /*149d0*/  @P4 IMAD.MOV.U32 R4, RZ, RZ, R78 ;  /* 0x000000ffff044224 */ /* 0x001fe400078e004e */
[----:B------:R-:W-:Y:S01]  /*149e0*/  @P4 IMAD.MOV.U32 R5, RZ, RZ, R79 ;  /* 0x000000ffff054224 */ /* 0x000fe200078e004f */
[----:B------:R-:W-:Y:S04]  /*149f0*/  STL [R1+0x610], R85 ;  /* 0x0006105501007387 */ /* 0x000fe80000100800 */
[----:B------:R0:W5:Y:S04]  /*14a00*/  @P4 LDG.E.U16 R75, desc[UR20][R4.64] ;  /* 0x00000014044b4981 */ /* 0x000168000c1e1500 */
[----:B------:R-:W-:Y:S01]  /*14a10*/  STL [R1+0x604], R88 ;  /* 0x0006045801007387 */ /* 0x000fe20000100800 */
[----:B0-----:R-:W-:-:S03]  /*14a20*/  IMAD.U32 R5, RZ, RZ, UR4 ;  /* 0x00000004ff057e24 */ /* 0x001fc6000f8e00ff */
[----:B------:R-:W-:Y:S01]  /*14a30*/  STL [R1+0x60c], R86 ;  /* 0x00060c5601007387 */ /* 0x000fe20000100800 */
[----:B------:R-:W0:Y:S03]  /*14a40*/  SYNCS.PHASECHK.TRANS64.TRYWAIT P1, [UR6], R5 ;  /* 0x00000005ff0075a7 */ /* 0x000e260008021106 */
[----:B------:R-:W-:Y:S04]  /*14a50*/  STL [R1+0x618], R83 ;  /* 0x0006185301007387 */ /* 0x000fe80000100800 */
[----:B------:R-:W-:Y:S04]  /*14a60*/  STL [R1+0x614], R84 ;  /* 0x0006145401007387 */ /* 0x000fe80000100800 */
[----:B------:R-:W-:Y:S04]  /*14a70*/  STL [R1+0x620], R81 ;  /* 0x0006205101007387 */ /* 0x000fe80000100800 */
[----:B------:R1:W-:Y:S02]  /*14a80*/  STL [R1+0x628], R77 ;  /* 0x0006284d01007387 */ /* 0x0003e40000100800 */
[----:B-1----:R-:W1:Y:S02]  /*14a90*/  S2R R77, SR_TID.X ;  /* 0x00000000004d7919 */ /* 0x002e640000002100 */
[----:B------:R2:W-:Y:S04]  /*14aa0*/  STL [R1+0x61c], R82 ;  /* 0x00061c5201007387 */ /* 0x0005e80000100800 */
[----:B------:R2:W-:Y:S04]  /*14ab0*/  STL [R1+0x630], R78 ;  /* 0x0006304e01007387 */ /* 0x0005e80000100800 */
[----:B------:R2:W-:Y:S04]  /*14ac0*/  STL [R1+0x624], R80 ;  /* 0x0006245001007387 */ /* 0x0005e80000100800 */
[----:B------:R2:W-:Y:S01]  /*14ad0*/  STL [R1+0x62c], R79 ;  /* 0x00062c4f01007387 */ /* 0x0005e20000100800 */
[----:B------:R-:W-:-:S02]  /*14ae0*/  PRMT R4, R65, 0x5410, R66 ;  /* 0x0000541041047816 */ /* 0x000fc40000000042 */
[----:B-1----:R-:W-:-:S04]  /*14af0*/  LOP3.LUT R77, R77, 0x3f, RZ, 0xc0, !PT ;  /* 0x0000003f4d4d7812 */ /* 0x002fc800078ec0ff */
[----:B------:R-:W-:Y:S01]  /*14b00*/  ISETP.GE.AND P0, PT, R77, R64, PT ;  /* 0x000000404d00720c */ /* 0x000fe20003f06270 */
[----:B0-2---:R-:W-:-:S12]  /*14b10*/  @!P1 BRA `(.L_x_9) ;  /* 0x0000010c00009947 */ /* 0x005fd80003800000 */
.L_x_17:
[----:B------:R0:W-:Y:S04]  /*14b20*/  STL [R1+0x690], R111 ;  /* 0x0006906f01007387 */ /* 0x0001e80000100800 */
[----:B0-----:R-:W2:Y:S04]  /*14b30*/  LDL.LU R111, [R1+0x40] ;  /* 0x00004000016f7983 */ /* 0x001ea80000300800 */
[----:B------:R-:W-:Y:S04]  /*14b40*/  STL [R1+0x68c], R113 ;  /* 0x00068c7101007387 */ /* 0x000fe80000100800 */
[----:B------:R0:W-:Y:S04]  /*14b50*/  STL [R1+0x688], R115 ;  /* 0x0006887301007387 */ /* 0x0001e80000100800 */
[----:B0-----:R-:W3:Y:S04]  /*14b60*/  LDL.LU R115, [R1+0x48] ;  /* 0x0000480001737983 */ /* 0x001ee80000300800 */
[----:B------:R0:W-:Y:S04]  /*14b70*/  STL [R1+0x684], R117 ;  /* 0x0006847501007387 */ /* 0x0001e80000100800 */
[----:B0-----:R-:W4:Y:S04]  /*14b80*/  LDL.LU R117, [R1+0x51c] ;  /* 0x00051c0001757983 */ /* 0x001f280000300800 */
[----:B------:R0:W-:Y:S04]  /*14b90*/  STL [R1+0x680], R119 ;  /* 0x0006807701007387 */ /* 0x0001e80000100800 */
[----:B0-----:R-:W3:Y:S04]  /*14ba0*/  LDL.LU R119, [R1+0x3c] ;  /* 0x00003c0001777983 */ /* 0x001ee80000300800 */
[----:B------:R0:W-:Y:S04]  /*14bb0*/  STL [R1+0x67c], R121 ;  /* 0x00067c7901007387 */ /* 0x0001e80000100800 */
[----:B0-----:R-:W3:Y:S04]  /*14bc0*/  LDL.LU R121, [R1+0x50] ;  /* 0x0000500001797983 */ /* 0x001ee80000300800 */
[----:B------:R0:W-:Y:S01]  /*14bd0*/  STL [R1+0x678], R123 ;  /* 0x0006787b01007387 */ /* 0x0001e20000100800 */
[----:B-----5:R-:W-:-:S03]  /*14be0*/  PRMT R5, R62, 0x5410, R63 ;  /* 0x000054103e057816 */ /* 0x020fc6000000003f */
[----:B0-----:R-:W3:Y:S04]  /*14bf0*/  LDL.LU R123, [R1+0x4c] ;  /* 0x00004c00017b7983 */ /* 0x001ee80000300800 */
[----:B------:R0:W-:Y:S04]  /*14c00*/  STL [R1+0x674], R125 ;  /* 0x0006747d01007387 */ /* 0x0001e80000100800 */
[----:B0-----:R-:W3:Y:S04]  /*14c10*/  LDL.LU R125, [R1+0x44] ;  /* 0x00004400017d7983 */ /* 0x001ee80000300800 */
[----:B------:R0:W-:Y:S04]  /*14c20*/  STL [R1+0x670], R36 ;  /* 0x0006702401007387 */ /* 0x0001e80000100800 */
[----:B------:R1:W-:Y:S04]  /*14c30*/  STL [R1+0x65c], R41 ;  /* 0x00065c2901007387 */ /* 0x0003e80000100800 */
[----:B------:R-:W-:Y:S04]  /*14c40*/  STL [R1+0x658], R40 ;  /* 0x0006582801007387 */ /* 0x000fe80000100800 */
[----:B------:R-:W-:Y:S04]  /*14c50*/  STL [R1+0x654], R37 ;  /* 0x0006542501007387 */ /* 0x000fe80000100800 */
[----:B------:R-:W-:Y:S04]  /*14c60*/  STL [R1+0x650], R3 ;  /* 0x0006500301007387 */ /* 0x000fe80000100800 */
[----:B------:R-:W-:Y:S04]  /*14c70*/  STL [R1+0x64c], R2 ;  /* 0x00064c0201007387 */ /* 0x000fe80000100800 */
[----:B------:R-:W-:Y:S04]  /*14c80*/  STL [R1+0x648], R0 ;  /* 0x0006480001007387 */ /* 0x000fe80000100800 */
[----:B------:R-:W3:Y:S01]  /*14c90*/  LDL.LU R62, [R1+0x38] ;  /* 0x00003800013e7983 */ /* 0x000ee20000300800 */
        /* <DEDUP_REMOVED lines=30> */
[----:B0-----:R-:W-:-:S02]  /*14e80*/  PRMT R36, RZ, 0x7610, R36 ;  /* 0x00007610ff247816 */ /* 0x001fc40000000024 */
[----:B------:R0:W-:Y:S01]  /*14e90*/  STTM.x32 tmem[UR10+0x100], R4 ;  /* 0x00010004000079ed */ /* 0x0001e200082c000a */
[----:B------:R-:W0:Y:S01]  /*14ea0*/  FENCE.VIEW.ASYNC.T ;  /* 0x00000000000073c6 */ /* 0x000e220000000200 */
[----:B-1----:R-:W-:Y:S02]  /*14eb0*/  PRMT R41, RZ, 0x7610, R41 ;  /* 0x00007610ff297816 */ /* 0x002fe40000000029 */
[----:B0-----:R-:W-:Y:S02]  /*14ec0*/  PRMT R18, RZ, 0x7610, R18 ;  /* 0x00007610ff127816 */ /* 0x001fe40000000012 */
[-C--:B--2---:R-:W-:Y:S02]  /*14ed0*/  IADD3 R111, P1, PT, R111, R39.reuse, RZ ;  /* 0x000000276f6f7210 */ /* 0x084fe40007f3e0ff */
[----:B----4-:R-:W-:-:S05]  /*14ee0*/  IADD3 R117, P3, PT, R117, R39, RZ ;  /* 0x0000002775757210 */ /* 0x010fca0007f7e0ff */
[----:B------:R-:W-:Y:S01]  /*14ef0*/  @!P0 IMAD.MOV.U32 R4, RZ, RZ, R117 ;  /* 0x000000ffff048224 */ /* 0x000fe200078e0075 */
[----:B------:R0:W-:Y:S04]  /*14f00*/  STL [R1+0x51c], R117 ;  /* 0x00051c7501007387 */ /* 0x0001e80000100800 */
[----:B------:R-:W-:Y:S01]  /*14f10*/  STL [R1+0x40], R111 ;  /* 0x0000406f01007387 */ /* 0x000fe20000100800 */
[--C-:B---3--:R-:W-:Y:S02]  /*14f20*/  IMAD.X R119, R119, 0x1, R38.reuse, P1 ;  /* 0x0000000177777824 */ /* 0x108fe400008e0626 */
[----:B------:R-:W-:Y:S01]  /*14f30*/  IMAD.X R62, R62, 0x1, R38, P3 ;  /* 0x000000013e3e7824 */ /* 0x000fe200018e0626 */
[----:B------:R-:W-:-:S03]  /*14f40*/  IADD3 R115, P3, PT, R115, R39, RZ ;  /* 0x0000002773737210 */ /* 0x000fc60007f7e0ff */
[----:B------:R-:W-:Y:S01]  /*14f50*/  @!P0 IMAD.MOV.U32 R5, RZ, RZ, R62 ;  /* 0x000000ffff058224 */ /* 0x000fe200078e003e */
[----:B------:R-:W-:Y:S01]  /*14f60*/  BAR.SYNC.DEFER_BLOCKING 0x0 ;  /* 0x0000000000007b1d */ /* 0x000fe20000010000 */
[----:B------:R-:W-:Y:S01]  /*14f70*/  IMAD.X R125, R125, 0x1, R38, P3 ;  /* 0x000000017d7d7824 */ /* 0x000fe200018e0626 */
[----:B------:R-:W-:-:S04]  /*14f80*/  IADD3 R121, P1, PT, R121, R39, RZ ;  /* 0x0000002779797210 */ /* 0x000fc80007f3e0ff */
[----:B------:R-:W-:Y:S04]  /*14f90*/  STL [R1+0x38], R62 ;  /* 0x0000383e01007387 */ /* 0x000fe80000100800 */
[----:B------:R-:W-:Y:S04]  /*14fa0*/  STL [R1+0x48], R115 ;  /* 0x0000487301007387 */ /* 0x000fe80000100800 */
[----:B0-----:R-:W2:Y:S04]  /*14fb0*/  LDL.LU R117, [R1+0x58] ;  /* 0x0000580001757983 */ /* 0x001ea80000300800 */
[----:B------:R0:W-:Y:S04]  /*14fc0*/  STL [R1+0x3c], R119 ;  /* 0x00003c7701007387 */ /* 0x0001e80000100800 */
[----:B------:R1:W3:Y:S04]  /*14fd0*/  @!P0 LDG.E.U16 R36, desc[UR20][R4.64] ;  /* 0x0000001404248981 */ /* 0x0002e8000c1e1500 */
[----:B------:R-:W-:Y:S01]  /*14fe0*/  STL [R1+0x50], R121 ;  /* 0x0000507901007387 */ /* 0x000fe20000100800 */
[----:B-1----:R-:W-:-:S02]  /*14ff0*/  @!P0 IMAD.MOV.U32 R4, RZ, RZ, R111 ;  /* 0x000000ffff048224 */ /* 0x002fc400078e006f */
[----:B------:R-:W-:-:S05]  /*15000*/  @!P0 IMAD.MOV.U32 R5, RZ, RZ, R119 ;  /* 0x000000ffff058224 */ /* 0x000fca00078e0077 */
[----:B------:R1:W4:Y:S04]  /*15010*/  @!P0 LDG.E.U16 R18, desc[UR20][R4.64] ;  /* 0x0000001404128981 */ /* 0x000328000c1e1500 */
[----:B------:R-:W-:Y:S04]  /*15020*/  STL [R1+0x44], R125 ;  /* 0x0000447d01007387 */ /* 0x000fe80000100800 */
[----:B0-----:R-:W2:Y:S01]  /*15030*/  LDL.LU R119, [R1+0x54] ;  /* 0x0000540001777983 */ /* 0x001ea20000300800 */
[----:B-1----:R-:W-:Y:S02]  /*15040*/  @!P0 IMAD.MOV.U32 R4, RZ, RZ, R115 ;  /* 0x000000ffff048224 */ /* 0x002fe400078e0073 */
[----:B------:R-:W-:Y:S01]  /*15050*/  @!P0 IMAD.MOV.U32 R5, RZ, RZ, R125 ;  /* 0x000000ffff058224 */ /* 0x000fe200078e007d */
[----:B------:R-:W2:Y:S04]  /*15060*/  LDL.LU R111, [R1+0x60] ;  /* 0x00006000016f7983 */ /* 0x000ea80000300800 */
[----:B------:R-:W2:Y:S01]  /*15070*/  @!P0 LDG.E.U16 R41, desc[UR20][R4.64] ;  /* 0x0000001404298981 */ /* 0x000ea2000c1e1500 */
[----:B------:R-:W-:-:S03]  /*15080*/  IMAD.X R123, R123, 0x1, R38, P1 ;  /* 0x000000017b7b7824 */ /* 0x000fc600008e0626 */
[----:B------:R-:W3:Y:S01]  /*15090*/  LDL.LU R31, [R1+0x68] ;  /* 0x00006800011f7983 */ /* 0x000ee20000300800 */
[----:B------:R-:W-:-:S03]  /*150a0*/  PRMT R3, RZ, 0x7610, R3 ;  /* 0x00007610ff037816 */ /* 0x000fc60000000003 */
[----:B------:R-:W4:Y:S04]  /*150b0*/  LDL.LU R115, [R1+0x5c] ;  /* 0x00005c0001737983 */ /* 0x000f280000300800 */
[----:B------:R-:W-:Y:S04]  /*150c0*/  STL [R1+0x4c], R123 ;  /* 0x00004c7b01007387 */ /* 0x000fe80000100800 */
[----:B--2---:R-:W-:Y:S04]  /*150d0*/  STL [R1+0x660], R41 ;  /* 0x0006602901007387 */ /* 0x004fe80000100800 */
[----:B---3--:R0:W-:Y:S04]  /*150e0*/  STL [R1+0x34], R36 ;  /* 0x0000342401007387 */ /* 0x0081e80000100800 */
[----:B0-----:R-:W2:Y:S01]  /*150f0*/  LDL.LU R36, [R1+0x64] ;  /* 0x0000640001247983 */ /* 0x001ea20000300800 */
[----:B------:R-:W-:Y:S01]  /*15100*/  IADD3 R117, P1, PT, R117, R39, RZ ;  /* 0x0000002775757210 */ /* 0x000fe20007f3e0ff */
[----:B------:R-:W-:-:S02]  /*15110*/  @!P0 IMAD.MOV.U32 R4, RZ, RZ, R121 ;  /* 0x000000ffff048224 */ /* 0x000fc400078e0079 */
[----:B------:R-:W-:Y:S01]  /*15120*/  @!P0 IMAD.MOV.U32 R5, RZ, RZ, R123 ;  /* 0x000000ffff058224 */ /* 0x000fe200078e007b */
[-C--:B------:R-:W-:Y:S01]  /*15130*/  IADD3 R111, P3, PT, R111, R39.reuse, RZ ;  /* 0x000000276f6f7210 */ /* 0x080fe20007f7e0ff */
[--C-:B------:R-:W-:Y:S01]  /*15140*/  IMAD.X R119, R119, 0x1, R38.reuse, P1 ;  /* 0x0000000177777824 */ /* 0x100fe200008e0626 */
[----:B------:R-:W-:Y:S01]  /*15150*/  PRMT R113, RZ, 0x7610, R113 ;  /* 0x00007610ff717816 */ /* 0x000fe20000000071 */
[----:B------:R-:W3:Y:S04]  /*15160*/  LDL.LU R62, [R1+0x6c] ;  /* 0x00006c00013e7983 */ /* 0x000ee80000300800 */
[----:B------:R0:W3:Y:S01]  /*15170*/  @!P0 LDG.E.U16 R3, desc[UR20][R4.64] ;  /* 0x0000001404038981 */ /* 0x0000e2000c1e1500 */
[----:B----4-:R-:W-:Y:S01]  /*15180*/  IMAD.X R115, R115, 0x1, R38, P3 ;  /* 0x0000000173737824 */ /* 0x010fe200018e0626 */
[----:B------:R-:W-:-:S02]  /*15190*/  IADD3 R31, P1, PT, R31, R39, RZ ;  /* 0x000000271f1f7210 */ /* 0x000fc40007f3e0ff */
[----:B------:R-:W-:Y:S01]  /*151a0*/  PRMT R63, RZ, 0x7610, R63 ;  /* 0x00007610ff3f7816 */ /* 0x000fe2000000003f */
[----:B0-----:R-:W-:Y:S02]  /*151b0*/  @!P0 IMAD.MOV.U32 R4, RZ, RZ, R117 ;  /* 0x000000ffff048224 */ /* 0x001fe400078e0075 */
[----:B------:R-:W-:Y:S01]  /*151c0*/  @!P0 IMAD.MOV.U32 R5, RZ, RZ, R119 ;  /* 0x000000ffff058224 */ /* 0x000fe200078e0077 */
[----:B------:R-:W-:Y:S04]  /*151d0*/  STL [R1+0x58], R117 ;  /* 0x0000587501007387 */ /* 0x000fe80000100800 */
[----:B------:R0:W4:Y:S01]  /*151e0*/  @!P0 LDG.E.U16 R113, desc[UR20][R4.64] ;  /* 0x0000001404718981 */ /* 0x000122000c1e1500 */
[----:B------:R-:W-:-:S03]  /*151f0*/  PRMT R40, RZ, 0x7610, R40 ;  /* 0x00007610ff287816 */ /* 0x000fc60000000028 */
[----:B------:R1:W-:Y:S01]  /*15200*/  STL [R1+0x30], R18 ;  /* 0x0000301201007387 */ /* 0x0003e20000100800 */
[----:B0-----:R-:W-:Y:S02]  /*15210*/  @!P0 IMAD.MOV.U32 R4, RZ, RZ, R111 ;  /* 0x000000ffff048224 */ /* 0x001fe400078e006f */
[----:B------:R-:W-:Y:S01]  /*15220*/  @!P0 IMAD.MOV.U32 R5, RZ, RZ, R115 ;  /* 0x000000ffff058224 */ /* 0x000fe200078e0073 */
[----:B-1----:R-:W4:Y:S04]  /*15230*/  LDL.LU R18, [R1+0x70] ;  /* 0x0000700001127983 */ /* 0x002f280000300800 */
[----:B------:R0:W4:Y:S04]  /*15240*/  @!P0 LDG.E.U16 R63, desc[UR20][R4.64] ;  /* 0x00000014043f8981 */ /* 0x000128000c1e1500 */
[----:B------:R-:W4:Y:S04]  /*15250*/  LDL.LU R19, [R1+0x78] ;  /* 0x0000780001137983 */ /* 0x000f280000300800 */
[----:B------:R-:W4:Y:S01]  /*15260*/  LDL.LU R30, [R1+0x80] ;  /* 0x00008000011e7983 */ /* 0x000f220000300800 */
[----:B0-----:R-:W-:-:S02]  /*15270*/  @!P0 IMAD.MOV.U32 R4, RZ, RZ, R31 ;  /* 0x000000ffff048224 */ /* 0x001fc400078e001f */
[----:B--2---:R-:W-:-:S04]  /*15280*/  IMAD.X R36, R36, 0x1, R38, P1 ;  /* 0x0000000124247824 */ /* 0x004fc800008e0626 */
[----:B------:R-:W-:-:S05]  /*15290*/  @!P0 IMAD.MOV.U32 R5, RZ, RZ, R36 ;  /* 0x000000ffff058224 */ /* 0x000fca00078e0024 */
[----:B------:R0:W2:Y:S04]  /*152a0*/  @!P0 LDG.E.U16 R40, desc[UR20][R4.64] ;  /* 0x0000001404288981 */ /* 0x0000a8000c1e1500 */
[----:B---3--:R-:W-:Y:S04]  /*152b0*/  STL [R1+0x664], R3 ;  /* 0x0006640301007387 */ /* 0x008fe80000100800 */
[----:B------:R-:W-:Y:S04]  /*152c0*/  STL [R1+0x60], R111 ;  /* 0x0000606f01007387 */ /* 0x000fe80000100800 */
[----:B------:R-:W-:Y:S04]  /*152d0*/  STL [R1+0x54], R119 ;  /* 0x0000547701007387 */ /* 0x000fe80000100800 */
[----:B------:R-:W-:Y:S04]  /*152e0*/  STL [R1+0x68], R31 ;  /* 0x0000681f01007387 */ /* 0x000fe80000100800 */
[----:B------:R-:W-:Y:S04]  /*152f0*/  STL [R1+0x5c], R115 ;  /* 0x00005c7301007387 */ /* 0x000fe80000100800 */
[----:B----4-:R1:W-:Y:S01]  /*15300*/  STL [R1+0x24], R113 ;  /* 0x0000247101007387 */ /* 0x0103e20000100800 */
[----:B0-----:R-:W-:-:S02]  /*15310*/  PRMT R4, RZ, 0x7610, R4 ;  /* 0x00007610ff047816 */ /* 0x001fc40000000004 */
[-C--:B------:R-:W-:Y:S01]  /*15320*/  IADD3 R18, P1, PT, R18, R39.reuse, RZ ;  /* 0x0000002712127210 */ /* 0x080fe20007f3e0ff */
[----:B-1----:R-:W3:Y:S04]  /*15330*/  LDL.LU R113, [R1+0x74] ;  /* 0x0000740001717983 */ /* 0x002ee80000300800 */
[----:B------:R-:W-:Y:S01]  /*15340*/  STL [R1+0x64], R36 ;  /* 0x0000642401007387 */ /* 0x000fe20000100800 */
[----:B------:R-:W-:Y:S01]  /*15350*/  IMAD.X R62, R62, 0x1, R38, P1 ;  /* 0x000000013e3e7824 */ /* 0x000fe200008e0626 */
[----:B------:R-:W-:Y:S02]  /*15360*/  IADD3 R19, P3, PT, R19, R39, RZ ;  /* 0x0000002713137210 */ /* 0x000fe40007f7e0ff */
[----:B------:R0:W-:Y:S01]  /*15370*/  STL [R1+0x20], R63 ;  /* 0x0000203f01007387 */ /* 0x0001e20000100800 */
[----:B------:R-:W-:Y:S01]  /*15380*/  PRMT R2, RZ, 0x7610, R2 ;  /* 0x00007610ff027816 */ /* 0x000fe20000000002 */
[----:B------:R-:W-:-:S02]  /*15390*/  @!P0 IMAD.MOV.U32 R5, RZ, RZ, R62 ;  /* 0x000000ffff058224 */ /* 0x000fc400078e003e */
[----:B0-----:R-:W4:Y:S04]  /*153a0*/  LDL.LU R63, [R1+0x7c] ;  /* 0x00007c00013f7983 */ /* 0x001f280000300800 */
[----:B------:R-:W4:Y:S04]  /*153b0*/  LDL.LU R31, [R1+0x88] ;  /* 0x00008800011f7983 */ /* 0x000f280000300800 */
[----:B------:R-:W-:Y:S04]  /*153c0*/  STL [R1+0x70], R18 ;  /* 0x0000701201007387 */ /* 0x000fe80000100800 */
[----:B--2---:R-:W-:Y:S04]  /*153d0*/  STL [R1+0x668], R40 ;  /* 0x0006682801007387 */ /* 0x004fe80000100800 */
[----:B------:R-:W-:Y:S04]  /*153e0*/  STL [R1+0x78], R19 ;  /* 0x0000781301007387 */ /* 0x000fe80000100800 */
[----:B------:R-:W-:Y:S04]  /*153f0*/  STL [R1+0x6c], R62 ;  /* 0x00006c3e01007387 */ /* 0x000fe80000100800 */
[----:B------:R-:W2:Y:S04]  /*15400*/  LDL.LU R36, [R1+0x90] ;  /* 0x0000900001247983 */ /* 0x000ea80000300800 */
[----:B------:R0:W-:Y:S02]  /*15410*/  STL.S16 [R1+0x14], R4 ;  /* 0x0000140401007387 */ /* 0x0001e40000100600 */
[----:B0-----:R-:W-:-:S05]  /*15420*/  @!P0 IMAD.MOV.U32 R4, RZ, RZ, R18 ;  /* 0x000000ffff048224 */ /* 0x001fca00078e0012 */
[----:B------:R-:W2:Y:S01]  /*15430*/  @!P0 LDG.E.U16 R2, desc[UR20][R4.64] ;  /* 0x0000001404028981 */ /* 0x000ea2000c1e1500 */
[----:B------:R-:W-:Y:S01]  /*15440*/  IADD3 R30, P1, PT, R30, R39, RZ ;  /* 0x000000271e1e7210 */ /* 0x000fe20007f3e0ff */
[----:B---3--:R-:W-:-:S04]  /*15450*/  IMAD.X R113, R113, 0x1, R38, P3 ;  /* 0x0000000171717824 */ /* 0x008fc800018e0626 */
[----:B------:R-:W-:Y:S04]  /*15460*/  STL [R1+0x80], R30 ;  /* 0x0000801e01007387 */ /* 0x000fe80000100800 */
[----:B------:R-:W3:Y:S04]  /*15470*/  LDL.LU R111, [R1+0x84] ;  /* 0x00008400016f7983 */ /* 0x000ee80000300800 */
[----:B------:R-:W-:Y:S04]  /*15480*/  STL [R1+0x74], R113 ;  /* 0x0000747101007387 */ /* 0x000fe80000100800 */
[----:B------:R-:W3:Y:S04]  /*15490*/  LDL.LU R62, [R1+0x8c] ;  /* 0x00008c00013e7983 */ /* 0x000ee80000300800 */
[----:B------:R-:W3:Y:S04]  /*154a0*/  LDL.LU R18, [R1+0x98] ;  /* 0x0000980001127983 */ /* 0x000ee80000300800 */
[----:B--2---:R0:W-:Y:S04]  /*154b0*/  STL [R1+0x66c], R2 ;  /* 0x00066c0201007387 */ /* 0x0041e80000100800 */
[----:B0-----:R-:W2:Y:S01]  /*154c0*/  LDL.LU R2, [R1+0x14] ;  /* 0x0000140001027983 */ /* 0x001ea20000300800 */
[----:B----4-:R-:W-:Y:S01]  /*154d0*/  IMAD.X R63, R63, 0x1, R38, P1 ;  /* 0x000000013f3f7824 */ /* 0x010fe200008e0626 */
[----:B------:R-:W-:Y:S01]  /*154e0*/  IADD3 R31, P1, PT, R31, R39, RZ ;  /* 0x000000271f1f7210 */ /* 0x000fe20007f3e0ff */
[----:B------:R-:W-:-:S02]  /*154f0*/  @!P0 IMAD.MOV.U32 R4, RZ, RZ, R19 ;  /* 0x000000ffff048224 */ /* 0x000fc400078e0013 */
[----:B------:R-:W-:Y:S01]  /*15500*/  @!P0 IMAD.MOV.U32 R5, RZ, RZ, R113 ;  /* 0x000000ffff058224 */ /* 0x000fe200078e0071 */
[----:B------:R-:W4:Y:S01]  /*15510*/  LDL.LU R19, [R1+0x94] ;  /* 0x0000940001137983 */ /* 0x000f220000300800 */
[-C--:B------:R-:W-:Y:S01]  /*15520*/  IADD3 R36, P3, PT, R36, R39.reuse, RZ ;  /* 0x0000002724247210 */ /* 0x080fe20007f7e0ff */
[--C-:B---3--:R-:W-:Y:S01]  /*15530*/  IMAD.X R111, R111, 0x1, R38.reuse, P1 ;  /* 0x000000016f6f7824 */ /* 0x108fe200008e0626 */
[----:B------:R-:W-:Y:S01]  /*15540*/  PRMT R3, RZ, 0x7610, R3 ;  /* 0x00007610ff037816 */ /* 0x000fe20000000003 */
[----:B------:R0:W-:Y:S01]  /*15550*/  STL [R1+0x7c], R63 ;  /* 0x00007c3f01007387 */ /* 0x0001e20000100800 */
[----:B------:R-:W-:Y:S01]  /*15560*/  IADD3 R18, P1, PT, R18, R39, RZ ;  /* 0x0000002712127210 */ /* 0x000fe20007f3e0ff */
[----:B------:R-:W-:Y:S02]  /*15570*/  IMAD.X R62, R62, 0x1, R38, P3 ;  /* 0x000000013e3e7824 */ /* 0x000fe400018e0626 */
[----:B--2---:R1:W2:Y:S02]  /*15580*/  @!P0 LDG.E.U16 R2, desc[UR20][R4.64] ;  /* 0x0000001404028981 */ /* 0x0042a4000c1e1500 */
[----:B-1----:R-:W-:-:S02]  /*15590*/  @!P0 IMAD.MOV.U32 R5, RZ, RZ, R63 ;  /* 0x000000ffff058224 */ /* 0x002fc400078e003f */
[----:B------:R-:W-:Y:S01]  /*155a0*/  @!P0 IMAD.MOV.U32 R4, RZ, RZ, R30 ;  /* 0x000000ffff048224 */ /* 0x000fe200078e001e */
[----:B0-----:R-:W3:Y:S04]  /*155b0*/  LDL.LU R63, [R1+0xa0] ;  /* 0x0000a000013f7983 */ /* 0x001ee80000300800 */
[----:B------:R-:W2:Y:S04]  /*155c0*/  LDL.LU R30, [R1+0xa8] ;  /* 0x0000a800011e7983 */ /* 0x000ea80000300800 */
[----:B------:R0:W-:Y:S04]  /*155d0*/  STL [R1+0x88], R31 ;  /* 0x0000881f01007387 */ /* 0x0001e80000100800 */
[----:B------:R-:W-:Y:S04]  /*155e0*/  STL [R1+0x90], R36 ;  /* 0x0000902401007387 */ /* 0x000fe80000100800 */
[----:B------:R-:W-:Y:S04]  /*155f0*/  STL [R1+0x84], R111 ;  /* 0x0000846f01007387 */ /* 0x000fe80000100800 */
[----:B------:R-:W-:Y:S04]  /*15600*/  STL [R1+0x98], R18 ;  /* 0x0000981201007387 */ /* 0x000fe80000100800 */
[----:B------:R1:W2:Y:S04]  /*15610*/  @!P0 LDG.E.U16 R3, desc[UR20][R4.64] ;  /* 0x0000001404038981 */ /* 0x0002a8000c1e1500 */
[----:B------:R-:W2:Y:S04]  /*15620*/  LDL.LU R115, [R1+0x9c] ;  /* 0x00009c0001737983 */ /* 0x000ea80000300800 */
[----:B------:R4:W-:Y:S01]  /*15630*/  STL [R1+0x8c], R62 ;  /* 0x00008c3e01007387 */ /* 0x0009e20000100800 */
[----:B-1----:R-:W-:-:S03]  /*15640*/  @!P0 IMAD.MOV.U32 R4, RZ, RZ, R31 ;  /* 0x000000ffff048224 */ /* 0x002fc600078e001f */
[----:B0-----:R-:W2:Y:S01]  /*15650*/  LDL.LU R31, [R1+0xb0] ;  /* 0x0000b000011f7983 */ /* 0x001ea20000300800 */
[----:B------:R-:W-:Y:S01]  /*15660*/  PRMT R37, RZ, 0x7610, R37 ;  /* 0x00007610ff257816 */ /* 0x000fe20000000025 */
[----:B------:R-:W-:Y:S01]  /*15670*/  @!P0 IMAD.MOV.U32 R5, RZ, RZ, R111 ;  /* 0x000000ffff058224 */ /* 0x000fe200078e006f */
[----:B------:R-:W-:Y:S01]  /*15680*/  PRMT R0, RZ, 0x7610, R0 ;  /* 0x00007610ff007816 */ /* 0x000fe20000000000 */
[----:B----4-:R-:W-:Y:S01]  /*15690*/  IMAD.X R19, R19, 0x1, R38, P1 ;  /* 0x0000000113137824 */ /* 0x010fe200008e0626 */
[----:B------:R-:W4:Y:S04]  /*156a0*/  LDL.LU R113, [R1+0xa4] ;  /* 0x0000a40001717983 */ /* 0x000f280000300800 */
[----:B------:R0:W4:Y:S04]  /*156b0*/  @!P0 LDG.E.U16 R37, desc[UR20][R4.64] ;  /* 0x0000001404258981 */ /* 0x000128000c1e1500 */
[----:B------:R1:W-:Y:S01]  /*156c0*/  STL [R1+0x94], R19 ;  /* 0x0000941301007387 */ /* 0x0003e20000100800 */
[----:B0-----:R-:W-:-:S02]  /*156d0*/  @!P0 IMAD.MOV.U32 R4, RZ, RZ, R36 ;  /* 0x000000ffff048224 */ /* 0x001fc400078e0024 */
[----:B------:R-:W-:Y:S02]  /*156e0*/  @!P0 IMAD.MOV.U32 R5, RZ, RZ, R62 ;  /* 0x000000ffff058224 */ /* 0x000fe400078e003e */
[----:B------:R-:W4:Y:S01]  /*156f0*/  LDL.LU R62, [R1+0xac] ;  /* 0x0000ac00013e7983 */ /* 0x000f220000300800 */
[----:B------:R-:W-:-:S03]  /*15700*/  PRMT R40, RZ, 0x7610, R40 ;  /* 0x00007610ff287816 */ /* 0x000fc60000000028 */
[----:B------:R0:W4:Y:S04]  /*15710*/  @!P0 LDG.E.U16 R0, desc[UR20][R4.64] ;  /* 0x0000001404008981 */ /* 0x000128000c1e1500 */
[----:B------:R-:W4:Y:S01]  /*15720*/  LDL.LU R111, [R1+0xb4] ;  /* 0x0000b400016f7983 */ /* 0x000f220000300800 */
[----:B0-----:R-:W-:Y:S02]  /*15730*/  @!P0 IMAD.MOV.U32 R5, RZ, RZ, R19 ;  /* 0x000000ffff058224 */ /* 0x001fe400078e0013 */
[----:B------:R-:W-:-:S05]  /*15740*/  @!P0 IMAD.MOV.U32 R4, RZ, RZ, R18 ;  /* 0x000000ffff048224 */ /* 0x000fca00078e0012 */
[----:B------:R0:W4:Y:S01]  /*15750*/  @!P0 LDG.E.U16 R40, desc[UR20][R4.64] ;  /* 0x0000001404288981 */ /* 0x000122000c1e1500 */
[-C--:B---3--:R-:W-:Y:S02]  /*15760*/  IADD3 R63, P1, PT, R63, R39.reuse, RZ ;  /* 0x000000273f3f7210 */ /* 0x088fe40007f3e0ff */
[----:B--2---:R-:W-:-:S03]  /*15770*/  IADD3 R30, P3, PT, R30, R39, RZ ;  /* 0x000000271e1e7210 */ /* 0x004fc60007f7e0ff */
[----:B------:R2:W-:Y:S04]  /*15780*/  STL [R1+0xa0], R63 ;  /* 0x0000a03f01007387 */ /* 0x0005e80000100800 */
[----:B-1----:R-:W3:Y:S04]  /*15790*/  LDL.LU R19, [R1+0xb8] ;  /* 0x0000b80001137983 */ /* 0x002ee80000300800 */
[----:B------:R-:W3:Y:S01]  /*157a0*/  LDL.LU R36, [R1+0xc0] ;  /* 0x0000c00001247983 */ /* 0x000ee20000300800 */
[----:B0-----:R-:W-:-:S03]  /*157b0*/  @!P0 IMAD.MOV.U32 R4, RZ, RZ, R63 ;  /* 0x000000ffff048224 */ /* 0x001fc600078e003f */
[----:B------:R-:W3:Y:S04]  /*157c0*/  LDL.LU R18, [R1+0xc8] ;  /* 0x0000c80001127983 */ /* 0x000ee80000300800 */
[----:B------:R0:W-:Y:S01]  /*157d0*/  STL [R1+0xa8], R30 ;  /* 0x0000a81e01007387 */ /* 0x0001e20000100800 */
[----:B------:R-:W-:Y:S01]  /*157e0*/  IMAD.X R115, R115, 0x1, R38, P1 ;  /* 0x0000000173737824 */ /* 0x000fe200008e0626 */
[----:B------:R-:W-:-:S04]  /*157f0*/  IADD3 R31, P1, PT, R31, R39, RZ ;  /* 0x000000271f1f7210 */ /* 0x000fc80007f3e0ff */
[----:B------:R-:W-:Y:S04]  /*15800*/  STL [R1+0x9c], R115 ;  /* 0x00009c7301007387 */ /* 0x000fe80000100800 */
[----:B------:R-:W-:Y:S04]  /*15810*/  STL [R1+0xb0], R31 ;  /* 0x0000b01f01007387 */ /* 0x000fe80000100800 */
[----:B--2---:R-:W2:Y:S01]  /*15820*/  LDL.LU R63, [R1+0xbc] ;  /* 0x0000bc00013f7983 */ /* 0x004ea20000300800 */
[----:B------:R-:W-:Y:S01]  /*15830*/  PRMT R41, RZ, 0x7610, R41 ;  /* 0x00007610ff297816 */ /* 0x000fe20000000029 */
[----:B------:R-:W-:-:S02]  /*15840*/  @!P0 IMAD.MOV.U32 R5, RZ, RZ, R115 ;  /* 0x000000ffff058224 */ /* 0x000fc400078e0073 */
[----:B----4-:R-:W-:Y:S01]  /*15850*/  IMAD.X R113, R113, 0x1, R38, P3 ;  /* 0x0000000171717824 */ /* 0x010fe200018e0626 */
[----:B------:R-:W-:Y:S02]  /*15860*/  PRMT R124, RZ, 0x7610, R124 ;  /* 0x00007610ff7c7816 */ /* 0x000fe4000000007c */
[----:B------:R1:W4:Y:S04]  /*15870*/  @!P0 LDG.E.U16 R41, desc[UR20][R4.64] ;  /* 0x0000001404298981 */ /* 0x000328000c1e1500 */
[----:B------:R-:W-:Y:S01]  /*15880*/  STL [R1+0xa4], R113 ;  /* 0x0000a47101007387 */ /* 0x000fe20000100800 */
[----:B------:R-:W-:Y:S02]  /*15890*/  IMAD.X R62, R62, 0x1, R38, P1 ;  /* 0x000000013e3e7824 */ /* 0x000fe400008e0626 */
[----:B-1----:R-:W-:-:S02]  /*158a0*/  @!P0 IMAD.MOV.U32 R4, RZ, RZ, R30 ;  /* 0x000000ffff048224 */ /* 0x002fc400078e001e */
[----:B------:R-:W-:Y:S01]  /*158b0*/  @!P0 IMAD.MOV.U32 R5, RZ, RZ, R113 ;  /* 0x000000ffff058224 */ /* 0x000fe200078e0071 */
[----:B0-----:R-:W4:Y:S01]  /*158c0*/  LDL.LU R30, [R1+0xc4] ;  /* 0x0000c400011e7983 */ /* 0x001f220000300800 */
[----:B------:R-:W-:-:S03]  /*158d0*/  PRMT R122, RZ, 0x7610, R122 ;  /* 0x00007610ff7a7816 */ /* 0x000fc6000000007a */
[----:B------:R0:W4:Y:S04]  /*158e0*/  @!P0 LDG.E.U16 R124, desc[UR20][R4.64] ;  /* 0x00000014047c8981 */ /* 0x000128000c1e1500 */
[----:B------:R1:W-:Y:S01]  /*158f0*/  STL [R1+0xac], R62 ;  /* 0x0000ac3e01007387 */ /* 0x0003e20000100800 */
[----:B0-----:R-:W-:Y:S02]  /*15900*/  @!P0 IMAD.MOV.U32 R5, RZ, RZ, R62 ;  /* 0x000000ffff058224 */ /* 0x001fe400078e003e */
[----:B------:R-:W-:Y:S01]  /*15910*/  @!P0 IMAD.MOV.U32 R4, RZ, RZ, R31 ;  /* 0x000000ffff048224 */ /* 0x000fe200078e001f */
[----:B-1----:R-:W4:Y:S04]  /*15920*/  LDL.LU R62, [R1+0xd0] ;  /* 0x0000d000013e7983 */ /* 0x002f280000300800 */
[----:B------:R-:W4:Y:S04]  /*15930*/  LDL.LU R31, [R1+0xd8] ;  /* 0x0000d800011f7983 */ /* 0x000f280000300800 */
[----:B------:R0:W4:Y:S01]  /*15940*/  @!P0 LDG.E.U16 R122, desc[UR20][R4.64] ;  /* 0x00000014047a8981 */ /* 0x000122000c1e1500 */
[----:B---3--:R-:W-:-:S02]  /*15950*/  IADD3 R19, P1, PT, R19, R39, RZ ;  /* 0x0000002713137210 */ /* 0x008fc40007f3e0ff */
[----:B------:R-:W-:-:S03]  /*15960*/  IADD3 R36, P3, PT, R36, R39, RZ ;  /* 0x0000002724247210 */ /* 0x000fc60007f7e0ff */
[----:B------:R-:W-:Y:S01]  /*15970*/  IMAD.X R111, R111, 0x1, R38, P1 ;  /* 0x000000016f6f7824 */ /* 0x000fe200008e0626 */
[----:B------:R1:W-:Y:S01]  /*15980*/  STL [R1+0xb8], R19 ;  /* 0x0000b81301007387 */ /* 0x0003e20000100800 */
[----:B------:R-:W-:-:S03]  /*15990*/  IADD3 R18, P1, PT, R18, R39, RZ ;  /* 0x0000002712127210 */ /* 0x000fc60007f3e0ff */
[----:B------:R-:W-:Y:S01]  /*159a0*/  STL [R1+0xc0], R36 ;  /* 0x0000c02401007387 */ /* 0x000fe20000100800 */
[----:B0-----:R-:W-:-:S03]  /*159b0*/  @!P0 IMAD.MOV.U32 R4, RZ, RZ, R19 ;  /* 0x000000ffff048224 */ /* 0x001fc600078e0013 */
[----:B------:R-:W-:Y:S04]  /*159c0*/  STL [R1+0xb4], R111 ;  /* 0x0000b46f01007387 */ /* 0x000fe80000100800 */
[----:B------:R-:W-:Y:S04]  /*159d0*/  STL [R1+0xc8], R18 ;  /* 0x0000c81201007387 */ /* 0x000fe80000100800 */
[----:B------:R-:W3:Y:S01]  /*159e0*/  LDL.LU R115, [R1+0xcc] ;  /* 0x0000cc0001737983 */ /* 0x000ee20000300800 */
[----:B--2---:R-:W-:-:S05]  /*159f0*/  IMAD.X R63, R63, 0x1, R38, P3 ;  /* 0x000000013f3f7824 */ /* 0x004fca00018e0626 */
[----:B------:R0:W-:Y:S04]  /*15a00*/  STL [R1+0xbc], R63 ;  /* 0x0000bc3f01007387 */ /* 0x0001e80000100800 */
[----:B-1----:R-:W2:Y:S01]  /*15a10*/  LDL.LU R19, [R1+0xe0] ;  /* 0x0000e00001137983 */ /* 0x002ea20000300800 */
[----:B------:R-:W-:Y:S01]  /*15a20*/  PRMT R120, RZ, 0x7610, R120 ;  /* 0x00007610ff787816 */ /* 0x000fe20000000078 */
[----:B------:R-:W-:Y:S01]  /*15a30*/  @!P0 IMAD.MOV.U32 R5, RZ, RZ, R111 ;  /* 0x000000ffff058224 */ /* 0x000fe200078e006f */
[----:B------:R-:W-:Y:S01]  /*15a40*/  PRMT R118, RZ, 0x7610, R118 ;  /* 0x00007610ff767816 */ /* 0x000fe20000000076 */
[----:B------:R-:W2:Y:S04]  /*15a50*/  LDL.LU R113, [R1+0xd4] ;  /* 0x0000d40001717983 */ /* 0x000ea80000300800 */
[----:B------:R1:W2:Y:S01]  /*15a60*/  @!P0 LDG.E.U16 R120, desc[UR20][R4.64] ;  /* 0x0000001404788981 */ /* 0x0002a2000c1e1500 */
[----:B----4-:R-:W-:-:S02]  /*15a70*/  IMAD.X R30, R30, 0x1, R38, P1 ;  /* 0x000000011e1e7824 */ /* 0x010fc400008e0626 */
[----:B-1----:R-:W-:Y:S02]  /*15a80*/  @!P0 IMAD.MOV.U32 R4, RZ, RZ, R36 ;  /* 0x000000ffff048224 */ /* 0x002fe400078e0024 */
[----:B------:R-:W-:Y:S01]  /*15a90*/  @!P0 IMAD.MOV.U32 R5, RZ, RZ, R63 ;  /* 0x000000ffff058224 */ /* 0x000fe200078e003f */
[----:B------:R1:W-:Y:S01]  /*15aa0*/  STL [R1+0xc4], R30 ;  /* 0x0000c41e01007387 */ /* 0x0003e20000100800 */
[----:B------:R-:W-:-:S03]  /*15ab0*/  PRMT R116, RZ, 0x7610, R116 ;  /* 0x00007610ff747816 */ /* 0x000fc60000000074 */
[----:B0-----:R-:W4:Y:S01]  /*15ac0*/  LDL.LU R63, [R1+0xdc] ;  /* 0x0000dc00013f7983 */ /* 0x001f220000300800 */
[----:B------:R-:W-:-:S03]  /*15ad0*/  IADD3 R62, P1, PT, R62, R39, RZ ;  /* 0x000000273e3e7210 */ /* 0x000fc60007f3e0ff */
[----:B------:R0:W4:Y:S04]  /*15ae0*/  @!P0 LDG.E.U16 R118, desc[UR20][R4.64] ;  /* 0x0000001404768981 */ /* 0x000128000c1e1500 */
[----:B------:R-:W4:Y:S01]  /*15af0*/  LDL.LU R111, [R1+0xe4] ;  /* 0x0000e400016f7983 */ /* 0x000f220000300800 */
[----:B------:R-:W-:-:S03]  /*15b00*/  IADD3 R31, P3, PT, R31, R39, RZ ;  /* 0x000000271f1f7210 */ /* 0x000fc60007f7e0ff */
[----:B------:R2:W-:Y:S01]  /*15b10*/  STL [R1+0xd0], R62 ;  /* 0x0000d03e01007387 */ /* 0x0005e20000100800 */
[----:B0-----:R-:W-:-:S03]  /*15b20*/  @!P0 IMAD.MOV.U32 R5, RZ, RZ, R30 ;  /* 0x000000ffff058224 */ /* 0x001fc600078e001e */
[----:B-1----:R-:W4:Y:S01]  /*15b30*/  LDL.LU R30, [R1+0xe8] ;  /* 0x0000e800011e7983 */ /* 0x002f220000300800 */
[----:B------:R-:W-:-:S03]  /*15b40*/  @!P0 IMAD.MOV.U32 R4, RZ, RZ, R18 ;  /* 0x000000ffff048224 */ /* 0x000fc600078e0012 */
[----:B------:R-:W4:Y:S04]  /*15b50*/  LDL.LU R36, [R1+0xf0] ;  /* 0x0000f00001247983 */ /* 0x000f280000300800 */
[----:B------:R-:W4:Y:S04]  /*15b60*/  LDL.LU R18, [R1+0xf8] ;  /* 0x0000f80001127983 */ /* 0x000f280000300800 */
[----:B------:R0:W-:Y:S04]  /*15b70*/  STL [R1+0xd8], R31 ;  /* 0x0000d81f01007387 */ /* 0x0001e80000100800 */
[----:B------:R1:W4:Y:S02]  /*15b80*/  @!P0 LDG.E.U16 R116, desc[UR20][R4.64] ;  /* 0x0000001404748981 */ /* 0x000324000c1e1500 */
[----:B-1----:R-:W-:-:S02]  /*15b90*/  @!P0 IMAD.MOV.U32 R4, RZ, RZ, R62 ;  /* 0x000000ffff048224 */ /* 0x002fc400078e003e */
[----:B---3--:R-:W-:-:S05]  /*15ba0*/  IMAD.X R115, R115, 0x1, R38, P1 ;  /* 0x0000000173737824 */ /* 0x008fca00008e0626 */
[----:B------:R-:W-:Y:S01]  /*15bb0*/  STL [R1+0xcc], R115 ;  /* 0x0000cc7301007387 */ /* 0x000fe20000100800 */
[----:B--2---:R-:W-:-:S05]  /*15bc0*/  IADD3 R19, P1, PT, R19, R39, RZ ;  /* 0x0000002713137210 */ /* 0x004fca0007f3e0ff */
[----:B------:R-:W-:Y:S04]  /*15bd0*/  STL [R1+0xe0], R19 ;  /* 0x0000e01301007387 */ /* 0x000fe80000100800 */
[----:B------:R-:W2:Y:S01]  /*15be0*/  LDL.LU R62, [R1+0xec] ;  /* 0x0000ec00013e7983 */ /* 0x000ea20000300800 */
[----:B------:R-:W-:Y:S01]  /*15bf0*/  PRMT R114, RZ, 0x7610, R114 ;  /* 0x00007610ff727816 */ /* 0x000fe20000000072 */
[----:B------:R-:W-:Y:S02]  /*15c00*/  @!P0 IMAD.MOV.U32 R5, RZ, RZ, R115 ;  /* 0x000000ffff058224 */ /* 0x000fe400078e0073 */
[----:B------:R-:W-:Y:S01]  /*15c10*/  IMAD.X R113, R113, 0x1, R38, P3 ;  /* 0x0000000171717824 */ /* 0x000fe200018e0626 */
[----:B------:R-:W-:Y:S02]  /*15c20*/  PRMT R112, RZ, 0x7610, R112 ;  /* 0x00007610ff707816 */ /* 0x000fe40000000070 */
[----:B------:R1:W3:Y:S04]  /*15c30*/  @!P0 LDG.E.U16 R114, desc[UR20][R4.64] ;  /* 0x0000001404728981 */ /* 0x0002e8000c1e1500 */
[----:B------:R-:W-:Y:S01]  /*15c40*/  STL [R1+0xd4], R113 ;  /* 0x0000d47101007387 */ /* 0x000fe20000100800 */
[----:B----4-:R-:W-:-:S02]  /*15c50*/  IMAD.X R63, R63, 0x1, R38, P1 ;  /* 0x000000013f3f7824 */ /* 0x010fc400008e0626 */
[----:B-1----:R-:W-:Y:S02]  /*15c60*/  @!P0 IMAD.MOV.U32 R4, RZ, RZ, R31 ;  /* 0x000000ffff048224 */ /* 0x002fe400078e001f */
[----:B------:R-:W-:Y:S01]  /*15c70*/  @!P0 IMAD.MOV.U32 R5, RZ, RZ, R113 ;  /* 0x000000ffff058224 */ /* 0x000fe200078e0071 */
[----:B0-----:R-:W4:Y:S01]  /*15c80*/  LDL.LU R31, [R1+0xf4] ;  /* 0x0000f400011f7983 */ /* 0x001f220000300800 */
[----:B------:R-:W-:-:S03]  /*15c90*/  PRMT R110, RZ, 0x7610, R110 ;  /* 0x00007610ff6e7816 */ /* 0x000fc6000000006e */
[----:B------:R0:W3:Y:S01]  /*15ca0*/  @!P0 LDG.E.U16 R112, desc[UR20][R4.64] ;  /* 0x0000001404708981 */ /* 0x0000e2000c1e1500 */
[----:B------:R-:W-:-:S03]  /*15cb0*/  IADD3 R30, P1, PT, R30, R39, RZ ;  /* 0x000000271e1e7210 */ /* 0x000fc60007f3e0ff */
[----:B------:R1:W-:Y:S01]  /*15cc0*/  STL [R1+0xdc], R63 ;  /* 0x0000dc3f01007387 */ /* 0x0003e20000100800 */
[----:B0-----:R-:W-:Y:S01]  /*15cd0*/  @!P0 IMAD.MOV.U32 R5, RZ, RZ, R63 ;  /* 0x000000ffff058224 */ /* 0x001fe200078e003f */
[-C--:B------:R-:W-:Y:S01]  /*15ce0*/  IADD3 R36, P3, PT, R36, R39.reuse, RZ ;  /* 0x0000002724247210 */ /* 0x080fe20007f7e0ff */
[----:B------:R-:W-:Y:S02]  /*15cf0*/  IMAD.X R111, R111, 0x1, R38, P1 ;  /* 0x000000016f6f7824 */ /* 0x000fe400008e0626 */
[----:B------:R-:W-:Y:S01]  /*15d00*/  @!P0 IMAD.MOV.U32 R4, RZ, RZ, R19 ;  /* 0x000000ffff048224 */ /* 0x000fe200078e0013 */
[----:B------:R-:W-:Y:S01]  /*15d10*/  IADD3 R18, P1, PT, R18, R39, RZ ;  /* 0x0000002712127210 */ /* 0x000fe20007f3e0ff */
[----:B-1----:R-:W3:Y:S04]  /*15d20*/  LDL.LU R63, [R1+0x100] ;  /* 0x00010000013f7983 */ /* 0x002ee80000300800 */
[----:B------:R-:W3:Y:S04]  /*15d30*/  LDL.LU R19, [R1+0x108] ;  /* 0x0001080001137983 */ /* 0x000ee80000300800 */
[----:B------:R0:W-:Y:S04]  /*15d40*/  STL [R1+0xe8], R30 ;  /* 0x0000e81e01007387 */ /* 0x0001e80000100800 */
[----:B------:R-:W-:Y:S04]  /*15d50*/  STL [R1+0xf0], R36 ;  /* 0x0000f02401007387 */ /* 0x000fe80000100800 */
[----:B------:R-:W-:Y:S04]  /*15d60*/  STL [R1+0xe4], R111 ;  /* 0x0000e46f01007387 */ /* 0x000fe80000100800 */
[----:B------:R-:W-:Y:S04]  /*15d70*/  STL [R1+0xf8], R18 ;  /* 0x0000f81201007387 */ /* 0x000fe80000100800 */
[----:B------:R1:W3:Y:S04]  /*15d80*/  @!P0 LDG.E.U16 R110, desc[UR20][R4.64] ;  /* 0x00000014046e8981 */ /* 0x0002e8000c1e1500 */
[----:B------:R-:W3:Y:S01]  /*15d90*/  LDL.LU R115, [R1+0xfc] ;  /* 0x0000fc0001737983 */ /* 0x000ee20000300800 */
[----:B-1----:R-:W-:-:S02]  /*15da0*/  @!P0 IMAD.MOV.U32 R4, RZ, RZ, R30 ;  /* 0x000000ffff048224 */ /* 0x002fc400078e001e */
[----:B--2---:R-:W-:-:S05]  /*15db0*/  IMAD.X R62, R62, 0x1, R38, P3 ;  /* 0x000000013e3e7824 */ /* 0x004fca00018e0626 */
[----:B------:R1:W-:Y:S04]  /*15dc0*/  STL [R1+0xec], R62 ;  /* 0x0000ec3e01007387 */ /* 0x0003e80000100800 */
[----:B0-----:R-:W2:Y:S01]  /*15dd0*/  LDL.LU R30, [R1+0x110] ;  /* 0x00011000011e7983 */ /* 0x001ea20000300800 */
[----:B------:R-:W-:Y:S01]  /*15de0*/  PRMT R108, RZ, 0x7610, R108 ;  /* 0x00007610ff6c7816 */ /* 0x000fe2000000006c */
[----:B------:R-:W-:Y:S01]  /*15df0*/  @!P0 IMAD.MOV.U32 R5, RZ, RZ, R111 ;  /* 0x000000ffff058224 */ /* 0x000fe200078e006f */
[----:B------:R-:W-:Y:S01]  /*15e00*/  PRMT R106, RZ, 0x7610, R106 ;  /* 0x00007610ff6a7816 */ /* 0x000fe2000000006a */
[----:B------:R-:W2:Y:S04]  /*15e10*/  LDL.LU R113, [R1+0x104] ;  /* 0x0001040001717983 */ /* 0x000ea80000300800 */
[----:B------:R0:W2:Y:S01]  /*15e20*/  @!P0 LDG.E.U16 R108, desc[UR20][R4.64] ;  /* 0x00000014046c8981 */ /* 0x0000a2000c1e1500 */
[----:B----4-:R-:W-:-:S02]  /*15e30*/  IMAD.X R31, R31, 0x1, R38, P1 ;  /* 0x000000011f1f7824 */ /* 0x010fc400008e0626 */
[----:B0-----:R-:W-:Y:S02]  /*15e40*/  @!P0 IMAD.MOV.U32 R4, RZ, RZ, R36 ;  /* 0x000000ffff048224 */ /* 0x001fe400078e0024 */
[----:B------:R-:W-:Y:S01]  /*15e50*/  @!P0 IMAD.MOV.U32 R5, RZ, RZ, R62 ;  /* 0x000000ffff058224 */ /* 0x000fe200078e003e */
[----:B------:R0:W-:Y:S01]  /*15e60*/  STL [R1+0xf4], R31 ;  /* 0x0000f41f01007387 */ /* 0x0001e20000100800 */
[----:B------:R-:W-:-:S03]  /*15e70*/  PRMT R104, RZ, 0x7610, R104 ;  /* 0x00007610ff687816 */ /* 0x000fc60000000068 */
[----:B-1----:R-:W4:Y:S04]  /*15e80*/  LDL.LU R62, [R1+0x10c] ;  /* 0x00010c00013e7983 */ /* 0x002f280000300800 */
[----:B------:R1:W4:Y:S04]  /*15e90*/  @!P0 LDG.E.U16 R106, desc[UR20][R4.64] ;  /* 0x00000014046a8981 */ /* 0x000328000c1e1500 */
[----:B------:R-:W4:Y:S01]  /*15ea0*/  LDL.LU R111, [R1+0x114] ;  /* 0x00011400016f7983 */ /* 0x000f220000300800 */
[----:B---3--:R-:W-:Y:S01]  /*15eb0*/  IADD3 R63, P1, PT, R63, R39, RZ ;  /* 0x000000273f3f7210 */ /* 0x008fe20007f3e0ff */
[----:B-1----:R-:W-:-:S04]  /*15ec0*/  @!P0 IMAD.MOV.U32 R5, RZ, RZ, R31 ;  /* 0x000000ffff058224 */ /* 0x002fc800078e001f */
[----:B------:R1:W-:Y:S01]  /*15ed0*/  STL [R1+0x100], R63 ;  /* 0x0001003f01007387 */ /* 0x0003e20000100800 */
[----:B------:R-:W-:Y:S01]  /*15ee0*/  IADD3 R19, P3, PT, R19, R39, RZ ;  /* 0x0000002713137210 */ /* 0x000fe20007f7e0ff */
[----:B------:R-:W-:Y:S02]  /*15ef0*/  @!P0 IMAD.MOV.U32 R4, RZ, RZ, R18 ;  /* 0x000000ffff048224 */ /* 0x000fe400078e0012 */
[----:B0-----:R-:W3:Y:S04]  /*15f00*/  LDL.LU R31, [R1+0x118] ;  /* 0x00011800011f7983 */ /* 0x001ee80000300800 */
[----:B------:R-:W3:Y:S04]  /*15f10*/  LDL.LU R36, [R1+0x120] ;  /* 0x0001200001247983 */ /* 0x000ee80000300800 */
[----:B------:R-:W3:Y:S04]  /*15f20*/  LDL.LU R18, [R1+0x128] ;  /* 0x0001280001127983 */ /* 0x000ee80000300800 */
[----:B------:R0:W-:Y:S04]  /*15f30*/  STL [R1+0x108], R19 ;  /* 0x0001081301007387 */ /* 0x0001e80000100800 */
[----:B------:R0:W3:Y:S01]  /*15f40*/  @!P0 LDG.E.U16 R104, desc[UR20][R4.64] ;  /* 0x0000001404688981 */ /* 0x0000e2000c1e1500 */
[----:B------:R-:W-:-:S05]  /*15f50*/  IMAD.X R115, R115, 0x1, R38, P1 ;  /* 0x0000000173737824 */ /* 0x000fca00008e0626 */
[----:B------:R-:W-:Y:S01]  /*15f60*/  STL [R1+0xfc], R115 ;  /* 0x0000fc7301007387 */ /* 0x000fe20000100800 */
[----:B0-----:R-:W-:Y:S01]  /*15f70*/  @!P0 IMAD.MOV.U32 R4, RZ, RZ, R63 ;  /* 0x000000ffff048224 */ /* 0x001fe200078e003f */
[----:B--2---:R-:W-:-:S05]  /*15f80*/  IADD3 R30, P1, PT, R30, R39, RZ ;  /* 0x000000271e1e7210 */ /* 0x004fca0007f3e0ff */
[----:B------:R-:W-:Y:S04]  /*15f90*/  STL [R1+0x110], R30 ;  /* 0x0001101e01007387 */ /* 0x000fe80000100800 */
[----:B-1----:R-:W2:Y:S01]  /*15fa0*/  LDL.LU R63, [R1+0x11c] ;  /* 0x00011c00013f7983 */ /* 0x002ea20000300800 */
[----:B------:R-:W-:Y:S01]  /*15fb0*/  PRMT R102, RZ, 0x7610, R102 ;  /* 0x00007610ff667816 */ /* 0x000fe20000000066 */
[----:B------:R-:W-:Y:S02]  /*15fc0*/  @!P0 IMAD.MOV.U32 R5, RZ, RZ, R115 ;  /* 0x000000ffff058224 */ /* 0x000fe400078e0073 */
[----:B------:R-:W-:Y:S01]  /*15fd0*/  IMAD.X R113, R113, 0x1, R38, P3 ;  /* 0x0000000171717824 */ /* 0x000fe200018e0626 */
[----:B------:R-:W-:Y:S02]  /*15fe0*/  PRMT R100, RZ, 0x7610, R100 ;  /* 0x00007610ff647816 */ /* 0x000fe40000000064 */
[----:B------:R0:W2:Y:S04]  /*15ff0*/  @!P0 LDG.E.U16 R102, desc[UR20][R4.64] ;  /* 0x0000001404668981 */ /* 0x0000a8000c1e1500 */
[----:B------:R-:W-:Y:S01]  /*16000*/  STL [R1+0x104], R113 ;  /* 0x0001047101007387 */ /* 0x000fe20000100800 */
[----:B----4-:R-:W-:-:S02]  /*16010*/  IMAD.X R62, R62, 0x1, R38, P1 ;  /* 0x000000013e3e7824 */ /* 0x010fc400008e0626 */
[----:B0-----:R-:W-:Y:S02]  /*16020*/  @!P0 IMAD.MOV.U32 R4, RZ, RZ, R19 ;  /* 0x000000ffff048224 */ /* 0x001fe400078e0013 */
[----:B------:R-:W-:Y:S01]  /*16030*/  @!P0 IMAD.MOV.U32 R5, RZ, RZ, R113 ;  /* 0x000000ffff058224 */ /* 0x000fe200078e0071 */
[----:B------:R-:W4:Y:S01]  /*16040*/  LDL.LU R19, [R1+0x124] ;  /* 0x0001240001137983 */ /* 0x000f220000300800 */
[----:B------:R-:W-:-:S03]  /*16050*/  PRMT R98, RZ, 0x7610, R98 ;  /* 0x00007610ff627816 */ /* 0x000fc60000000062 */
[----:B------:R0:W4:Y:S04]  /*16060*/  @!P0 LDG.E.U16 R100, desc[UR20][R4.64] ;  /* 0x0000001404648981 */ /* 0x000128000c1e1500 */
[----:B------:R1:W-:Y:S01]  /*16070*/  STL [R1+0x10c], R62 ;  /* 0x00010c3e01007387 */ /* 0x0003e20000100800 */
[-C--:B---3--:R-:W-:Y:S01]  /*16080*/  IADD3 R31, P1, PT, R31, R39.reuse, RZ ;  /* 0x000000271f1f7210 */ /* 0x088fe20007f3e0ff */
[----:B0-----:R-:W-:Y:S01]  /*16090*/  @!P0 IMAD.MOV.U32 R5, RZ, RZ, R62 ;  /* 0x000000ffff058224 */ /* 0x001fe200078e003e */
[----:B------:R-:W-:-:S03]  /*160a0*/  IADD3 R36, P3, PT, R36, R39, RZ ;  /* 0x0000002724247210 */ /* 0x000fc60007f7e0ff */
[----:B------:R-:W-:Y:S01]  /*160b0*/  IMAD.X R111, R111, 0x1, R38, P1 ;  /* 0x000000016f6f7824 */ /* 0x000fe200008e0626 */
[----:B-1----:R-:W3:Y:S01]  /*160c0*/  LDL.LU R62, [R1+0x130] ;  /* 0x00013000013e7983 */ /* 0x002ee20000300800 */
[----:B------:R-:W-:Y:S01]  /*160d0*/  @!P0 IMAD.MOV.U32 R4, RZ, RZ, R30 ;  /* 0x000000ffff048224 */ /* 0x000fe200078e001e */
[----:B------:R-:W-:Y:S02]  /*160e0*/  IADD3 R18, P1, PT, R18, R39, RZ ;  /* 0x0000002712127210 */ /* 0x000fe40007f3e0ff */
        /* <DEDUP_REMOVED lines=22> */
[----:B------:R1:W4:Y:S01]  /*16250*/  @!P0 LDG.E.U16 R94, desc[UR20][R4.64] ;  /* 0x00000014045e8981 */ /* 0x000322000c1e1500 */
[----:B---3--:R-:W-:-:S03]  /*16260*/  IADD3 R62, P1, PT, R62, R39, RZ ;  /* 0x000000273e3e7210 */ /* 0x008fc60007f3e0ff */
[----:B------:R-:W3:Y:S01]  /*16270*/  LDL.LU R111, [R1+0x144] ;  /* 0x00014400016f7983 */ /* 0x000ee20000300800 */
[----:B------:R-:W-:-:S03]  /*16280*/  IADD3 R30, P3, PT, R30, R39, RZ ;  /* 0x000000271e1e7210 */ /* 0x000fc60007f7e0ff */
[----:B------:R2:W-:Y:S01]  /*16290*/  STL [R1+0x130], R62 ;  /* 0x0001303e01007387 */ /* 0x0005e20000100800 */
[----:B-1----:R-:W-:-:S03]  /*162a0*/  @!P0 IMAD.MOV.U32 R5, RZ, RZ, R19 ;  /* 0x000000ffff058224 */ /* 0x002fc600078e0013 */
[----:B0-----:R-:W3:Y:S01]  /*162b0*/  LDL.LU R19, [R1+0x148] ;  /* 0x0001480001137983 */ /* 0x001ee20000300800 */
[----:B------:R-:W-:-:S03]  /*162c0*/  @!P0 IMAD.MOV.U32 R4, RZ, RZ, R18 ;  /* 0x000000ffff048224 */ /* 0x000fc600078e0012 */
[----:B------:R-:W3:Y:S04]  /*162d0*/  LDL.LU R36, [R1+0x150] ;  /* 0x0001500001247983 */ /* 0x000ee80000300800 */
[----:B------:R-:W3:Y:S04]  /*162e0*/  LDL.LU R18, [R1+0x158] ;  /* 0x0001580001127983 */ /* 0x000ee80000300800 */
[----:B------:R0:W-:Y:S04]  /*162f0*/  STL [R1+0x138], R30 ;  /* 0x0001381e01007387 */ /* 0x0001e80000100800 */
[----:B------:R1:W3:Y:S01]  /*16300*/  @!P0 LDG.E.U16 R92, desc[UR20][R4.64] ;  /* 0x00000014045c8981 */ /* 0x0002e2000c1e1500 */
[----:B------:R-:W-:-:S05]  /*16310*/  IMAD.X R115, R115, 0x1, R38, P1 ;  /* 0x0000000173737824 */ /* 0x000fca00008e0626 */
[----:B------:R-:W-:Y:S01]  /*16320*/  STL [R1+0x12c], R115 ;  /* 0x00012c7301007387 */ /* 0x000fe20000100800 */
[----:B-1----:R-:W-:Y:S01]  /*16330*/  @!P0 IMAD.MOV.U32 R4, RZ, RZ, R62 ;  /* 0x000000ffff048224 */ /* 0x002fe200078e003e */
[----:B--2---:R-:W-:-:S05]  /*16340*/  IADD3 R31, P1, PT, R31, R39, RZ ;  /* 0x000000271f1f7210 */ /* 0x004fca0007f3e0ff */
[----:B------:R-:W-:Y:S04]  /*16350*/  STL [R1+0x140], R31 ;  /* 0x0001401f01007387 */ /* 0x000fe80000100800 */
[----:B------:R-:W2:Y:S01]  /*16360*/  LDL.LU R62, [R1+0x14c] ;  /* 0x00014c00013e7983 */ /* 0x000ea20000300800 */
[----:B------:R-:W-:Y:S01]  /*16370*/  PRMT R90, RZ, 0x7610, R90 ;  /* 0x00007610ff5a7816 */ /* 0x000fe2000000005a */
[----:B------:R-:W-:Y:S02]  /*16380*/  @!P0 IMAD.MOV.U32 R5, RZ, RZ, R115 ;  /* 0x000000ffff058224 */ /* 0x000fe400078e0073 */
[----:B------:R-:W-:Y:S01]  /*16390*/  IMAD.X R113, R113, 0x1, R38, P3 ;  /* 0x0000000171717824 */ /* 0x000fe200018e0626 */
[----:B------:R-:W-:Y:S02]  /*163a0*/  PRMT R88, RZ, 0x7610, R88 ;  /* 0x00007610ff587816 */ /* 0x000fe40000000058 */
[----:B------:R1:W2:Y:S04]  /*163b0*/  @!P0 LDG.E.U16 R90, desc[UR20][R4.64] ;  /* 0x00000014045a8981 */ /* 0x0002a8000c1e1500 */
[----:B------:R-:W-:Y:S01]  /*163c0*/  STL [R1+0x134], R113 ;  /* 0x0001347101007387 */ /* 0x000fe20000100800 */
[----:B----4-:R-:W-:-:S02]  /*163d0*/  IMAD.X R63, R63, 0x1, R38, P1 ;  /* 0x000000013f3f7824 */ /* 0x010fc400008e0626 */
[----:B-1----:R-:W-:Y:S02]  /*163e0*/  @!P0 IMAD.MOV.U32 R4, RZ, RZ, R30 ;  /* 0x000000ffff048224 */ /* 0x002fe400078e001e */
[----:B------:R-:W-:Y:S01]  /*163f0*/  @!P0 IMAD.MOV.U32 R5, RZ, RZ, R113 ;  /* 0x000000ffff058224 */ /* 0x000fe200078e0071 */
[----:B0-----:R-:W4:Y:S01]  /*16400*/  LDL.LU R30, [R1+0x154] ;  /* 0x00015400011e7983 */ /* 0x001f220000300800 */
[----:B------:R-:W-:-:S03]  /*16410*/  PRMT R86, RZ, 0x7610, R86 ;  /* 0x00007610ff567816 */ /* 0x000fc60000000056 */
[----:B------:R0:W4:Y:S01]  /*16420*/  @!P0 LDG.E.U16 R88, desc[UR20][R4.64] ;  /* 0x0000001404588981 */ /* 0x000122000c1e1500 */
[----:B---3--:R-:W-:-:S03]  /*16430*/  IADD3 R19, P1, PT, R19, R39, RZ ;  /* 0x0000002713137210 */ /* 0x008fc60007f3e0ff */
[----:B------:R1:W-:Y:S01]  /*16440*/  STL [R1+0x13c], R63 ;  /* 0x00013c3f01007387 */ /* 0x0003e20000100800 */
[-C--:B------:R-:W-:Y:S01]  /*16450*/  IADD3 R36, P3, PT, R36, R39.reuse, RZ ;  /* 0x0000002724247210 */ /* 0x080fe20007f7e0ff */
[----:B0-----:R-:W-:Y:S02]  /*16460*/  @!P0 IMAD.MOV.U32 R5, RZ, RZ, R63 ;  /* 0x000000ffff058224 */ /* 0x001fe400078e003f */
[----:B------:R-:W-:Y:S01]  /*16470*/  IMAD.X R111, R111, 0x1, R38, P1 ;  /* 0x000000016f6f7824 */ /* 0x000fe200008e0626 */
[----:B------:R-:W-:Y:S01]  /*16480*/  IADD3 R18, P1, PT, R18, R39, RZ ;  /* 0x0000002712127210 */ /* 0x000fe20007f3e0ff */
[----:B------:R-:W-:Y:S01]  /*16490*/  @!P0 IMAD.MOV.U32 R4, RZ, RZ, R31 ;  /* 0x000000ffff048224 */ /* 0x000fe200078e001f */
        /* <DEDUP_REMOVED lines=25> */
[-C--:B---3--:R-:W-:Y:S02]  /*16630*/  IADD3 R63, P1, PT, R63, R39.reuse, RZ ;  /* 0x000000273f3f7210 */ /* 0x088fe40007f3e0ff */
[----:B------:R-:W-:Y:S01]  /*16640*/  IADD3 R31, P3, PT, R31, R39, RZ ;  /* 0x000000271f1f7210 */ /* 0x000fe20007f7e0ff */
[----:B-1----:R-:W-:-:S02]  /*16650*/  @!P0 IMAD.MOV.U32 R5, RZ, RZ, R30 ;  /* 0x000000ffff058224 */ /* 0x002fc400078e001e */
[----:B------:R1:W-:Y:S01]  /*16660*/  STL [R1+0x160], R63 ;  /* 0x0001603f01007387 */ /* 0x0003e20000100800 */
[----:B------:R-:W-:-:S03]  /*16670*/  @!P0 IMAD.MOV.U32 R4, RZ, RZ, R18 ;  /* 0x000000ffff048224 */ /* 0x000fc600078e0012 */
        /* <DEDUP_REMOVED lines=133> */
[--C-:B------:R-:W-:Y:S01]  /*16ed0*/  IMAD.X R113, R113, 0x1, R38.reuse, P3 ;  /* 0x0000000171717824 */ /* 0x100fe200018e0626 */
        /* <DEDUP_REMOVED lines=59> */
[--C-:B------:R-:W-:Y:S01]  /*17290*/  IMAD.X R113, R113, 0x1, R38.reuse, P3 ;  /* 0x0000000171717824 */ /* 0x100fe200018e0626 */
        /* <DEDUP_REMOVED lines=33> */
[----:B----4-:R-:W-:Y:S01]  /*174b0*/  IMAD.X R31, R31, 0x1, R38, P1 ;  /* 0x000000011f1f7824 */ /* 0x010fe200008e0626 */
[----:B------:R-:W-:-:S04]  /*174c0*/  PRMT R10, RZ, 0x7610, R10 ;  /* 0x00007610ff0a7816 */ /* 0x000fc8000000000a */
[----:B------:R4:W-:Y:S01]  /*174d0*/  STL [R1+0x228], R31 ;  /* 0x0002281f01007387 */ /* 0x0009e20000100800 */
[----:B0-----:R-:W-:Y:S02]  /*174e0*/  @!P0 IMAD.MOV.U32 R4, RZ, RZ, R36 ;  /* 0x000000ffff048224 */ /* 0x001fe400078e0024 */
[----:B------:R-:W-:Y:S02]  /*174f0*/  @!P0 IMAD.MOV.U32 R5, RZ, RZ, R62 ;  /* 0x000000ffff058224 */ /* 0x000fe400078e003e */
[----:B-1----:R-:W2:Y:S04]  /*17500*/  LDL.LU R62, [R1+0x240] ;  /* 0x00024000013e7983 */ /* 0x002ea80000300800 */
[----:B------:R-:W2:Y:S04]  /*17510*/  LDL.LU R111, [R1+0x248] ;  /* 0x00024800016f7983 */ /* 0x000ea80000300800 */
[----:B------:R0:W2:Y:S01]  /*17520*/  @!P0 LDG.E.U16 R26, desc[UR20][R4.64] ;  /* 0x00000014041a8981 */ /* 0x0000a2000c1e1500 */
[----:B---3--:R-:W-:-:S02]  /*17530*/  IADD3 R63, P1, PT, R63, R39, RZ ;  /* 0x000000273f3f7210 */ /* 0x008fc40007f3e0ff */
[----:B------:R-:W-:-:S03]  /*17540*/  IADD3 R19, P3, PT, R19, R39, RZ ;  /* 0x0000002713137210 */ /* 0x000fc60007f7e0ff */
[----:B------:R1:W-:Y:S01]  /*17550*/  STL [R1+0x234], R63 ;  /* 0x0002343f01007387 */ /* 0x0003e20000100800 */
[----:B0-----:R-:W-:Y:S02]  /*17560*/  @!P0 IMAD.MOV.U32 R4, RZ, RZ, R18 ;  /* 0x000000ffff048224 */ /* 0x001fe400078e0012 */
[----:B------:R-:W-:Y:S01]  /*17570*/  @!P0 IMAD.MOV.U32 R5, RZ, RZ, R31 ;  /* 0x000000ffff058224 */ /* 0x000fe200078e001f */
[----:B------:R-:W3:Y:S04]  /*17580*/  LDL.LU R36, [R1+0x24c] ;  /* 0x00024c0001247983 */ /* 0x000ee80000300800 */
[----:B----4-:R-:W4:Y:S04]  /*17590*/  LDL.LU R31, [R1+0x254] ;  /* 0x00025400011f7983 */ /* 0x010f280000300800 */
[----:B------:R-:W4:Y:S04]  /*175a0*/  LDL.LU R18, [R1+0x25c] ;  /* 0x00025c0001127983 */ /* 0x000f280000300800 */
[----:B------:R0:W-:Y:S04]  /*175b0*/  STL [R1+0x23c], R19 ;  /* 0x00023c1301007387 */ /* 0x0001e80000100800 */
[----:B------:R0:W4:Y:S01]  /*175c0*/  @!P0 LDG.E.U16 R10, desc[UR20][R4.64] ;  /* 0x00000014040a8981 */ /* 0x000122000c1e1500 */
        /* <DEDUP_REMOVED lines=10> */
[----:B------:R0:W2:Y:S01]  /*17670*/  @!P0 LDG.E.U16 R57, desc[UR20][R4.64] ;  /* 0x0000001404398981 */ /* 0x0000a2000c1e1500 */
[----:B------:R-:W-:-:S03]  /*17680*/  IMAD.X R62, R62, 0x1, R38, P1 ;  /* 0x000000013e3e7824 */ /* 0x000fc600008e0626 */
[----:B------:R-:W-:Y:S01]  /*17690*/  STL [R1+0x238], R113 ;  /* 0x0002387101007387 */ /* 0x000fe20000100800 */
[----:B0-----:R-:W-:Y:S02]  /*176a0*/  @!P0 IMAD.MOV.U32 R4, RZ, RZ, R19 ;  /* 0x000000ffff048224 */ /* 0x001fe400078e0013 */
[----:B------:R-:W-:Y:S01]  /*176b0*/  @!P0 IMAD.MOV.U32 R5, RZ, RZ, R113 ;  /* 0x000000ffff058224 */ /* 0x000fe200078e0071 */
[----:B------:R-:W2:Y:S01]  /*176c0*/  LDL.LU R19, [R1+0x258] ;  /* 0x0002580001137983 */ /* 0x000ea20000300800 */
[----:B------:R-:W-:-:S03]  /*176d0*/  PRMT R25, RZ, 0x7610, R25 ;  /* 0x00007610ff197816 */ /* 0x000fc60000000019 */
[----:B------:R0:W2:Y:S04]  /*176e0*/  @!P0 LDG.E.U16 R44, desc[UR20][R4.64] ;  /* 0x00000014042c8981 */ /* 0x0000a8000c1e1500 */
[----:B------:R1:W-:Y:S01]  /*176f0*/  STL [R1+0x240], R62 ;  /* 0x0002403e01007387 */ /* 0x0003e20000100800 */
[-C--:B---3--:R-:W-:Y:S01]  /*17700*/  IADD3 R36, P1, PT, R36, R39.reuse, RZ ;  /* 0x0000002724247210 */ /* 0x088fe20007f3e0ff */
[----:B0-----:R-:W-:Y:S01]  /*17710*/  @!P0 IMAD.MOV.U32 R5, RZ, RZ, R62 ;  /* 0x000000ffff058224 */ /* 0x001fe200078e003e */
[----:B----4-:R-:W-:-:S03]  /*17720*/  IADD3 R31, P3, PT, R31, R39, RZ ;  /* 0x000000271f1f7210 */ /* 0x010fc60007f7e0ff */
[----:B------:R-:W-:Y:S01]  /*17730*/  IMAD.X R111, R111, 0x1, R38, P1 ;  /* 0x000000016f6f7824 */ /* 0x000fe200008e0626 */
[----:B-1----:R-:W3:Y:S01]  /*17740*/  LDL.LU R62, [R1+0x264] ;  /* 0x00026400013e7983 */ /* 0x002ee20000300800 */
[----:B------:R-:W-:Y:S01]  /*17750*/  @!P0 IMAD.MOV.U32 R4, RZ, RZ, R30 ;  /* 0x000000ffff048224 */ /* 0x000fe200078e001e */
[----:B------:R-:W-:Y:S02]  /*17760*/  IADD3 R18, P1, PT, R18, R39, RZ ;  /* 0x0000002712127210 */ /* 0x000fe40007f3e0ff */
[----:B------:R-:W4:Y:S04]  /*17770*/  LDL.LU R30, [R1+0x26c] ;  /* 0x00026c00011e7983 */ /* 0x000f280000300800 */
[----:B------:R0:W-:Y:S04]  /*17780*/  STL [R1+0x24c], R36 ;  /* 0x00024c2401007387 */ /* 0x0001e80000100800 */
[----:B------:R-:W-:Y:S04]  /*17790*/  STL [R1+0x254], R31 ;  /* 0x0002541f01007387 */ /* 0x000fe80000100800 */
[----:B------:R1:W-:Y:S04]  /*177a0*/  STL [R1+0x248], R111 ;  /* 0x0002486f01007387 */ /* 0x0003e80000100800 */
[----:B------:R-:W-:Y:S04]  /*177b0*/  STL [R1+0x25c], R18 ;  /* 0x00025c1201007387 */ /* 0x000fe80000100800 */
[----:B------:R0:W4:Y:S04]  /*177c0*/  @!P0 LDG.E.U16 R25, desc[UR20][R4.64] ;  /* 0x0000001404198981 */ /* 0x000128000c1e1500 */
[----:B------:R-:W4:Y:S01]  /*177d0*/  LDL.LU R115, [R1+0x260] ;  /* 0x0002600001737983 */ /* 0x000f220000300800 */
[----:B0-----:R-:W-:-:S02]  /*177e0*/  @!P0 IMAD.MOV.U32 R4, RZ, RZ, R36 ;  /* 0x000000ffff048224 */ /* 0x001fc400078e0024 */
[----:B--2---:R-:W-:-:S05]  /*177f0*/  IMAD.X R63, R63, 0x1, R38, P3 ;  /* 0x000000013f3f7824 */ /* 0x004fca00018e0626 */
[----:B------:R0:W-:Y:S04]  /*17800*/  STL [R1+0x250], R63 ;  /* 0x0002503f01007387 */ /* 0x0001e80000100800 */
[----:B------:R-:W2:Y:S01]  /*17810*/  LDL.LU R36, [R1+0x274] ;  /* 0x0002740001247983 */ /* 0x000ea20000300800 */
[----:B------:R-:W-:Y:S01]  /*17820*/  PRMT R6, RZ, 0x7610, R6 ;  /* 0x00007610ff067816 */ /* 0x000fe20000000006 */
[----:B------:R-:W-:Y:S01]  /*17830*/  @!P0 IMAD.MOV.U32 R5, RZ, RZ, R111 ;  /* 0x000000ffff058224 */ /* 0x000fe200078e006f */
[----:B------:R-:W-:Y:S01]  /*17840*/  PRMT R56, RZ, 0x7610, R56 ;  /* 0x00007610ff387816 */ /* 0x000fe20000000038 */
[----:B------:R-:W2:Y:S04]  /*17850*/  LDL.LU R113, [R1+0x268] ;  /* 0x0002680001717983 */ /* 0x000ea80000300800 */
[----:B------:R0:W2:Y:S01]  /*17860*/  @!P0 LDG.E.U16 R6, desc[UR20][R4.64] ;  /* 0x0000001404068981 */ /* 0x0000a2000c1e1500 */
[----:B------:R-:W-:-:S02]  /*17870*/  IMAD.X R19, R19, 0x1, R38, P1 ;  /* 0x0000000113137824 */ /* 0x000fc400008e0626 */
[----:B0-----:R-:W-:Y:S02]  /*17880*/  @!P0 IMAD.MOV.U32 R4, RZ, RZ, R31 ;  /* 0x000000ffff048224 */ /* 0x001fe400078e001f */
[----:B------:R-:W-:Y:S01]  /*17890*/  @!P0 IMAD.MOV.U32 R5, RZ, RZ, R63 ;  /* 0x000000ffff058224 */ /* 0x000fe200078e003f */
[----:B------:R0:W-:Y:S01]  /*178a0*/  STL [R1+0x258], R19 ;  /* 0x0002581301007387 */ /* 0x0001e20000100800 */
[----:B------:R-:W-:-:S03]  /*178b0*/  PRMT R43, RZ, 0x7610, R43 ;  /* 0x00007610ff2b7816 */ /* 0x000fc6000000002b */
[----:B-1----:R-:W2:Y:S04]  /*178c0*/  LDL.LU R111, [R1+0x270] ;  /* 0x00027000016f7983 */ /* 0x002ea80000300800 */
[----:B------:R1:W2:Y:S01]  /*178d0*/  @!P0 LDG.E.U16 R56, desc[UR20][R4.64] ;  /* 0x0000001404388981 */ /* 0x0002a2000c1e1500 */
[----:B---3--:R-:W-:-:S03]  /*178e0*/  IADD3 R62, P1, PT, R62, R39, RZ ;  /* 0x000000273e3e7210 */ /* 0x008fc60007f3e0ff */
[----:B------:R-:W3:Y:S01]  /*178f0*/  LDL.LU R63, [R1+0x278] ;  /* 0x00027800013f7983 */ /* 0x000ee20000300800 */
[----:B----4-:R-:W-:-:S03]  /*17900*/  IADD3 R30, P3, PT, R30, R39, RZ ;  /* 0x000000271e1e7210 */ /* 0x010fc60007f7e0ff */
[----:B------:R4:W-:Y:S01]  /*17910*/  STL [R1+0x264], R62 ;  /* 0x0002643e01007387 */ /* 0x0009e20000100800 */
[----:B-1----:R-:W-:-:S03]  /*17920*/  @!P0 IMAD.MOV.U32 R4, RZ, RZ, R18 ;  /* 0x000000ffff048224 */ /* 0x002fc600078e0012 */
[----:B------:R-:W3:Y:S01]  /*17930*/  LDL.LU R18, [R1+0x27c] ;  /* 0x00027c0001127983 */ /* 0x000ee20000300800 */
[----:B------:R-:W-:-:S03]  /*17940*/  @!P0 IMAD.MOV.U32 R5, RZ, RZ, R19 ;  /* 0x000000ffff058224 */ /* 0x000fc600078e0013 */
[----:B------:R-:W3:Y:S04]  /*17950*/  LDL.LU R31, [R1+0x284] ;  /* 0x00028400011f7983 */ /* 0x000ee80000300800 */
[----:B0-----:R-:W3:Y:S04]  /*17960*/  LDL.LU R19, [R1+0x28c] ;  /* 0x00028c0001137983 */ /* 0x001ee80000300800 */
[----:B------:R0:W-:Y:S04]  /*17970*/  STL [R1+0x26c], R30 ;  /* 0x00026c1e01007387 */ /* 0x0001e80000100800 */
[----:B------:R1:W3:Y:S01]  /*17980*/  @!P0 LDG.E.U16 R43, desc[UR20][R4.64] ;  /* 0x00000014042b8981 */ /* 0x0002e2000c1e1500 */
[----:B------:R-:W-:-:S05]  /*17990*/  IMAD.X R115, R115, 0x1, R38, P1 ;  /* 0x0000000173737824 */ /* 0x000fca00008e0626 */
[----:B------:R-:W-:Y:S01]  /*179a0*/  STL [R1+0x260], R115 ;  /* 0x0002607301007387 */ /* 0x000fe20000100800 */
[----:B-1----:R-:W-:Y:S01]  /*179b0*/  @!P0 IMAD.MOV.U32 R4, RZ, RZ, R62 ;  /* 0x000000ffff048224 */ /* 0x002fe200078e003e */
[----:B--2---:R-:W-:-:S05]  /*179c0*/  IADD3 R36, P1, PT, R36, R39, RZ ;  /* 0x0000002724247210 */ /* 0x004fca0007f3e0ff */
[----:B------:R-:W-:Y:S04]  /*179d0*/  STL [R1+0x274], R36 ;  /* 0x0002742401007387 */ /* 0x000fe80000100800 */
[----:B----4-:R-:W2:Y:S01]  /*179e0*/  LDL.LU R62, [R1+0x280] ;  /* 0x00028000013e7983 */ /* 0x010ea20000300800 */
[----:B------:R-:W-:Y:S01]  /*179f0*/  PRMT R24, RZ, 0x7610, R24 ;  /* 0x00007610ff187816 */ /* 0x000fe20000000018 */
[----:B------:R-:W-:Y:S02]  /*17a00*/  @!P0 IMAD.MOV.U32 R5, RZ, RZ, R115 ;  /* 0x000000ffff058224 */ /* 0x000fe400078e0073 */
[----:B------:R-:W-:Y:S01]  /*17a10*/  IMAD.X R113, R113, 0x1, R38, P3 ;  /* 0x0000000171717824 */ /* 0x000fe200018e0626 */
[----:B------:R-:W-:Y:S02]  /*17a20*/  PRMT R14, RZ, 0x7610, R14 ;  /* 0x00007610ff0e7816 */ /* 0x000fe4000000000e */
[----:B------:R1:W4:Y:S04]  /*17a30*/  @!P0 LDG.E.U16 R24, desc[UR20][R4.64] ;  /* 0x0000001404188981 */ /* 0x000328000c1e1500 */
[----:B------:R-:W-:Y:S01]  /*17a40*/  STL [R1+0x268], R113 ;  /* 0x0002687101007387 */ /* 0x000fe20000100800 */
[----:B------:R-:W-:-:S02]  /*17a50*/  IMAD.X R111, R111, 0x1, R38, P1 ;  /* 0x000000016f6f7824 */ /* 0x000fc400008e0626 */
        /* <DEDUP_REMOVED lines=32> */
[----:B------:R0:W-:Y:S04]  /*17c60*/  STL [R1+0x288], R30 ;  /* 0x0002881e01007387 */ /* 0x0001e80000100800 */
[----:B------:R4:W2:Y:S01]  /*17c70*/  @!P0 LDG.E.U16 R23, desc[UR20][R4.64] ;  /* 0x0000001404178981 */ /* 0x0008a2000c1e1500 */
[----:B------:R-:W-:-:S03]  /*17c80*/  PRMT R13, RZ, 0x7610, R13 ;  /* 0x00007610ff0d7816 */ /* 0x000fc6000000000d */
[----:B-1----:R-:W2:Y:S01]  /*17c90*/  LDL.LU R62, [R1+0x2a0] ;  /* 0x0002a000013e7983 */ /* 0x002ea20000300800 */
[-C--:B---3--:R-:W-:Y:S01]  /*17ca0*/  IADD3 R111, P1, PT, R111, R39.reuse, RZ ;  /* 0x000000276f6f7210 */ /* 0x088fe20007f3e0ff */
[----:B----4-:R-:W-:Y:S02]  /*17cb0*/  @!P0 IMAD.MOV.U32 R5, RZ, RZ, R30 ;  /* 0x000000ffff058224 */ /* 0x010fe400078e001e */
[----:B0-----:R-:W3:Y:S01]  /*17cc0*/  LDL.LU R30, [R1+0x2a8] ;  /* 0x0002a800011e7983 */ /* 0x001ee20000300800 */
[----:B------:R-:W-:Y:S01]  /*17cd0*/  @!P0 IMAD.MOV.U32 R4, RZ, RZ, R19 ;  /* 0x000000ffff048224 */ /* 0x000fe200078e0013 */
[----:B------:R-:W-:Y:S02]  /*17ce0*/  IADD3 R36, P3, PT, R36, R39, RZ ;  /* 0x0000002724247210 */ /* 0x000fe40007f7e0ff */
[----:B------:R0:W-:Y:S04]  /*17cf0*/  STL [R1+0x294], R111 ;  /* 0x0002946f01007387 */ /* 0x0001e80000100800 */
[----:B------:R-:W4:Y:S04]  /*17d00*/  LDL.LU R19, [R1+0x2ac] ;  /* 0x0002ac0001137983 */ /* 0x000f280000300800 */
        /* <DEDUP_REMOVED lines=8> */
[----:B------:R0:W-:Y:S04]  /*17d90*/  STL [R1+0x2a4], R18 ;  /* 0x0002a41201007387 */ /* 0x0001e80000100800 */
[----:B------:R-:W2:Y:S01]  /*17da0*/  LDL.LU R111, [R1+0x2b0] ;  /* 0x0002b000016f7983 */ /* 0x000ea20000300800 */
[----:B------:R-:W-:Y:S01]  /*17db0*/  PRMT R54, RZ, 0x7610, R54 ;  /* 0x00007610ff367816 */ /* 0x000fe20000000036 */
[----:B------:R-:W-:Y:S02]  /*17dc0*/  @!P0 IMAD.MOV.U32 R5, RZ, RZ, R115 ;  /* 0x000000ffff058224 */ /* 0x000fe400078e0073 */
[----:B------:R-:W-:Y:S01]  /*17dd0*/  IMAD.X R113, R113, 0x1, R38, P3 ;  /* 0x0000000171717824 */ /* 0x000fe200018e0626 */
[----:B------:R-:W-:Y:S02]  /*17de0*/  PRMT R35, RZ, 0x7610, R35 ;  /* 0x00007610ff237816 */ /* 0x000fe40000000023 */
[----:B------:R0:W2:Y:S01]  /*17df0*/  @!P0 LDG.E.U16 R54, desc[UR20][R4.64] ;  /* 0x0000001404368981 */ /* 0x0000a2000c1e1500 */
[----:B------:R-:W-:-:S03]  /*17e00*/  PRMT R22, RZ, 0x7610, R22 ;  /* 0x00007610ff167816 */ /* 0x000fc60000000016 */
[----:B------:R-:W-:Y:S01]  /*17e10*/  STL [R1+0x298], R113 ;  /* 0x0002987101007387 */ /* 0x000fe20000100800 */
[----:B0-----:R-:W-:Y:S02]  /*17e20*/  @!P0 IMAD.MOV.U32 R4, RZ, RZ, R36 ;  /* 0x000000ffff048224 */ /* 0x001fe400078e0024 */
[----:B------:R-:W-:Y:S01]  /*17e30*/  @!P0 IMAD.MOV.U32 R5, RZ, RZ, R113 ;  /* 0x000000ffff058224 */ /* 0x000fe200078e0071 */
[----:B-1----:R-:W2:Y:S01]  /*17e40*/  LDL.LU R36, [R1+0x2b8] ;  /* 0x0002b80001247983 */ /* 0x002ea20000300800 */
[----:B------:R-:W-:-:S03]  /*17e50*/  IMAD.X R62, R62, 0x1, R38, P1 ;  /* 0x000000013e3e7824 */ /* 0x000fc600008e0626 */
[----:B------:R0:W2:Y:S04]  /*17e60*/  @!P0 LDG.E.U16 R35, desc[UR20][R4.64] ;  /* 0x0000001404238981 */ /* 0x0000a8000c1e1500 */
[----:B------:R1:W-:Y:S01]  /*17e70*/  STL [R1+0x2a0], R62 ;  /* 0x0002a03e01007387 */ /* 0x0003e20000100800 */
[-C--:B----4-:R-:W-:Y:S01]  /*17e80*/  IADD3 R19, P1, PT, R19, R39.reuse, RZ ;  /* 0x0000002713137210 */ /* 0x090fe20007f3e0ff */
[----:B0-----:R-:W-:Y:S01]  /*17e90*/  @!P0 IMAD.MOV.U32 R4, RZ, RZ, R18 ;  /* 0x000000ffff048224 */ /* 0x001fe200078e0012 */
[-C--:B---3--:R-:W-:Y:S01]  /*17ea0*/  IADD3 R63, P3, PT, R63, R39.reuse, RZ ;  /* 0x000000273f3f7210 */ /* 0x088fe20007f7e0ff */
[----:B------:R-:W-:Y:S01]  /*17eb0*/  @!P0 IMAD.MOV.U32 R5, RZ, RZ, R62 ;  /* 0x000000ffff058224 */ /* 0x000fe200078e003e */
[----:B------:R-:W3:Y:S01]  /*17ec0*/  LDL.LU R18, [R1+0x2c4] ;  /* 0x0002c40001127983 */ /* 0x000ee20000300800 */
[----:B------:R-:W-:Y:S01]  /*17ed0*/  IMAD.X R30, R30, 0x1, R38, P1 ;  /* 0x000000011e1e7824 */ /* 0x000fe200008e0626 */
[----:B------:R-:W-:-:S02]  /*17ee0*/  IADD3 R31, P1, PT, R31, R39, RZ ;  /* 0x000000271f1f7210 */ /* 0x000fc40007f3e0ff */
[----:B-1----:R-:W4:Y:S04]  /*17ef0*/  LDL.LU R62, [R1+0x2cc] ;  /* 0x0002cc00013e7983 */ /* 0x002f280000300800 */
[----:B------:R0:W-:Y:S04]  /*17f00*/  STL [R1+0x2ac], R19 ;  /* 0x0002ac1301007387 */ /* 0x0001e80000100800 */
[----:B------:R-:W-:Y:S04]  /*17f10*/  STL [R1+0x2b4], R63 ;  /* 0x0002b43f01007387 */ /* 0x000fe80000100800 */
[----:B------:R1:W4:Y:S04]  /*17f20*/  @!P0 LDG.E.U16 R22, desc[UR20][R4.64] ;  /* 0x0000001404168981 */ /* 0x000328000c1e1500 */
[----:B------:R2:W-:Y:S04]  /*17f30*/  STL [R1+0x2a8], R30 ;  /* 0x0002a81e01007387 */ /* 0x0005e80000100800 */
[----:B------:R2:W-:Y:S01]  /*17f40*/  STL [R1+0x2bc], R31 ;  /* 0x0002bc1f01007387 */ /* 0x0005e20000100800 */
[----:B-1----:R-:W-:-:S03]  /*17f50*/  @!P0 IMAD.MOV.U32 R4, RZ, RZ, R19 ;  /* 0x000000ffff048224 */ /* 0x002fc600078e0013 */
[----:B0-----:R-:W4:Y:S01]  /*17f60*/  LDL.LU R19, [R1+0x2c0] ;  /* 0x0002c00001137983 */ /* 0x001f220000300800 */
[----:B------:R-:W-:Y:S02]  /*17f70*/  @!P0 IMAD.MOV.U32 R5, RZ, RZ, R30 ;  /* 0x000000ffff058224 */ /* 0x000fe400078e001e */
[----:B--2---:R-:W-:-:S05]  /*17f80*/  IMAD.X R111, R111, 0x1, R38, P3 ;  /* 0x000000016f6f7824 */ /* 0x004fca00018e0626 */
[----:B------:R-:W-:Y:S04]  /*17f90*/  STL [R1+0x2b0], R111 ;  /* 0x0002b06f01007387 */ /* 0x000fe80000100800 */
[----:B------:R-:W2:Y:S04]  /*17fa0*/  LDL.LU R30, [R1+0x2d4] ;  /* 0x0002d400011e7983 */ /* 0x000ea80000300800 */
[----:B------:R-:W2:Y:S01]  /*17fb0*/  LDL.LU R117, [R1+0x2c8] ;  /* 0x0002c80001757983 */ /* 0x000ea20000300800 */
[----:B------:R-:W-:Y:S02]  /*17fc0*/  PRMT R9, RZ, 0x7610, R9 ;  /* 0x00007610ff097816 */ /* 0x000fe40000000009 */
[----:B------:R-:W-:Y:S01]  /*17fd0*/  PRMT R53, RZ, 0x7610, R53 ;  /* 0x00007610ff357816 */ /* 0x000fe20000000035 */
[----:B------:R-:W-:-:S03]  /*17fe0*/  IMAD.X R36, R36, 0x1, R38, P1 ;  /* 0x0000000124247824 */ /* 0x000fc600008e0626 */
[----:B------:R0:W2:Y:S04]  /*17ff0*/  @!P0 LDG.E.U16 R9, desc[UR20][R4.64] ;  /* 0x0000001404098981 */ /* 0x0000a8000c1e1500 */
[----:B------:R1:W-:Y:S01]  /*18000*/  STL [R1+0x2b8], R36 ;  /* 0x0002b82401007387 */ /* 0x0003e20000100800 */
[----:B0-----:R-:W-:Y:S02]  /*18010*/  @!P0 IMAD.MOV.U32 R4, RZ, RZ, R63 ;  /* 0x000000ffff048224 */ /* 0x001fe400078e003f */
[----:B------:R-:W-:Y:S01]  /*18020*/  @!P0 IMAD.MOV.U32 R5, RZ, RZ, R111 ;  /* 0x000000ffff058224 */ /* 0x000fe200078e006f */
[----:B------:R-:W2:Y:S04]  /*18030*/  LDL.LU R63, [R1+0x2d0] ;  /* 0x0002d000013f7983 */ /* 0x000ea80000300800 */
[----:B------:R-:W2:Y:S01]  /*18040*/  LDL.LU R115, [R1+0x2d8] ;  /* 0x0002d80001737983 */ /* 0x000ea20000300800 */
[----:B---3--:R-:W-:-:S03]  /*18050*/  IADD3 R18, P1, PT, R18, R39, RZ ;  /* 0x0000002712127210 */ /* 0x008fc60007f3e0ff */
[----:B------:R0:W3:Y:S01]  /*18060*/  @!P0 LDG.E.U16 R53, desc[UR20][R4.64] ;  /* 0x0000001404358981 */ /* 0x0000e2000c1e1500 */
[----:B----4-:R-:W-:-:S03]  /*18070*/  IADD3 R62, P3, PT, R62, R39, RZ ;  /* 0x000000273e3e7210 */ /* 0x010fc60007f7e0ff */
[----:B------:R4:W-:Y:S04]  /*18080*/  STL [R1+0x2c4], R18 ;  /* 0x0002c41201007387 */ /* 0x0009e80000100800 */
[----:B------:R-:W3:Y:S01]  /*18090*/  LDL.LU R113, [R1+0x2dc] ;  /* 0x0002dc0001717983 */ /* 0x000ee20000300800 */
[----:B0-----:R-:W-:Y:S02]  /*180a0*/  @!P0 IMAD.MOV.U32 R4, RZ, RZ, R31 ;  /* 0x000000ffff048224 */ /* 0x001fe400078e001f */
[----:B------:R-:W-:Y:S01]  /*180b0*/  @!P0 IMAD.MOV.U32 R5, RZ, RZ, R36 ;  /* 0x000000ffff058224 */ /* 0x000fe200078e0024 */
[----:B------:R-:W3:Y:S01]  /*180c0*/  LDL.LU R31, [R1+0x2e4] ;  /* 0x0002e400011f7983 */ /* 0x000ee20000300800 */
[----:B------:R-:W-:-:S03]  /*180d0*/  PRMT R21, RZ, 0x7610, R21 ;  /* 0x00007610ff157816 */ /* 0x000fc60000000015 */
[----:B-1----:R-:W3:Y:S04]  /*180e0*/  LDL.LU R36, [R1+0x2ec] ;  /* 0x0002ec0001247983 */ /* 0x002ee80000300800 */
[----:B------:R0:W-:Y:S01]  /*180f0*/  STL [R1+0x2cc], R62 ;  /* 0x0002cc3e01007387 */ /* 0x0001e20000100800 */
[----:B------:R-:W-:-:S05]  /*18100*/  IMAD.X R19, R19, 0x1, R38, P1 ;  /* 0x0000000113137824 */ /* 0x000fca00008e0626 */
[----:B------:R1:W-:Y:S04]  /*18110*/  STL [R1+0x2c0], R19 ;  /* 0x0002c01301007387 */ /* 0x0003e80000100800 */
[----:B------:R4:W3:Y:S02]  /*18120*/  @!P0 LDG.E.U16 R21, desc[UR20][R18.64] ;  /* 0x0000001412158981 */ /* 0x0008e4000c1e1500 */
[----:B----4-:R-:W-:Y:S01]  /*18130*/  @!P0 IMAD.MOV.U32 R18, RZ, RZ, R62 ;  /* 0x000000ffff128224 */ /* 0x010fe200078e003e */
[----:B--2---:R-:W-:Y:S01]  /*18140*/  IADD3 R30, P1, PT, R30, R39, RZ ;  /* 0x000000271e1e7210 */ /* 0x004fe20007f3e0ff */
[----:B------:R-:W-:-:S04]  /*18150*/  IMAD.X R117, R117, 0x1, R38, P3 ;  /* 0x0000000175757824 */ /* 0x000fc800018e0626 */
[----:B------:R-:W-:Y:S04]  /*18160*/  STL [R1+0x2d4], R30 ;  /* 0x0002d41e01007387 */ /* 0x000fe80000100800 */
[----:B------:R-:W2:Y:S04]  /*18170*/  LDL.LU R111, [R1+0x2e0] ;  /* 0x0002e000016f7983 */ /* 0x000ea80000300800 */
[----:B------:R-:W-:Y:S04]  /*18180*/  STL [R1+0x2c8], R117 ;  /* 0x0002c87501007387 */ /* 0x000fe80000100800 */
[----:B0-----:R-:W4:Y:S01]  /*18190*/  LDL.LU R62, [R1+0x2e8] ;  /* 0x0002e800013e7983 */ /* 0x001f220000300800 */
[----:B------:R-:W-:Y:S01]  /*181a0*/  PRMT R34, RZ, 0x7610, R34 ;  /* 0x00007610ff227816 */ /* 0x000fe20000000022 */
[----:B-1----:R-:W-:-:S05]  /*181b0*/  @!P0 IMAD.MOV.U32 R19, RZ, RZ, R117 ;  /* 0x000000ffff138224 */ /* 0x002fca00078e0075 */
[----:B------:R0:W4:Y:S01]  /*181c0*/  @!P0 LDG.E.U16 R34, desc[UR20][R4.64] ;  /* 0x0000001404228981 */ /* 0x000122000c1e1500 */
[----:B------:R-:W-:Y:S01]  /*181d0*/  IMAD.X R63, R63, 0x1, R38, P1 ;  /* 0x000000013f3f7824 */ /* 0x000fe200008e0626 */
[----:B------:R-:W-:Y:S02]  /*181e0*/  PRMT R52, RZ, 0x7610, R52 ;  /* 0x00007610ff347816 */ /* 0x000fe40000000034 */
[----:B0-----:R-:W-:Y:S02]  /*181f0*/  PRMT R5, RZ, 0x7610, R5 ;  /* 0x00007610ff057816 */ /* 0x001fe40000000005 */
[----:B------:R0:W-:Y:S04]  /*18200*/  STL [R1+0x2d0], R63 ;  /* 0x0002d03f01007387 */ /* 0x0001e80000100800 */
[----:B------:R1:W4:Y:S01]  /*18210*/  @!P0 LDG.E.U16 R5, desc[UR20][R18.64] ;  /* 0x0000001412058981 */ /* 0x000322000c1e1500 */
[----:B---3--:R-:W-:-:S02]  /*18220*/  IADD3 R113, P1, PT, R113, R39, RZ ;  /* 0x0000002771717210 */ /* 0x008fc40007f3e0ff */
[----:B------:R-:W-:-:S03]  /*18230*/  IADD3 R31, P3, PT, R31, R39, RZ ;  /* 0x000000271f1f7210 */ /* 0x000fc60007f7e0ff */
[----:B------:R-:W-:Y:S02]  /*18240*/  IMAD.X R115, R115, 0x1, R38, P1 ;  /* 0x0000000173737824 */ /* 0x000fe400008e0626 */
[----:B-1----:R-:W-:Y:S02]  /*18250*/  @!P0 IMAD.MOV.U32 R18, RZ, RZ, R30 ;  /* 0x000000ffff128224 */ /* 0x002fe400078e001e */
[----:B------:R-:W-:Y:S01]  /*18260*/  @!P0 IMAD.MOV.U32 R19, RZ, RZ, R63 ;  /* 0x000000ffff138224 */ /* 0x000fe200078e003f */
[----:B------:R-:W-:Y:S01]  /*18270*/  IADD3 R36, P1, PT, R36, R39, RZ ;  /* 0x0000002724247210 */ /* 0x000fe20007f3e0ff */
[----:B0-----:R-:W3:Y:S01]  /*18280*/  LDL.LU R63, [R1+0x2f4] ;  /* 0x0002f400013f7983 */ /* 0x001ee20000300800 */
[----:B------:R-:W-:-:S03]  /*18290*/  PRMT R33, RZ, 0x7610, R33 ;  /* 0x00007610ff217816 */ /* 0x000fc60000000021 */
[----:B------:R-:W3:Y:S04]  /*182a0*/  LDL.LU R30, [R1+0x2fc] ;  /* 0x0002fc00011e7983 */ /* 0x000ee80000300800 */
[----:B------:R0:W-:Y:S04]  /*182b0*/  STL [R1+0x2dc], R113 ;  /* 0x0002dc7101007387 */ /* 0x0001e80000100800 */
[----:B------:R1:W3:Y:S04]  /*182c0*/  @!P0 LDG.E.U16 R52, desc[UR20][R18.64] ;  /* 0x0000001412348981 */ /* 0x0002e8000c1e1500 */
[----:B------:R0:W-:Y:S04]  /*182d0*/  STL [R1+0x2e4], R31 ;  /* 0x0002e41f01007387 */ /* 0x0001e80000100800 */
[----:B------:R2:W-:Y:S01]  /*182e0*/  STL [R1+0x2d8], R115 ;  /* 0x0002d87301007387 */ /* 0x0005e20000100800 */
[----:B-1----:R-:W-:-:S02]  /*182f0*/  @!P0 IMAD.MOV.U32 R18, RZ, RZ, R113 ;  /* 0x000000ffff128224 */ /* 0x002fc400078e0071 */
[----:B------:R-:W-:Y:S01]  /*18300*/  @!P0 IMAD.MOV.U32 R19, RZ, RZ, R115 ;  /* 0x000000ffff138224 */ /* 0x000fe200078e0073 */
[----:B------:R1:W-:Y:S04]  /*18310*/  STL [R1+0x2ec], R36 ;  /* 0x0002ec2401007387 */ /* 0x0003e80000100800 */
[----:B0-----:R-:W3:Y:S04]  /*18320*/  LDL.LU R113, [R1+0x2f0] ;  /* 0x0002f00001717983 */ /* 0x001ee80000300800 */
[----:B------:R0:W3:Y:S02]  /*18330*/  @!P0 LDG.E.U16 R33, desc[UR20][R18.64] ;  /* 0x0000001412218981 */ /* 0x0000e4000c1e1500 */
[----:B0-----:R-:W-:-:S02]  /*18340*/  @!P0 IMAD.MOV.U32 R18, RZ, RZ, R31 ;  /* 0x000000ffff128224 */ /* 0x001fc400078e001f */
[----:B--2---:R-:W-:-:S05]  /*18350*/  IMAD.X R111, R111, 0x1, R38, P3 ;  /* 0x000000016f6f7824 */ /* 0x004fca00018e0626 */
[----:B------:R-:W-:Y:S01]  /*18360*/  STL [R1+0x2e0], R111 ;  /* 0x0002e06f01007387 */ /* 0x000fe20000100800 */
[----:B----4-:R-:W-:-:S03]  /*18370*/  IMAD.X R62, R62, 0x1, R38, P1 ;  /* 0x000000013e3e7824 */ /* 0x010fc600008e0626 */
[----:B------:R-:W2:Y:S04]  /*18380*/  LDL.LU R117, [R1+0x304] ;  /* 0x0003040001757983 */ /* 0x000ea80000300800 */
[----:B------:R-:W4:Y:S04]  /*18390*/  LDL.LU R31, [R1+0x2f8] ;  /* 0x0002f800011f7983 */ /* 0x000f280000300800 */
[----:B------:R0:W-:Y:S04]  /*183a0*/  STL [R1+0x2e8], R62 ;  /* 0x0002e83e01007387 */ /* 0x0001e80000100800 */
[----:B------:R-:W4:Y:S01]  /*183b0*/  LDL.LU R119, [R1+0x300] ;  /* 0x0003000001777983 */ /* 0x000f220000300800 */
[----:B------:R-:W-:Y:S01]  /*183c0*/  PRMT R20, RZ, 0x7610, R20 ;  /* 0x00007610ff147816 */ /* 0x000fe20000000014 */
[----:B------:R-:W-:-:S02]  /*183d0*/  @!P0 IMAD.MOV.U32 R19, RZ, RZ, R111 ;  /* 0x000000ffff138224 */ /* 0x000fc400078e006f */
[----:B------:R-:W4:Y:S01]  /*183e0*/  LDL.LU R115, [R1+0x308] ;  /* 0x0003080001737983 */ /* 0x000f220000300800 */
[----:B------:R-:W-:-:S03]  /*183f0*/  PRMT R12, RZ, 0x7610, R12 ;  /* 0x00007610ff0c7816 */ /* 0x000fc6000000000c */
[----:B------:R0:W4:Y:S02]  /*18400*/  @!P0 LDG.E.U16 R20, desc[UR20][R18.64] ;  /* 0x0000001412148981 */ /* 0x000124000c1e1500 */
[----:B0-----:R-:W-:Y:S01]  /*18410*/  @!P0 IMAD.MOV.U32 R18, RZ, RZ, R36 ;  /* 0x000000ffff128224 */ /* 0x001fe200078e0024 */
[-C--:B---3--:R-:W-:Y:S01]  /*18420*/  IADD3 R63, P1, PT, R63, R39.reuse, RZ ;  /* 0x000000273f3f7210 */ /* 0x088fe20007f3e0ff */
[----:B------:R-:W-:Y:S01]  /*18430*/  @!P0 IMAD.MOV.U32 R19, RZ, RZ, R62 ;  /* 0x000000ffff138224 */ /* 0x000fe200078e003e */
[----:B------:R-:W-:-:S03]  /*18440*/  IADD3 R30, P3, PT, R30, R39, RZ ;  /* 0x000000271e1e7210 */ /* 0x000fc60007f7e0ff */
[----:B------:R0:W-:Y:S04]  /*18450*/  STL [R1+0x2f4], R63 ;  /* 0x0002f43f01007387 */ /* 0x0001e80000100800 */
[----:B-1----:R-:W3:Y:S04]  /*18460*/  LDL.LU R36, [R1+0x30c] ;  /* 0x00030c0001247983 */ /* 0x002ee80000300800 */
[----:B------:R-:W3:Y:S04]  /*18470*/  LDL.LU R62, [R1+0x314] ;  /* 0x00031400013e7983 */ /* 0x000ee80000300800 */
[----:B------:R-:W3:Y:S04]  /*18480*/  LDL.LU R111, [R1+0x31c] ;  /* 0x00031c00016f7983 */ /* 0x000ee80000300800 */
[----:B------:R-:W-:Y:S04]  /*18490*/  STL [R1+0x2fc], R30 ;  /* 0x0002fc1e01007387 */ /* 0x000fe80000100800 */
[----:B------:R1:W3:Y:S01]  /*184a0*/  @!P0 LDG.E.U16 R12, desc[UR20][R18.64] ;  /* 0x00000014120c8981 */ /* 0x0002e2000c1e1500 */
[----:B------:R-:W-:-:S05]  /*184b0*/  IMAD.X R113, R113, 0x1, R38, P1 ;  /* 0x0000000171717824 */ /* 0x000fca00008e0626 */
[----:B------:R0:W-:Y:S01]  /*184c0*/  STL [R1+0x2f0], R113 ;  /* 0x0002f07101007387 */ /* 0x0001e20000100800 */
[----:B-1----:R-:W-:Y:S02]  /*184d0*/  @!P0 IMAD.MOV.U32 R18, RZ, RZ, R63 ;  /* 0x000000ffff128224 */ /* 0x002fe400078e003f */
[----:B------:R-:W-:Y:S01]  /*184e0*/  @!P0 IMAD.MOV.U32 R19, RZ, RZ, R113 ;  /* 0x000000ffff138224 */ /* 0x000fe200078e0071 */
[----:B--2---:R-:W-:Y:S01]  /*184f0*/  IADD3 R117, P1, PT, R117, R39, RZ ;  /* 0x0000002775757210 */ /* 0x004fe20007f3e0ff */
[----:B----4-:R-:W-:-:S04]  /*18500*/  IMAD.X R31, R31, 0x1, R38, P3 ;  /* 0x000000011f1f7824 */ /* 0x010fc800018e0626 */
[----:B------:R-:W-:Y:S04]  /*18510*/  STL [R1+0x304], R117 ;  /* 0x0003047501007387 */ /* 0x000fe80000100800 */
[----:B0-----:R-:W2:Y:S01]  /*18520*/  LDL.LU R63, [R1+0x310] ;  /* 0x00031000013f7983 */ /* 0x001ea20000300800 */
[----:B------:R-:W-:-:S03]  /*18530*/  IMAD.X R119, R119, 0x1, R38, P1 ;  /* 0x0000000177777824 */ /* 0x000fc600008e0626 */
[----:B------:R0:W-:Y:S04]  /*18540*/  STL [R1+0x2f8], R31 ;  /* 0x0002f81f01007387 */ /* 0x0001e80000100800 */
[----:B------:R-:W4:Y:S04]  /*18550*/  LDL.LU R113, [R1+0x318] ;  /* 0x0003180001717983 */ /* 0x000f280000300800 */
[----:B------:R1:W-:Y:S04]  /*18560*/  STL [R1+0x300], R119 ;  /* 0x0003007701007387 */ /* 0x0003e80000100800 */
[----:B------:R-:W4:Y:S01]  /*18570*/  LDL.LU R121, [R1+0x324] ;  /* 0x0003240001797983 */ /* 0x000f220000300800 */
[----:B------:R-:W-:-:S02]  /*18580*/  PRMT R51, RZ, 0x7610, R51 ;  /* 0x00007610ff337816 */ /* 0x000fc40000000033 */
[----:B------:R-:W-:-:S04]  /*18590*/  PRMT R32, RZ, 0x7610, R32 ;  /* 0x00007610ff207816 */ /* 0x000fc80000000020 */
[----:B------:R0:W4:Y:S04]  /*185a0*/  @!P0 LDG.E.U16 R51, desc[UR20][R18.64] ;  /* 0x0000001412338981 */ /* 0x000128000c1e1500 */
[----:B------:R1:W4:Y:S01]  /*185b0*/  @!P0 LDG.E.U16 R32, desc[UR20][R30.64] ;  /* 0x000000141e208981 */ /* 0x000322000c1e1500 */
[----:B0-----:R-:W-:Y:S02]  /*185c0*/  PRMT R19, RZ, 0x7610, R19 ;  /* 0x00007610ff137816 */ /* 0x001fe40000000013 */
[-C--:B---3--:R-:W-:Y:S01]  /*185d0*/  IADD3 R36, P1, PT, R36, R39.reuse, RZ ;  /* 0x0000002724247210 */ /* 0x088fe20007f3e0ff */
[----:B-1----:R-:W-:Y:S02]  /*185e0*/  @!P0 IMAD.MOV.U32 R30, RZ, RZ, R117 ;  /* 0x000000ffff1e8224 */ /* 0x002fe400078e0075 */
[----:B------:R-:W-:Y:S01]  /*185f0*/  @!P0 IMAD.MOV.U32 R31, RZ, RZ, R119 ;  /* 0x000000ffff1f8224 */ /* 0x000fe200078e0077 */
[-C--:B------:R-:W-:Y:S01]  /*18600*/  IADD3 R62, P3, PT, R62, R39.reuse, RZ ;  /* 0x000000273e3e7210 */ /* 0x080fe20007f7e0ff */
[----:B------:R-:W-:Y:S01]  /*18610*/  IMAD.X R115, R115, 0x1, R38, P1 ;  /* 0x0000000173737824 */ /* 0x000fe200008e0626 */
[----:B------:R-:W3:Y:S01]  /*18620*/  LDL.LU R119, [R1+0x32c] ;  /* 0x00032c0001777983 */ /* 0x000ee20000300800 */
[----:B------:R-:W-:-:S03]  /*18630*/  IADD3 R111, P1, PT, R111, R39, RZ ;  /* 0x000000276f6f7210 */ /* 0x000fc60007f3e0ff */
[----:B------:R0:W-:Y:S01]  /*18640*/  STL [R1+0x30c], R36 ;  /* 0x00030c2401007387 */ /* 0x0001e20000100800 */
[----:B------:R-:W-:Y:S02]  /*18650*/  PRMT R11, RZ, 0x7610, R11 ;  /* 0x00007610ff0b7816 */ /* 0x000fe4000000000b */
[----:B------:R-:W-:Y:S01]  /*18660*/  PRMT R50, RZ, 0x7610, R50 ;  /* 0x00007610ff327816 */ /* 0x000fe20000000032 */
[----:B------:R1:W3:Y:S04]  /*18670*/  @!P0 LDG.E.U16 R19, desc[UR20][R30.64] ;  /* 0x000000141e138981 */ /* 0x0002e8000c1e1500 */
[----:B------:R0:W-:Y:S04]  /*18680*/  STL [R1+0x314], R62 ;  /* 0x0003143e01007387 */ /* 0x0001e80000100800 */
[----:B------:R-:W-:Y:S01]  /*18690*/  STL [R1+0x308], R115 ;  /* 0x0003087301007387 */ /* 0x000fe20000100800 */
[----:B-1----:R-:W-:-:S02]  /*186a0*/  @!P0 IMAD.MOV.U32 R30, RZ, RZ, R36 ;  /* 0x000000ffff1e8224 */ /* 0x002fc400078e0024 */
[----:B------:R-:W-:Y:S01]  /*186b0*/  @!P0 IMAD.MOV.U32 R31, RZ, RZ, R115 ;  /* 0x000000ffff1f8224 */ /* 0x000fe200078e0073 */
[----:B------:R-:W-:Y:S04]  /*186c0*/  STL [R1+0x31c], R111 ;  /* 0x00031c6f01007387 */ /* 0x000fe80000100800 */
[----:B0-----:R-:W3:Y:S04]  /*186d0*/  LDL.LU R36, [R1+0x334] ;  /* 0x0003340001247983 */ /* 0x001ee80000300800 */
[----:B------:R0:W3:Y:S02]  /*186e0*/  @!P0 LDG.E.U16 R11, desc[UR20][R30.64] ;  /* 0x000000141e0b8981 */ /* 0x0000e4000c1e1500 */
[----:B0-----:R-:W-:Y:S01]  /*186f0*/  PRMT R31, RZ, 0x7610, R31 ;  /* 0x00007610ff1f7816 */ /* 0x001fe2000000001f */
[----:B--2---:R-:W-:-:S05]  /*18700*/  IMAD.X R63, R63, 0x1, R38, P3 ;  /* 0x000000013f3f7824 */ /* 0x004fca00018e0626 */
[----:B------:R0:W-:Y:S01]  /*18710*/  STL [R1+0x310], R63 ;  /* 0x0003103f01007387 */ /* 0x0001e20000100800 */
[----:B----4-:R-:W-:-:S03]  /*18720*/  IMAD.X R113, R113, 0x1, R38, P1 ;  /* 0x0000000171717824 */ /* 0x010fc600008e0626 */
[----:B------:R-:W2:Y:S04]  /*18730*/  LDL.LU R125, [R1+0x328] ;  /* 0x00032800017d7983 */ /* 0x000ea80000300800 */
[----:B------:R1:W4:Y:S01]  /*18740*/  @!P0 LDG.E.U16 R50, desc[UR20][R62.64] ;  /* 0x000000143e328981 */ /* 0x000322000c1e1500 */
[----:B------:R-:W-:-:S03]  /*18750*/  IADD3 R121, P1, PT, R121, R39, RZ ;  /* 0x0000002779797210 */ /* 0x000fc60007f3e0ff */
[----:B------:R0:W-:Y:S01]  /*18760*/  STL [R1+0x318], R113 ;  /* 0x0003187101007387 */ /* 0x0001e20000100800 */
[----:B-1----:R-:W-:Y:S02]  /*18770*/  @!P0 IMAD.MOV.U32 R62, RZ, RZ, R111 ;  /* 0x000000ffff3e8224 */ /* 0x002fe400078e006f */
[----:B0-----:R-:W-:Y:S01]  /*18780*/  @!P0 IMAD.MOV.U32 R63, RZ, RZ, R113 ;  /* 0x000000ffff3f8224 */ /* 0x001fe200078e0071 */
[----:B------:R-:W4:Y:S04]  /*18790*/  LDL.LU R111, [R1+0x330] ;  /* 0x00033000016f7983 */ /* 0x000f280000300800 */
[----:B------:R-:W4:Y:S04]  /*187a0*/  LDL.LU R123, [R1+0x338] ;  /* 0x00033800017b7983 */ /* 0x000f280000300800 */
[----:B------:R0:W-:Y:S04]  /*187b0*/  STL [R1+0x324], R121 ;  /* 0x0003247901007387 */ /* 0x0001e80000100800 */
[----:B------:R-:W4:Y:S04]  /*187c0*/  LDL.LU R117, [R1+0x33c] ;  /* 0x00033c0001757983 */ /* 0x000f280000300800 */
[----:B------:R-:W4:Y:S04]  /*187d0*/  LDL.LU R113, [R1+0x344] ;  /* 0x0003440001717983 */ /* 0x000f280000300800 */
[----:B------:R-:W4:Y:S04]  /*187e0*/  LDL.LU R115, [R1+0x34c] ;  /* 0x00034c0001737983 */ /* 0x000f280000300800 */
[----:B------:R1:W4:Y:S04]  /*187f0*/  @!P0 LDG.E.U16 R31, desc[UR20][R62.64] ;  /* 0x000000143e1f8981 */ /* 0x000328000c1e1500 */
[----:B------:R-:W4:Y:S01]  /*18800*/  LDL.LU R63, [R1+0x320] ;  /* 0x00032000013f7983 */ /* 0x000f220000300800 */
[----:B---3--:R-:W-:Y:S01]  /*18810*/  IADD3 R119, P3, PT, R119, R39, RZ ;  /* 0x0000002777777210 */ /* 0x008fe20007f7e0ff */
[----:B-1----:R-:W-:Y:S01]  /*18820*/  @!P0 IMAD.MOV.U32 R62, RZ, RZ, R121 ;  /* 0x000000ffff3e8224 */ /* 0x002fe200078e0079 */
[----:B------:R-:W-:-:S03]  /*18830*/  PRMT R18, RZ, 0x7610, R18 ;  /* 0x00007610ff127816 */ /* 0x000fc60000000012 */
[----:B------:R-:W-:Y:S01]  /*18840*/  STL [R1+0x32c], R119 ;  /* 0x00032c7701007387 */ /* 0x000fe20000100800 */
[----:B------:R-:W-:Y:S01]  /*18850*/  PRMT R8, RZ, 0x7610, R8 ;  /* 0x00007610ff087816 */ /* 0x000fe20000000008 */
[--C-:B--2---:R-:W-:Y:S02]  /*18860*/  IMAD.X R125, R125, 0x1, R38.reuse, P3 ;  /* 0x000000017d7d7824 */ /* 0x104fe400018e0626 */
[----:B----4-:R-:W-:Y:S01]  /*18870*/  IMAD.X R63, R63, 0x1, R38, P1 ;  /* 0x000000013f3f7824 */ /* 0x010fe200008e0626 */
[----:B------:R-:W-:-:S04]  /*18880*/  IADD3 R36, P1, PT, R36, R39, RZ ;  /* 0x0000002724247210 */ /* 0x000fc80007f3e0ff */
[----:B------:R1:W-:Y:S01]  /*18890*/  STL [R1+0x320], R63 ;  /* 0x0003203f01007387 */ /* 0x0003e20000100800 */
[----:B------:R-:W-:-:S03]  /*188a0*/  IMAD.X R111, R111, 0x1, R38, P1 ;  /* 0x000000016f6f7824 */ /* 0x000fc600008e0626 */
[----:B------:R-:W-:Y:S04]  /*188b0*/  STL [R1+0x334], R36 ;  /* 0x0003342401007387 */ /* 0x000fe80000100800 */
[----:B0-----:R-:W2:Y:S04]  /*188c0*/  LDL.LU R121, [R1+0x340] ;  /* 0x0003400001797983 */ /* 0x001ea80000300800 */
[----:B------:R0:W3:Y:S04]  /*188d0*/  @!P0 LDG.E.U16 R18, desc[UR20][R62.64] ;  /* 0x000000143e128981 */ /* 0x0000e8000c1e1500 */
[----:B------:R-:W-:Y:S01]  /*188e0*/  STL [R1+0x328], R125 ;  /* 0x0003287d01007387 */ /* 0x000fe20000100800 */
[----:B0-----:R-:W-:-:S02]  /*188f0*/  @!P0 IMAD.MOV.U32 R62, RZ, RZ, R119 ;  /* 0x000000ffff3e8224 */ /* 0x001fc400078e0077 */
[----:B-1----:R-:W-:Y:S01]  /*18900*/  @!P0 IMAD.MOV.U32 R63, RZ, RZ, R125 ;  /* 0x000000ffff3f8224 */ /* 0x002fe200078e007d */
[----:B------:R-:W4:Y:S04]  /*18910*/  LDL.LU R119, [R1+0x348] ;  /* 0x0003480001777983 */ /* 0x000f280000300800 */
[----:B------:R0:W3:Y:S04]  /*18920*/  @!P0 LDG.E.U16 R8, desc[UR20][R62.64] ;  /* 0x000000143e088981 */ /* 0x0000e8000c1e1500 */
[----:B------:R1:W-:Y:S01]  /*18930*/  STL [R1+0x330], R111 ;  /* 0x0003306f01007387 */ /* 0x0003e20000100800 */
[----:B0-----:R-:W-:-:S03]  /*18940*/  @!P0 IMAD.MOV.U32 R63, RZ, RZ, R111 ;  /* 0x000000ffff3f8224 */ /* 0x001fc600078e006f */
[----:B-1----:R-:W3:Y:S01]  /*18950*/  LDL.LU R111, [R1+0x354] ;  /* 0x00035400016f7983 */ /* 0x002ee20000300800 */
[-C--:B------:R-:W-:Y:S01]  /*18960*/  IADD3 R117, P1, PT, R117, R39.reuse, RZ ;  /* 0x0000002775757210 */ /* 0x080fe20007f3e0ff */
[----:B------:R-:W-:Y:S01]  /*18970*/  @!P0 IMAD.MOV.U32 R62, RZ, RZ, R36 ;  /* 0x000000ffff3e8224 */ /* 0x000fe200078e0024 */
[----:B------:R-:W-:Y:S01]  /*18980*/  PRMT R49, RZ, 0x7610, R49 ;  /* 0x00007610ff317816 */ /* 0x000fe20000000031 */
[----:B------:R-:W3:Y:S01]  /*18990*/  LDL.LU R36, [R1+0x35c] ;  /* 0x00035c0001247983 */ /* 0x000ee20000300800 */
[-C--:B------:R-:W-:Y:S01]  /*189a0*/  IADD3 R113, P3, PT, R113, R39.reuse, RZ ;  /* 0x0000002771717210 */ /* 0x080fe20007f7e0ff */
[----:B------:R-:W-:Y:S01]  /*189b0*/  IMAD.X R123, R123, 0x1, R38, P1 ;  /* 0x000000017b7b7824 */ /* 0x000fe200008e0626 */
[----:B------:R-:W-:Y:S02]  /*189c0*/  PRMT R30, RZ, 0x7610, R30 ;  /* 0x00007610ff1e7816 */ /* 0x000fe4000000001e */
[----:B------:R0:W3:Y:S01]  /*189d0*/  @!P0 LDG.E.U16 R49, desc[UR20][R62.64] ;  /* 0x000000143e318981 */ /* 0x0000e2000c1e1500 */
[----:B------:R-:W-:-:S02]  /*189e0*/  IADD3 R115, P1, PT, R115, R39, RZ ;  /* 0x0000002773737210 */ /* 0x000fc40007f3e0ff */
[----:B------:R-:W-:Y:S01]  /*189f0*/  PRMT R17, RZ, 0x7610, R17 ;  /* 0x00007610ff117816 */ /* 0x000fe20000000011 */
[----:B------:R1:W-:Y:S01]  /*18a00*/  STL [R1+0x33c], R117 ;  /* 0x00033c7501007387 */ /* 0x0003e20000100800 */
[----:B0-----:R-:W-:Y:S02]  /*18a10*/  @!P0 IMAD.MOV.U32 R62, RZ, RZ, R117 ;  /* 0x000000ffff3e8224 */ /* 0x001fe400078e0075 */
[----:B------:R-:W-:Y:S01]  /*18a20*/  @!P0 IMAD.MOV.U32 R63, RZ, RZ, R123 ;  /* 0x000000ffff3f8224 */ /* 0x000fe200078e007b */
[----:B------:R0:W-:Y:S04]  /*18a30*/  STL [R1+0x344], R113 ;  /* 0x0003447101007387 */ /* 0x0001e80000100800 */
[----:B------:R0:W3:Y:S04]  /*18a40*/  @!P0 LDG.E.U16 R30, desc[UR20][R62.64] ;  /* 0x000000143e1e8981 */ /* 0x0000e8000c1e1500 */
[----:B------:R-:W-:Y:S01]  /*18a50*/  STL [R1+0x338], R123 ;  /* 0x0003387b01007387 */ /* 0x000fe20000100800 */
[----:B------:R-:W-:-:S03]  /*18a60*/  PRMT R4, RZ, 0x7610, R4 ;  /* 0x00007610ff047816 */ /* 0x000fc60000000004 */
[----:B------:R2:W-:Y:S01]  /*18a70*/  STL [R1+0x34c], R115 ;  /* 0x00034c7301007387 */ /* 0x0005e20000100800 */
[----:B0-----:R-:W-:-:S03]  /*18a80*/  @!P0 IMAD.MOV.U32 R62, RZ, RZ, R113 ;  /* 0x000000ffff3e8224 */ /* 0x001fc600078e0071 */
[----:B-1----:R-:W3:Y:S01]  /*18a90*/  LDL.LU R117, [R1+0x364] ;  /* 0x0003640001757983 */ /* 0x002ee20000300800 */
[----:B--2---:R-:W-:-:S04]  /*18aa0*/  IMAD.X R121, R121, 0x1, R38, P3 ;  /* 0x0000000179797824 */ /* 0x004fc800018e0626 */
[----:B------:R-:W-:Y:S01]  /*18ab0*/  @!P0 IMAD.MOV.U32 R63, RZ, RZ, R121 ;  /* 0x000000ffff3f8224 */ /* 0x000fe200078e0079 */
[----:B------:R-:W-:Y:S04]  /*18ac0*/  STL [R1+0x340], R121 ;  /* 0x0003407901007387 */ /* 0x000fe80000100800 */
[----:B------:R-:W2:Y:S04]  /*18ad0*/  LDL.LU R113, [R1+0x358] ;  /* 0x0003580001717983 */ /* 0x000ea80000300800 */
[----:B------:R0:W2:Y:S01]  /*18ae0*/  @!P0 LDG.E.U16 R17, desc[UR20][R62.64] ;  /* 0x000000143e118981 */ /* 0x0000a2000c1e1500 */
[----:B----4-:R-:W-:-:S05]  /*18af0*/  IMAD.X R119, R119, 0x1, R38, P1 ;  /* 0x0000000177777824 */ /* 0x010fca00008e0626 */
[----:B------:R1:W-:Y:S01]  /*18b00*/  STL [R1+0x348], R119 ;  /* 0x0003487701007387 */ /* 0x0003e20000100800 */
[----:B0-----:R-:W-:Y:S02]  /*18b10*/  @!P0 IMAD.MOV.U32 R62, RZ, RZ, R115 ;  /* 0x000000ffff3e8224 */ /* 0x001fe400078e0073 */
[----:B------:R-:W-:Y:S01]  /*18b20*/  @!P0 IMAD.MOV.U32 R63, RZ, RZ, R119 ;  /* 0x000000ffff3f8224 */ /* 0x000fe200078e0077 */
[----:B------:R-:W4:Y:S04]  /*18b30*/  LDL.LU R115, [R1+0x360] ;  /* 0x0003600001737983 */ /* 0x000f280000300800 */
[----:B------:R0:W4:Y:S04]  /*18b40*/  @!P0 LDG.E.U16 R4, desc[UR20][R62.64] ;  /* 0x000000143e048981 */ /* 0x000128000c1e1500 */
[----:B-1----:R-:W4:Y:S01]  /*18b50*/  LDL.LU R119, [R1+0x36c] ;  /* 0x00036c0001777983 */ /* 0x002f220000300800 */
[----:B---3--:R-:W-:-:S05]  /*18b60*/  IADD3 R111, P1, PT, R111, R39, RZ ;  /* 0x000000276f6f7210 */ /* 0x008fca0007f3e0ff */
[----:B------:R1:W-:Y:S01]  /*18b70*/  STL [R1+0x354], R111 ;  /* 0x0003546f01007387 */ /* 0x0003e20000100800 */
[----:B0-----:R-:W-:-:S03]  /*18b80*/  IMAD.MOV.U32 R63, RZ, RZ, R111 ;  /* 0x000000ffff3f7224 */ /* 0x001fc600078e006f */
[----:B------:R-:W3:Y:S04]  /*18b90*/  LDL.LU R121, [R1+0x370] ;  /* 0x0003700001797983 */ /* 0x000ee80000300800 */
[----:B------:R-:W3:Y:S04]  /*18ba0*/  LDL.LU R123, [R1+0x374] ;  /* 0x00037400017b7983 */ /* 0x000ee80000300800 */
[----:B------:R-:W3:Y:S04]  /*18bb0*/  LDL.LU R125, [R1+0x37c] ;  /* 0x00037c00017d7983 */ /* 0x000ee80000300800 */
[----:B-1----:R-:W3:Y:S04]  /*18bc0*/  LDL.LU R111, [R1+0x690] ;  /* 0x00069000016f7983 */ /* 0x002ee80000300800 */
[----:B------:R-:W3:Y:S01]  /*18bd0*/  LDL.LU R62, [R1+0x350] ;  /* 0x00035000013e7983 */ /* 0x000ee20000300800 */
[----:B------:R-:W-:-:S05]  /*18be0*/  IADD3 R36, P3, PT, R36, R39, RZ ;  /* 0x0000002724247210 */ /* 0x000fca0007f7e0ff */
[----:B------:R-:W-:Y:S01]  /*18bf0*/  STL [R1+0x35c], R36 ;  /* 0x00035c2401007387 */ /* 0x000fe20000100800 */
[----:B------:R-:W-:Y:S02]  /*18c00*/  PRMT R64, RZ, 0x7610, R64 ;  /* 0x00007610ff407816 */ /* 0x000fe40000000040 */
[----:B------:R-:W-:Y:S02]  /*18c10*/  PRMT R65, RZ, 0x7610, R65 ;  /* 0x00007610ff417816 */ /* 0x000fe40000000041 */
[----:B------:R-:W-:Y:S01]  /*18c20*/  PRMT R67, RZ, 0x7610, R67 ;  /* 0x00007610ff437816 */ /* 0x000fe20000000043 */
[--C-:B--2---:R-:W-:Y:S02]  /*18c30*/  IMAD.X R113, R113, 0x1, R38.reuse, P3 ;  /* 0x0000000171717824 */ /* 0x104fe400018e0626 */
[----:B---3--:R-:W-:-:S05]  /*18c40*/  IMAD.X R62, R62, 0x1, R38, P1 ;  /* 0x000000013e3e7824 */ /* 0x008fca00008e0626 */
[-C--:B------:R-:W-:Y:S01]  /*18c50*/  @!P0 LOP3.LUT R63, R63, R62.reuse, RZ, 0x3c, !PT ;  /* 0x0000003e3f3f8212 */ /* 0x080fe200078e3cff */
[----:B------:R0:W-:Y:S01]  /*18c60*/  STL [R1+0x350], R62 ;  /* 0x0003503e01007387 */ /* 0x0001e20000100800 */
[----:B------:R-:W-:Y:S02]  /*18c70*/  IADD3 R117, P1, PT, R117, R39, RZ ;  /* 0x0000002775757210 */ /* 0x000fe40007f3e0ff */
[----:B0-----:R-:W-:-:S04]  /*18c80*/  @!P0 LOP3.LUT R62, R63, R62, RZ, 0x3c, !PT ;  /* 0x0000003e3f3e8212 */ /* 0x001fc800078e3cff */
[----:B------:R-:W-:Y:S01]  /*18c90*/  @!P0 LOP3.LUT R63, R63, R62, RZ, 0x3c, !PT ;  /* 0x0000003e3f3f8212 */ /* 0x000fe200078e3cff */
[----:B----4-:R-:W-:-:S04]  /*18ca0*/  IMAD.X R115, R115, 0x1, R38, P1 ;  /* 0x0000000173737824 */ /* 0x010fc800008e0626 */
[----:B------:R0:W2:Y:S02]  /*18cb0*/  @!P0 LDG.E.U16 R64, desc[UR20][R62.64] ;  /* 0x000000143e408981 */ /* 0x0000a4000c1e1500 */
[----:B0-----:R-:W-:Y:S02]  /*18cc0*/  @!P0 IMAD.MOV.U32 R62, RZ, RZ, R36 ;  /* 0x000000ffff3e8224 */ /* 0x001fe400078e0024 */
[----:B------:R-:W-:-:S05]  /*18cd0*/  @!P0 IMAD.MOV.U32 R63, RZ, RZ, R113 ;  /* 0x000000ffff3f8224 */ /* 0x000fca00078e0071 */
[----:B------:R0:W3:Y:S02]  /*18ce0*/  @!P0 LDG.E.U16 R65, desc[UR20][R62.64] ;  /* 0x000000143e418981 */ /* 0x0000e4000c1e1500 */
[----:B0-----:R-:W-:Y:S02]  /*18cf0*/  IMAD.MOV.U32 R62, RZ, RZ, R115 ;  /* 0x000000ffff3e7224 */ /* 0x001fe400078e0073 */
[----:B------:R-:W-:-:S05]  /*18d00*/  IMAD.MOV.U32 R63, RZ, RZ, R117 ;  /* 0x000000ffff3f7224 */ /* 0x000fca00078e0075 */
[-C--:B------:R-:W-:Y:S01]  /*18d10*/  @!P0 LOP3.LUT R63, R63, R62.reuse, RZ, 0x3c, !PT ;  /* 0x0000003e3f3f8212 */ /* 0x080fe200078e3cff */
[----:B------:R-:W-:Y:S03]  /*18d20*/  STL [R1+0x364], R117 ;  /* 0x0003647501007387 */ /* 0x000fe60000100800 */
[----:B------:R-:W-:Y:S01]  /*18d30*/  @!P0 LOP3.LUT R62, R63, R62, RZ, 0x3c, !PT ;  /* 0x0000003e3f3e8212 */ /* 0x000fe200078e3cff */
[----:B------:R0:W-:Y:S01]  /*18d40*/  STL [R1+0x358], R113 ;  /* 0x0003587101007387 */ /* 0x0001e20000100800 */
[----:B------:R-:W-:Y:S02]  /*18d50*/  IADD3 R119, P3, PT, R119, R39, RZ ;  /* 0x0000002777777210 */ /* 0x000fe40007f7e0ff */
[----:B------:R-:W-:-:S05]  /*18d60*/  @!P0 LOP3.LUT R63, R63, R62, RZ, 0x3c, !PT ;  /* 0x0000003e3f3f8212 */ /* 0x000fca00078e3cff */
[----:B------:R1:W4:Y:S04]  /*18d70*/  @!P0 LDG.E.U16 R67, desc[UR20][R62.64] ;  /* 0x000000143e438981 */ /* 0x000328000c1e1500 */
[----:B0-----:R-:W2:Y:S04]  /*18d80*/  LDL.LU R113, [R1+0x68c] ;  /* 0x00068c0001717983 */ /* 0x001ea80000300800 */
[----:B------:R-:W2:Y:S04]  /*18d90*/  LDL.LU R36, [R1+0x384] ;  /* 0x0003840001247983 */ /* 0x000ea80000300800 */
[----:B------:R0:W-:Y:S01]  /*18da0*/  STL [R1+0x360], R115 ;  /* 0x0003607301007387 */ /* 0x0001e20000100800 */
[----:B-1----:R-:W-:-:S03]  /*18db0*/  IMAD.MOV.U32 R63, RZ, RZ, R119 ;  /* 0x000000ffff3f7224 */ /* 0x002fc600078e0077 */
[----:B0-----:R-:W2:Y:S04]  /*18dc0*/  LDL.LU R115, [R1+0x688] ;  /* 0x0006880001737983 */ /* 0x001ea80000300800 */
[----:B------:R-:W2:Y:S04]  /*18dd0*/  LDL.LU R117, [R1+0x684] ;  /* 0x0006840001757983 */ /* 0x000ea80000300800 */
[----:B------:R0:W-:Y:S04]  /*18de0*/  STL [R1+0x36c], R119 ;  /* 0x00036c7701007387 */ /* 0x0001e80000100800 */
[----:B0-----:R-:W2:Y:S04]  /*18df0*/  LDL.LU R119, [R1+0x680] ;  /* 0x0006800001777983 */ /* 0x001ea80000300800 */
[----:B------:R-:W2:Y:S01]  /*18e00*/  LDL.LU R62, [R1+0x368] ;  /* 0x00036800013e7983 */ /* 0x000ea20000300800 */
[----:B------:R-:W-:-:S05]  /*18e10*/  IADD3 R123, P1, PT, R123, R39, RZ ;  /* 0x000000277b7b7210 */ /* 0x000fca0007f3e0ff */
[----:B------:R-:W-:Y:S01]  /*18e20*/  STL [R1+0x374], R123 ;  /* 0x0003747b01007387 */ /* 0x000fe20000100800 */
[----:B------:R-:W-:Y:S01]  /*18e30*/  PRMT R70, RZ, 0x7610, R70 ;  /* 0x00007610ff467816 */ /* 0x000fe20000000046 */
[--C-:B------:R-:W-:Y:S01]  /*18e40*/  IMAD.X R121, R121, 0x1, R38.reuse, P1 ;  /* 0x0000000179797824 */ /* 0x100fe200008e0626 */
[----:B------:R-:W-:Y:S02]  /*18e50*/  PRMT R71, RZ, 0x7610, R71 ;  /* 0x00007610ff477816 */ /* 0x000fe40000000047 */
[----:B------:R-:W-:Y:S01]  /*18e60*/  IADD3 R125, P1, PT, R125, R39, RZ ;  /* 0x000000277d7d7210 */ /* 0x000fe20007f3e0ff */
[----:B--2---:R-:W-:-:S05]  /*18e70*/  IMAD.X R62, R62, 0x1, R38, P3 ;  /* 0x000000013e3e7824 */ /* 0x004fca00018e0626 */
[-C--:B------:R-:W-:Y:S01]  /*18e80*/  @!P0 LOP3.LUT R63, R63, R62.reuse, RZ, 0x3c, !PT ;  /* 0x0000003e3f3f8212 */ /* 0x080fe200078e3cff */
[----:B------:R0:W-:Y:S03]  /*18e90*/  STL [R1+0x368], R62 ;  /* 0x0003683e01007387 */ /* 0x0001e60000100800 */
[----:B0-----:R-:W-:-:S04]  /*18ea0*/  @!P0 LOP3.LUT R62, R63, R62, RZ, 0x3c, !PT ;  /* 0x0000003e3f3e8212 */ /* 0x001fc800078e3cff */
[----:B------:R-:W-:Y:S01]  /*18eb0*/  @!P0 LOP3.LUT R63, R63, R62, RZ, 0x3c, !PT ;  /* 0x0000003e3f3f8212 */ /* 0x000fe200078e3cff */
[----:B------:R0:W-:Y:S04]  /*18ec0*/  STL [R1+0x370], R121 ;  /* 0x0003707901007387 */ /* 0x0001e80000100800 */
[----:B------:R1:W2:Y:S02]  /*18ed0*/  @!P0 LDG.E.U16 R70, desc[UR20][R62.64] ;  /* 0x000000143e468981 */ /* 0x0002a4000c1e1500 */
[----:B-1----:R-:W-:Y:S02]  /*18ee0*/  @!P0 IMAD.MOV.U32 R62, RZ, RZ, R123 ;  /* 0x000000ffff3e8224 */ /* 0x002fe400078e007b */
[----:B------:R-:W-:Y:S02]  /*18ef0*/  @!P0 IMAD.MOV.U32 R63, RZ, RZ, R121 ;  /* 0x000000ffff3f8224 */ /* 0x000fe400078e0079 */
[----:B0-----:R-:W2:Y:S04]  /*18f00*/  LDL.LU R121, [R1+0x67c] ;  /* 0x00067c0001797983 */ /* 0x001ea80000300800 */
[----:B------:R-:W2:Y:S04]  /*18f10*/  LDL.LU R123, [R1+0x678] ;  /* 0x00067800017b7983 */ /* 0x000ea80000300800 */
[----:B------:R0:W-:Y:S04]  /*18f20*/  STL [R1+0x37c], R125 ;  /* 0x00037c7d01007387 */ /* 0x0001e80000100800 */
[----:B------:R1:W2:Y:S04]  /*18f30*/  @!P0 LDG.E.U16 R71, desc[UR20][R62.64] ;  /* 0x000000143e478981 */ /* 0x0002a8000c1e1500 */
[----:B------:R-:W2:Y:S01]  /*18f40*/  LDL.LU R63, [R1+0x378] ;  /* 0x00037800013f7983 */ /* 0x000ea20000300800 */
[----:B------:R-:W-:Y:S01]  /*18f50*/  PRMT R75, RZ, 0x7610, R75 ;  /* 0x00007610ff4b7816 */ /* 0x000fe2000000004b */
[----:B-1----:R-:W-:-:S02]  /*18f60*/  @!P0 IMAD.MOV.U32 R62, RZ, RZ, R125 ;  /* 0x000000ffff3e8224 */ /* 0x002fc400078e007d */
[----:B--2---:R-:W-:-:S05]  /*18f70*/  IMAD.X R63, R63, 0x1, R38, P1 ;  /* 0x000000013f3f7824 */ /* 0x004fca00008e0626 */
[----:B------:R1:W-:Y:S04]  /*18f80*/  STL [R1+0x378], R63 ;  /* 0x0003783f01007387 */ /* 0x0003e80000100800 */
[----:B0-----:R-:W2:Y:S04]  /*18f90*/  LDL.LU R125, [R1+0x674] ;  /* 0x00067400017d7983 */ /* 0x001ea80000300800 */
[----:B------:R0:W2:Y:S04]  /*18fa0*/  @!P0 LDG.E.U16 R75, desc[UR20][R62.64] ;  /* 0x000000143e4b8981 */ /* 0x0000a8000c1e1500 */
[----:B-1----:R-:W2:Y:S01]  /*18fb0*/  LDL.LU R63, [R1+0x380] ;  /* 0x00038000013f7983 */ /* 0x002ea20000300800 */
[----:B------:R-:W-:-:S02]  /*18fc0*/  IADD3 R36, P1, PT, R36, R39, RZ ;  /* 0x0000002724247210 */ /* 0x000fc40007f3e0ff */
[----:B------:R-:W-:-:S03]  /*18fd0*/  PRMT R77, RZ, 0x7610, R77 ;  /* 0x00007610ff4d7816 */ /* 0x000fc6000000004d */
[----:B0-----:R-:W-:Y:S01]  /*18fe0*/  @!P0 IMAD.MOV.U32 R62, RZ, RZ, R36 ;  /* 0x000000ffff3e8224 */ /* 0x001fe200078e0024 */
[----:B------:R0:W-:Y:S01]  /*18ff0*/  STL [R1+0x384], R36 ;  /* 0x0003842401007387 */ /* 0x0001e20000100800 */
[----:B--2---:R-:W-:-:S05]  /*19000*/  IMAD.X R63, R63, 0x1, R38, P1 ;  /* 0x000000013f3f7824 */ /* 0x004fca00008e0626 */
[----:B------:R1:W-:Y:S04]  /*19010*/  STL [R1+0x380], R63 ;  /* 0x0003803f01007387 */ /* 0x0003e80000100800 */
[----:B0-----:R-:W2:Y:S04]  /*19020*/  LDL.LU R36, [R1+0x670] ;  /* 0x0006700001247983 */ /* 0x001ea80000300800 */
[----:B------:R0:W2:Y:S04]  /*19030*/  @!P0 LDG.E.U16 R77, desc[UR20][R62.64] ;  /* 0x000000143e4d8981 */ /* 0x0000a8000c1e1500 */
[----:B------:R-:W2:Y:S04]  /*19040*/  LDL.LU R62, [R1+0x388] ;  /* 0x00038800013e7983 */ /* 0x000ea80000300800 */
[----:B-1----:R-:W0:Y:S01]  /*19050*/  LDL.LU R63, [R1+0x38c] ;  /* 0x00038c00013f7983 */ /* 0x002e220000300800 */
[----:B------:R-:W-:-:S02]  /*19060*/  PRMT R79, RZ, 0x7610, R79 ;  /* 0x00007610ff4f7816 */ /* 0x000fc4000000004f */
[----:B0-----:R-:W-:-:S05]  /*19070*/  IADD3 R63, P1, PT, R63, R39, RZ ;  /* 0x000000273f3f7210 */ /* 0x001fca0007f3e0ff */
[----:B--2---:R-:W-:Y:S01]  /*19080*/  IMAD.X R62, R62, 0x1, R38, P1 ;  /* 0x000000013e3e7824 */ /* 0x004fe200008e0626 */
[----:B------:R0:W-:Y:S04]  /*19090*/  STL [R1+0x38c], R63 ;  /* 0x00038c3f01007387 */ /* 0x0001e80000100800 */
[----:B------:R1:W-:Y:S01]  /*190a0*/  STL [R1+0x388], R62 ;  /* 0x0003883e01007387 */ /* 0x0003e20000100800 */
[----:B0-----:R-:W-:-:S04]  /*190b0*/  @!P0 LOP3.LUT R63, R63, R62, RZ, 0x3c, !PT ;  /* 0x0000003e3f3f8212 */ /* 0x001fc800078e3cff */
[----:B-1----:R-:W-:-:S04]  /*190c0*/  @!P0 LOP3.LUT R62, R63, R62, RZ, 0x3c, !PT ;  /* 0x0000003e3f3e8212 */ /* 0x002fc800078e3cff */
[----:B------:R-:W-:-:S05]  /*190d0*/  @!P0 LOP3.LUT R63, R63, R62, RZ, 0x3c, !PT ;  /* 0x0000003e3f3f8212 */ /* 0x000fca00078e3cff */
[----:B------:R0:W2:Y:S04]  /*190e0*/  @!P0 LDG.E.U16 R79, desc[UR20][R62.64] ;  /* 0x000000143e4f8981 */ /* 0x0000a8000c1e1500 */
[----:B------:R-:W2:Y:S04]  /*190f0*/  LDL.LU R62, [R1+0x390] ;  /* 0x00039000013e7983 */ /* 0x000ea80000300800 */
[----:B------:R-:W0:Y:S01]  /*19100*/  LDL.LU R63, [R1+0x394] ;  /* 0x00039400013f7983 */ /* 0x000e220000300800 */
[----:B------:R-:W-:Y:S02]  /*19110*/  PRMT R81, RZ, 0x7610, R81 ;  /* 0x00007610ff517816 */ /* 0x000fe40000000051 */
        /* <DEDUP_REMOVED lines=249> */
[----:B------:R0:W2:Y:S01]  /*1a0b0*/  @!P0 LDG.E.U16 R125, desc[UR20][R62.64] ;  /* 0x000000143e7d8981 */ /* 0x0000a2000c1e1500 */
[----:B------:R-:W-:Y:S06]  /*1a0c0*/  BAR.SYNC.DEFER_BLOCKING 0x0 ;  /* 0x0000000000007b1d */ /* 0x000fec0000010000 */
[----:B------:R-:W2:Y:S04]  /*1a0d0*/  LDL.LU R62, [R1+0x34] ;  /* 0x00003400013e7983 */ /* 0x000ea80000300800 */
[----:B------:R-:W2:Y:S04]  /*1a0e0*/  LDL.LU R63, [R1+0x24] ;  /* 0x00002400013f7983 */ /* 0x000ea80000300800 */
[----:B------:R1:W-:Y:S04]  /*1a0f0*/  STS.U16 [R36+UR9+0x8800], R2 ;  /* 0x0088000224007988 */ /* 0x0003e80008000409 */
[----:B------:R0:W-:Y:S04]  /*1a100*/  STS.U16 [R36+UR9+0x8c00], R40 ;  /* 0x008c002824007988 */ /* 0x0001e80008000409 */
[----:B------:R-:W-:Y:S04]  /*1a110*/  STS.U16 [R36+UR9+0x9000], R120 ;  /* 0x0090007824007988 */ /* 0x000fe80008000409 */
[----:B-1----:R-:W3:Y:S04]  /*1a120*/  LDL.LU R2, [R1+0x66c] ;  /* 0x00066c0001027983 */ /* 0x002ee80000300800 */
[----:B0-----:R-:W3:Y:S04]  /*1a130*/  LDL.LU R40, [R1+0x668] ;  /* 0x0006680001287983 */ /* 0x001ee80000300800 */
[----:B--2---:R0:W-:Y:S04]  /*1a140*/  STS.U16 [R36+UR9+0x8400], R63 ;  /* 0x0084003f24007988 */ /* 0x0041e80008000409 */
[----:B0-----:R-:W2:Y:S04]  /*1a150*/  LDL.LU R63, [R1+0x20] ;  /* 0x00002000013f7983 */ /* 0x001ea80000300800 */
        /* <DEDUP_REMOVED lines=30> */
[----:B--2---:R-:W-:Y:S04]  /*1a340*/  STS.U16 [R62+UR9+0x8100], R120 ;  /* 0x008100783e007988 */ /* 0x004fe80008000409 */
[----:B------:R-:W-:Y:S04]  /*1a350*/  STS.U16 [R62+UR9+0x8500], R63 ;  /* 0x0085003f3e007988 */ /* 0x000fe80008000409 */
[----:B------:R0:W-:Y:S04]  /*1a360*/  STS.U16 [R62+UR9+0x8900], R3 ;  /* 0x008900033e007988 */ /* 0x0001e80008000409 */
[----:B------:R1:W-:Y:S04]  /*1a370*/  STS.U16 [R62+UR9+0x8d00], R41 ;  /* 0x008d00293e007988 */ /* 0x0003e80008000409 */
[----:B0-----:R-:W2:Y:S04]  /*1a380*/  LDL.LU R3, [R1+0x664] ;  /* 0x0006640001037983 */ /* 0x001ea80000300800 */
[----:B-1----:R-:W2:Y:S04]  /*1a390*/  LDL.LU R41, [R1+0x660] ;  /* 0x0006600001297983 */ /* 0x002ea80000300800 */
        /* <DEDUP_REMOVED lines=30> */
[----:B--2---:R0:W-:Y:S04]  /*1a580*/  STS.U16 [R5+UR9+0x8200], R41 ;  /* 0x0082002905007988 */ /* 0x0041e80008000409 */
[----:B---3--:R1:W-:Y:S04]  /*1a590*/  STS.U16 [R5+UR9+0x8600], R40 ;  /* 0x0086002805007988 */ /* 0x0083e80008000409 */
[----:B------:R2:W-:Y:S04]  /*1a5a0*/  STS.U16 [R5+UR9+0x8a00], R37 ;  /* 0x008a002505007988 */ /* 0x0005e80008000409 */
        /* <DEDUP_REMOVED lines=27> */
[----:B0-----:R0:W5:Y:S04]  /*1a760*/  LDL.LU R41, [R1+0x65c] ;  /* 0x00065c0001297983 */ /* 0x0011680000300800 */
[----:B------:R-:W-:Y:S04]  /*1a770*/  STS.U16 [R5+UR9+0xfa00], R117 ;  /* 0x00fa007505007988 */ /* 0x000fe80008000409 */
[----:B-1----:R0:W5:Y:S04]  /*1a780*/  LDL.LU R40, [R1+0x658] ;  /* 0x0006580001287983 */ /* 0x0021680000300800 */
[----:B------:R-:W-:Y:S04]  /*1a790*/  STS.U16 [R5+UR9+0xfe00], R119 ;  /* 0x00fe007705007988 */ /* 0x000fe80008000409 */
[----:B--2---:R0:W5:Y:S04]  /*1a7a0*/  LDL.LU R37, [R1+0x654] ;  /* 0x0006540001257983 */ /* 0x0041680000300800 */
[----:B------:R1:W-:Y:S04]  /*1a7b0*/  STS.U16 [R4+UR9+0x8300], R3 ;  /* 0x0083000304007988 */ /* 0x0003e80008000409 */
[----:B------:R2:W-:Y:S04]  /*1a7c0*/  STS.U16 [R4+UR9+0x8700], R2 ;  /* 0x0087000204007988 */ /* 0x0005e80008000409 */
[----:B------:R3:W-:Y:S04]  /*1a7d0*/  STS.U16 [R4+UR9+0x8b00], R0 ;  /* 0x008b000004007988 */ /* 0x0007e80008000409 */
[----:B-1----:R0:W5:Y:S04]  /*1a7e0*/  LDL.LU R3, [R1+0x650] ;  /* 0x0006500001037983 */ /* 0x0021680000300800 */
[----:B--2---:R0:W5:Y:S04]  /*1a7f0*/  LDL.LU R2, [R1+0x64c] ;  /* 0x00064c0001027983 */ /* 0x0041680000300800 */
[----:B---3--:R0:W5:Y:S04]  /*1a800*/  LDL.LU R0, [R1+0x648] ;  /* 0x0006480001007983 */ /* 0x0081680000300800 */
        /* <DEDUP_REMOVED lines=27> */
[----:B------:R0:W-:Y:S04]  /*1a9c0*/  STS.U16 [R4+UR9+0xfb00], R123 ;  /* 0x00fb007b04007988 */ /* 0x0001e80008000409 */
[----:B------:R0:W-:Y:S01]  /*1a9d0*/  STS.U16 [R4+UR9+0xff00], R125 ;  /* 0x00ff007d04007988 */ /* 0x0001e20008000409 */
[----:B------:R1:W-:Y:S06]  /*1a9e0*/  MEMBAR.ALL.CTA ;  /* 0x0000000000007992 */ /* 0x0003ec0000008000 */
[----:B-1----:R-:W1:Y:S01]  /*1a9f0*/  FENCE.VIEW.ASYNC.S ;  /* 0x00000000000073c6 */ /* 0x002e620000000000 */
[----:B------:R-:W-:-:S04]  /*1aa00*/  ULEA UR6, UR19, UR9, 0x3 ;  /* 0x0000000913067291 */ /* 0x000fc8000f8e18ff */
[----:B------:R-:W-:Y:S01]  /*1aa10*/  UIADD3 UR6, UPT, UPT, UR6, 0x10000, URZ ;  /* 0x0001000006067890 */ /* 0x000fe2000fffe0ff */
[----:B-1----:R-:W-:Y:S06]  /*1aa20*/  BAR.SYNC.DEFER_BLOCKING 0x0 ;  /* 0x0000000000007b1d */ /* 0x002fec0000010000 */
[----:B0-----:R-:W-:Y:S05]  /*1aa30*/  @P5 BRA `(.L_x_10) ;  /* 0x0000000000545947 */ /* 0x001fea0003800000 */
[----:B------:R-:W-:Y:S02]  /*1aa40*/  UIADD3 UR26, UPT, UPT, UR8, 0x108, URZ ;  /* 0x00000108081a7890 */ /* 0x000fe4000fffe0ff */
[----:B------:R-:W-:Y:S02]  /*1aa50*/  UIADD3 UR27, UPT, UPT, UR8, 0x110, URZ ;  /* 0x00000110081b7890 */ /* 0x000fe4000fffe0ff */
[----:B------:R-:W-:Y:S01]  /*1aa60*/  UIADD3 UR32, UPT, UPT, UR8, 0x118, URZ ;  /* 0x0000011808207890 */ /* 0x000fe2000fffe0ff */
[----:B------:R-:W-:Y:S01]  /*1aa70*/  UMOV UR16, 0x0 ;  /* 0x0000000000107882 */ /* 0x000fe20000000000 */
[----:B------:R-:W-:Y:S01]  /*1aa80*/  UMOV UR17, 0x8400490 ;  /* 0x0840049000117882 */ /* 0x000fe20000000000 */
[----:B------:R-:W-:Y:S01]  /*1aa90*/  UMOV UR12, UR18 ;  /* 0x00000012000c7c82 */ /* 0x000fe20008000000 */
[----:B------:R-:W-:Y:S01]  /*1aaa0*/  UMOV UR13, 0x40004040 ;  /* 0x40004040000d7882 */ /* 0x000fe20000000000 */
[----:B------:R-:W-:Y:S01]  /*1aab0*/  UMOV UR28, 0x0 ;  /* 0x00000000001c7882 */ /* 0x000fe20000000000 */
[----:B------:R-:W-:Y:S01]  /*1aac0*/  UMOV UR29, 0x8400490 ;  /* 0x08400490001d7882 */ /* 0x000fe20000000000 */
[----:B------:R-:W-:Y:S01]  /*1aad0*/  UMOV UR30, 0x0 ;  /* 0x00000000001e7882 */ /* 0x000fe20000000000 */
[----:B------:R-:W-:Y:S01]  /*1aae0*/  UMOV UR31, 0x8400490 ;  /* 0x08400490001f7882 */ /* 0x000fe20000000000 */
[----:B------:R-:W-:Y:S01]  /*1aaf0*/  UMOV UR7, URZ ;  /* 0x000000ff00077c82 */ /* 0x000fe20008000000 */
[----:B------:R0:W-:Y:S01]  /*1ab00*/  UTCHMMA tmem[UR11], gdesc[UR12], tmem[UR8], tmem[UR16], idesc[UR17], UPT ;  /* 0x00ff100c0b0079ea */ /* 0x0001e2000b800008 */
        /* <DEDUP_REMOVED lines=8> */
.L_x_10:
[----:B------:R-:W2:Y:S01]  /*1ab90*/  LDL R4, [R1+0x63c] ;  /* 0x00063c0001047983 */ /* 0x000ea20000100800 */
[----:B------:R-:W-:-:S04]  /*1aba0*/  UIADD3 UR19, UPT, UPT, UR19, 0x1, URZ ;  /* 0x0000000113137890 */ /* 0x000fc8000fffe0ff */
[----:B------:R-:W-:-:S04]  /*1abb0*/  UISETP.GT.AND UP1, UPT, UR19, 0x1, UPT ;  /* 0x000000011300788c */ /* 0x000fc8000bf24270 */
[----:B0-----:R-:W-:Y:S02]  /*1abc0*/  USEL UR4, URZ, 0x1, !UP1 ;  /* 0x00000001ff047887 */ /* 0x001fe4000c800000 */
[----:B------:R-:W-:Y:S02]  /*1abd0*/  USEL UR19, UR19, URZ, !UP1 ;  /* 0x000000ff13137287 */ /* 0x000fe4000c800000 */
[----:B------:R-:W-:-:S03]  /*1abe0*/  ULOP3.LUT UR7, UR5, UR4, URZ, 0x3c, !UPT ;  /* 0x0000000405077292 */ /* 0x000fc6000f8e3cff */
[----:B------:R-:W-:-:S04]  /*1abf0*/  UMOV UR4, UR5 ;  /* 0x0000000500047c82 */ /* 0x000fc80008000000 */
[----:B------:R-:W-:Y:S01]  /*1ac00*/  UMOV UR5, UR7 ;  /* 0x0000000700057c82 */ /* 0x000fe20008000000 */
[----:B--2--5:R-:W-:-:S13]  /*1ac10*/  ISETP.NE.U32.AND P0, PT, R37, R4, PT ;  /* 0x000000042500720c */ /* 0x024fda0003f05070 */
[----:B------:R-:W-:Y:S05]  /*1ac20*/  @P0 BRA `(.L_x_11) ;  /* 0xffffff7000a00947 */ /* 0x000fea000383ffff */
.L_x_8:
[----:B------:R-:W2:Y:S01]  /*1ac30*/  LDL.LU R5, [R1+0x640] ;  /* 0x0006400001057983 */ /* 0x000ea20000300800 */
[----:B------:R-:W0:Y:S03]  /*1ac40*/  LDCU.128 UR12, c[0x0][0x390] ;  /* 0x00007200ff0c77ac */ /* 0x000e260008000c00 */
[----:B------:R-:W0:Y:S01]  /*1ac50*/  LDL.LU R4, [R1+0x644] ;  /* 0x0006440001047983 */ /* 0x000e220000300800 */
[----:B------:R-:W1:Y:S01]  /*1ac60*/  LDCU UR11, c[0x0][0x39c] ;  /* 0x00007380ff0b77ac */ /* 0x000e620008000800 */
[----:B------:R-:W-:Y:S01]  /*1ac70*/  VIADD R0, R2, 0x1 ;  /* 0x0000000102007836 */ /* 0x000fe20000000000 */
[----:B------:R-:W3:Y:S01]  /*1ac80*/  LDCU UR7, c[0x0][0x3b4] ;  /* 0x00007680ff0777ac */ /* 0x000ee20008000800 */
[----:B------:R-:W4:Y:S01]  /*1ac90*/  LDCU UR5, c[0x0][0x3b8] ;  /* 0x00007700ff0577ac */ /* 0x000f220008000800 */
[----:B------:R-:W0:Y:S01]  /*1aca0*/  LDCU UR16, c[0x0][0x39c] ;  /* 0x00007380ff1077ac */ /* 0x000e220008000800 */
[----:B------:R-:W0:Y:S01]  /*1acb0*/  LDCU UR17, c[0x0][0x39c] ;  /* 0x00007380ff1177ac */ /* 0x000e220008000800 */
[----:B------:R-:W0:Y:S01]  /*1acc0*/  LDCU UR18, c[0x0][0x39c] ;  /* 0x00007380ff1277ac */ /* 0x000e220008000800 */
[----:B--2---:R-:W-:-:S02]  /*1acd0*/  ISETP.GE.AND P1, PT, R5, 0x40, PT ;  /* 0x000000400500780c */ /* 0x004fc40003f26270 */
[C---:B0-----:R-:W-:Y:S01]  /*1ace0*/  ISETP.GE.AND P0, PT, R4.reuse, UR14, PT ;  /* 0x0000000e04007c0c */ /* 0x041fe2000bf06270 */
[----:B---3--:R-:W-:-:S03]  /*1acf0*/  IMAD R3, R4, UR7, RZ ;  /* 0x0000000704037c24 */ /* 0x008fc6000f8e02ff */
[----:B-1----:R-:W-:Y:S01]  /*1ad00*/  ISETP.LT.AND P3, PT, R0, UR11, !P0 ;  /* 0x0000000b00007c0c */ /* 0x002fe2000c761270 */
[----:B------:R-:W-:-:S06]  /*1ad10*/  VIADD R0, R2, 0x2 ;  /* 0x0000000202007836 */ /* 0x000fcc0000000000 */
[----:B----4-:R-:W-:Y:S06]  /*1ad20*/  @!P1 BRA `(.L_x_12) ;  /* 0x0000000000109947 */ /* 0x010fec0003800000 */
[----:B------:R-:W-:-:S06]  /*1ad30*/  USHF.L.U32 UR4, UR4, 0x1f, URZ ;  /* 0x0000001f04047899 */ /* 0x000fcc00080006ff */
[----:B------:R-:W-:-:S04]  /*1ad40*/  IMAD.U32 R4, RZ, RZ, UR4 ;  /* 0x00000004ff047e24 */ /* 0x000fc8000f8e00ff */
[----:B------:R-:W0:Y:S02]  /*1ad50*/  SYNCS.PHASECHK.TRANS64.TRYWAIT P1, [UR6], R4 ;  /* 0x00000004ff0075a7 */ /* 0x000e240008021106 */
[----:B0-----:R-:W-:Y:S05]  /*1ad60*/  @!P1 BRA `(.L_x_13) ;  /* 0x000000a800789947 */ /* 0x001fea0003800000 */
.L_x_12:
[----:B------:R-:W-:Y:S06]  /*1ad70*/  BAR.SYNC.DEFER_BLOCKING 0x0 ;  /* 0x0000000000007b1d */ /* 0x000fec0000010000 */
[----:B------:R-:W-:Y:S01]  /*1ad80*/  STL [R1+0x7ac], R66 ;  /* 0x0007ac4201007387 */ /* 0x000fe20000100800 */
[----:B------:R-:W-:Y:S01]  /*1ad90*/  ISETP.LT.AND P1, PT, R0, UR16, !P0 ;  /* 0x0000001000007c0c */ /* 0x000fe2000c721270 */
[----:B------:R-:W0:Y:S02]  /*1ada0*/  LDCU UR4, c[0x0][0x39c] ;  /* 0x00007380ff0477ac */ /* 0x000e240008000800 */
[----:B------:R-:W-:Y:S01]  /*1adb0*/  STL [R1+0x7a8], R63 ;  /* 0x0007a83f01007387 */ /* 0x000fe20000100800 */
[----:B------:R-:W1:Y:S03]  /*1adc0*/  LDCU UR7, c[0x0][0x39c] ;  /* 0x00007380ff0777ac */ /* 0x000e660008000800 */
[----:B------:R-:W-:Y:S01]  /*1add0*/  STL [R1+0x7a4], R60 ;  /* 0x0007a43c01007387 */ /* 0x000fe20000100800 */
[----:B------:R-:W2:Y:S03]  /*1ade0*/  LDCU UR6, c[0x0][0x39c] ;  /* 0x00007380ff0677ac */ /* 0x000ea60008000800 */
[----:B------:R-:W-:Y:S04]  /*1adf0*/  STL [R1+0x7a0], R57 ;  /* 0x0007a03901007387 */ /* 0x000fe80000100800 */
[----:B------:R-:W-:Y:S01]  /*1ae00*/  STL [R1+0x79c], R54 ;  /* 0x00079c3601007387 */ /* 0x000fe20000100800 */
[----:B------:R-:W3:Y:S03]  /*1ae10*/  @!P2 SYNCS.CCTL.IV [UR9+0x10000] ;  /* 0x01000000ff00a9b1 */ /* 0x000ee60008000009 */
[----:B------:R-:W-:Y:S04]  /*1ae20*/  STL [R1+0x798], R51 ;  /* 0x0007983301007387 */ /* 0x000fe80000100800 */
        /* <DEDUP_REMOVED lines=12> */
[----:B------:R4:W-:Y:S01]  /*1aef0*/  STL [R1+0x764], R12 ;  /* 0x0007640c01007387 */ /* 0x0009e20000100800 */
[----:B---3--:R-:W-:Y:S06]  /*1af00*/  BAR.SYNC.DEFER_BLOCKING 0x0 ;  /* 0x0000000000007b1d */ /* 0x008fec0000010000 */
[----:B----4-:R-:W3:Y:S01]  /*1af10*/  LDTM.x64 R4, tmem[UR10] ;  /* 0x0000000a000479ee */ /* 0x010ee20008340000 */
[----:B------:R-:W-:Y:S01]  /*1af20*/  LEA R0, P5, R3, UR12, 0x1 ;  /* 0x0000000c03007c11 */ /* 0x000fe2000f8a08ff */
[----:B------:R-:W4:Y:S01]  /*1af30*/  @!P2 SYNCS.CCTL.IV [UR9+0x10008] ;  /* 0x01000800ff00a9b1 */ /* 0x000f220008000009 */
[----:B---3--:R-:W-:Y:S01]  /*1af40*/  STL.64 [R1], R4 ;  /* 0x0000000401007387 */ /* 0x008fe20000100a00 */
[----:B------:R-:W-:-:S02]  /*1af50*/  IMAD.MOV.U32 R107, RZ, RZ, R66 ;  /* 0x000000ffff6b7224 */ /* 0x000fc400078e0042 */
[----:B------:R-:W-:Y:S01]  /*1af60*/  IMAD.MOV.U32 R108, RZ, RZ, R67 ;  /* 0x000000ffff6c7224 */ /* 0x000fe200078e0043 */
[----:B------:R-:W-:Y:S01]  /*1af70*/  STL.64 [R1+0x8], R6 ;  /* 0x0000080601007387 */ /* 0x000fe20000100a00 */
[----:B------:R-:W-:Y:S02]  /*1af80*/  IMAD.MOV.U32 R81, RZ, RZ, R63 ;  /* 0x000000ffff517224 */ /* 0x000fe400078e003f */
[----:B------:R-:W-:Y:S01]  /*1af90*/  IMAD.MOV.U32 R103, RZ, RZ, R65 ;  /* 0x000000ffff677224 */ /* 0x000fe200078e0041 */
[----:B------:R-:W-:Y:S01]  /*1afa0*/  STL.64 [R1+0x10], R8 ;  /* 0x0000100801007387 */ /* 0x000fe20000100a00 */
[----:B------:R-:W-:Y:S02]  /*1afb0*/  IMAD.MOV.U32 R67, RZ, RZ, R60 ;  /* 0x000000ffff437224 */ /* 0x000fe400078e003c */
[----:B------:R-:W-:Y:S01]  /*1afc0*/  IMAD.MOV.U32 R102, RZ, RZ, R64 ;  /* 0x000000ffff667224 */ /* 0x000fe200078e0040 */
[----:B------:R-:W-:Y:S01]  /*1afd0*/  STL.64 [R1+0x18], R10 ;  /* 0x0000180a01007387 */ /* 0x000fe20000100a00 */
[----:B------:R-:W-:-:S02]  /*1afe0*/  IMAD.MOV.U32 R80, RZ, RZ, R62 ;  /* 0x000000ffff507224 */ /* 0x000fc400078e003e */
[----:B------:R-:W-:Y:S01]  /*1aff0*/  IMAD.MOV.U32 R68, RZ, RZ, R61 ;  /* 0x000000ffff447224 */ /* 0x000fe200078e003d */
[----:B------:R-:W-:Y:S01]  /*1b000*/  STL.64 [R1+0x20], R12 ;  /* 0x0000200c01007387 */ /* 0x000fe20000100a00 */
[----:B------:R-:W-:Y:S01]  /*1b010*/  LEA.HI.X.SX32 R3, R3, UR13, 0x1, P5 ;  /* 0x0000000d03037c11 */ /* 0x000fe2000a8f0eff */
[----:B------:R-:W3:Y:S02]  /*1b020*/  LDCU UR9, c[0x0][0x39c] ;  /* 0x00007380ff0977ac */ /* 0x000ee40008000800 */
[----:B------:R-:W-:Y:S04]  /*1b030*/  STL.64 [R1+0x28], R14 ;  /* 0x0000280e01007387 */ /* 0x000fe80000100a00 */
        /* <DEDUP_REMOVED lines=20> */
[----:B------:R5:W-:Y:S04]  /*1b180*/  STL.64 [R1+0xd0], R56 ;  /* 0x0000d03801007387 */ /* 0x000be80000100a00 */
[----:B------:R0:W-:Y:S04]  /*1b190*/  STL.64 [R1+0xd8], R58 ;  /* 0x0000d83a01007387 */ /* 0x0001e80000100a00 */
[----:B------:R0:W2:Y:S04]  /*1b1a0*/  LDL.LU R66, [R1+0x7ac] ;  /* 0x0007ac0001427983 */ /* 0x0000a80000300800 */
[----:B------:R0:W2:Y:S04]  /*1b1b0*/  LDL.LU R63, [R1+0x7a8] ;  /* 0x0007a800013f7983 */ /* 0x0000a80000300800 */
[----:B------:R0:W2:Y:S04]  /*1b1c0*/  LDL.LU R60, [R1+0x7a4] ;  /* 0x0007a400013c7983 */ /* 0x0000a80000300800 */
[----:B-----5:R0:W5:Y:S04]  /*1b1d0*/  LDL.LU R57, [R1+0x7a0] ;  /* 0x0007a00001397983 */ /* 0x0201680000300800 */
[----:B------:R0:W2:Y:S04]  /*1b1e0*/  LDL.LU R54, [R1+0x79c] ;  /* 0x00079c0001367983 */ /* 0x0000a80000300800 */
[----:B------:R0:W3:Y:S04]  /*1b1f0*/  LDL.LU R51, [R1+0x798] ;  /* 0x0007980001337983 */ /* 0x0000e80000300800 */
        /* <DEDUP_REMOVED lines=13> */
[----:B------:R-:W3:Y:S04]  /*1b2d0*/  LDL.LU R65, [R1+0xdc] ;  /* 0x0000dc0001417983 */ /* 0x000ee80000300800 */
[----:B------:R-:W3:Y:S04]  /*1b2e0*/  LDL.LU R64, [R1+0xd8] ;  /* 0x0000d80001407983 */ /* 0x000ee80000300800 */
[----:B------:R-:W4:Y:S04]  /*1b2f0*/  LDL.LU R62, [R1+0xd4] ;  /* 0x0000d400013e7983 */ /* 0x000f280000300800 */
[----:B------:R-:W4:Y:S04]  /*1b300*/  LDL.LU R61, [R1+0xd0] ;  /* 0x0000d000013d7983 */ /* 0x000f280000300800 */
[----:B0-----:R-:W5:Y:S04]  /*1b310*/  LDL.LU R59, [R1+0xcc] ;  /* 0x0000cc00013b7983 */ /* 0x001f680000300800 */
[----:B------:R-:W5:Y:S04]  /*1b320*/  LDL.LU R58, [R1+0xc8] ;  /* 0x0000c800013a7983 */ /* 0x000f680000300800 */
        /* <DEDUP_REMOVED lines=49> */
[----:B------:R-:W5:Y:S01]  /*1b640*/  LDL.LU R74, [R1] ;  /* 0x00000000014a7983 */ /* 0x000f620000300800 */
[----:B------:R-:W-:Y:S01]  /*1b650*/  IMAD R4, R2, UR5, RZ ;  /* 0x0000000502047c24 */ /* 0x000fe2000f8e02ff */
[----:B------:R-:W-:Y:S01]  /*1b660*/  F2FP.BF16.F32.PACK_AB R106, R108, R107 ;  /* 0x0000006b6c6a723e */ /* 0x000fe200000010ff */
[----:B------:R-:W-:Y:S01]  /*1b670*/  VIADD R6, R2, 0x3 ;  /* 0x0000000302067836 */ /* 0x000fe20000000000 */
[----:B------:R-:W-:Y:S01]  /*1b680*/  F2FP.BF16.F32.PACK_AB R101, R103, R102 ;  /* 0x000000666765723e */ /* 0x000fe200000010ff */
[C---:B------:R-:W-:Y:S01]  /*1b690*/  VIADD R5, R4.reuse, UR5 ;  /* 0x0000000504057c36 */ /* 0x040fe20008000000 */
[-C--:B------:R-:W-:Y:S01]  /*1b6a0*/  LEA R110, P5, R4, R0.reuse, 0x1 ;  /* 0x00000000046e7211 */ /* 0x080fe200078a08ff */
[----:B------:R-:W-:Y:S01]  /*1b6b0*/  VIADD R7, R2, 0x4 ;  /* 0x0000000402077836 */ /* 0x000fe20000000000 */
[----:B------:R-:W-:Y:S01]  /*1b6c0*/  ISETP.LT.AND P4, PT, R6, UR17, !P0 ;  /* 0x0000001106007c0c */ /* 0x000fe2000c781270 */
[C---:B------:R-:W-:Y:S01]  /*1b6d0*/  VIADD R6, R5.reuse, UR5 ;  /* 0x0000000505067c36 */ /* 0x040fe20008000000 */
[----:B------:R-:W-:-:S02]  /*1b6e0*/  LEA R104, P6, R5, R0, 0x1 ;  /* 0x0000000005687211 */ /* 0x000fc400078c08ff */
[-C--:B------:R-:W-:Y:S01]  /*1b6f0*/  LEA.HI.X.SX32 R111, R4, R3.reuse, 0x1, P5 ;  /* 0x00000003046f7211 */ /* 0x080fe200028f0eff */
[----:B------:R-:W-:Y:S01]  /*1b700*/  VIADD R4, R6, UR5 ;  /* 0x0000000506047c36 */ /* 0x000fe20008000000 */
[----:B------:R-:W-:Y:S02]  /*1b710*/  LEA.HI.X.SX32 R105, R5, R3, 0x1, P6 ;  /* 0x0000000305697211 */ /* 0x000fe400030f0eff */
[----:B------:R-:W-:Y:S01]  /*1b720*/  ISETP.LT.AND P5, PT, R7, UR18, !P0 ;  /* 0x0000001207007c0c */ /* 0x000fe2000c7a1270 */
[----:B------:R-:W-:Y:S01]  /*1b730*/  VIADD R5, R4, UR5 ;  /* 0x0000000504057c36 */ /* 0x000fe20008000000 */
[----:B------:R-:W-:Y:S01]  /*1b740*/  F2FP.BF16.F32.PACK_AB R69, R81, R80 ;  /* 0x000000505145723e */ /* 0x000fe200000010ff */
[----:B------:R0:W-:Y:S01]  /*1b750*/  STL.64 [R1+0x110], R104 ;  /* 0x0001106801007387 */ /* 0x0001e20000100a00 */
[----:B------:R-:W-:Y:S01]  /*1b760*/  VIADD R7, R2, 0x5 ;  /* 0x0000000502077836 */ /* 0x000fe20000000000 */
[----:B--2---:R-:W-:Y:S02]  /*1b770*/  F2FP.BF16.F32.PACK_AB R66, R68, R67 ;  /* 0x000000434442723e */ /* 0x004fe400000010ff */
[----:B------:R-:W-:Y:S01]  /*1b780*/  STL.64 [R1+0x118], R110 ;  /* 0x0001186e01007387 */ /* 0x000fe20000100a00 */
[----:B0-----:R-:W-:-:S04]  /*1b790*/  LEA R104, P6, R6, R0, 0x1 ;  /* 0x0000000006687211 */ /* 0x001fc800078c08ff */
[----:B------:R-:W-:Y:S02]  /*1b7a0*/  LEA.HI.X.SX32 R105, R6, R3, 0x1, P6 ;  /* 0x0000000306697211 */ /* 0x000fe400030f0eff */
[----:B------:R-:W-:Y:S01]  /*1b7b0*/  ISETP.LT.AND P6, PT, R7, UR4, !P0 ;  /* 0x0000000407007c0c */ /* 0x000fe2000c7c1270 */
[----:B------:R-:W0:Y:S02]  /*1b7c0*/  LDCU UR4, c[0x0][0x39c] ;  /* 0x00007380ff0477ac */ /* 0x000e240008000800 */
[----:B------:R2:W-:Y:S04]  /*1b7d0*/  STL.64 [R1+0x108], R104 ;  /* 0x0001086801007387 */ /* 0x0005e80000100a00 */
[----:B------:R-:W-:Y:S01]  /*1b7e0*/  STL [R1+0x19c], R106 ;  /* 0x00019c6a01007387 */ /* 0x000fe20000100800 */
[----:B--2---:R-:W-:-:S04]  /*1b7f0*/  LEA R104, P2, R4, R0, 0x1 ;  /* 0x0000000004687211 */ /* 0x004fc800078408ff */
[----:B------:R-:W-:Y:S01]  /*1b800*/  LEA.HI.X.SX32 R105, R4, R3, 0x1, P2 ;  /* 0x0000000304697211 */ /* 0x000fe200010f0eff */
[C---:B------:R-:W-:Y:S01]  /*1b810*/  VIADD R4, R5.reuse, UR5 ;  /* 0x0000000505047c36 */ /* 0x040fe20008000000 */
[----:B------:R-:W-:-:S03]  /*1b820*/  LEA R6, P2, R5, R0, 0x1 ;  /* 0x0000000005067211 */ /* 0x000fc600078408ff */
[----:B------:R-:W-:Y:S01]  /*1b830*/  STL.64 [R1+0x100], R104 ;  /* 0x0001006801007387 */ /* 0x000fe20000100a00 */
[----:B------:R-:W-:Y:S01]  /*1b840*/  LEA.HI.X.SX32 R7, R5, R3, 0x1, P2 ;  /* 0x0000000305077211 */ /* 0x000fe200010f0eff */
[C---:B------:R-:W-:Y:S02]  /*1b850*/  VIADD R5, R4.reuse, UR5 ;  /* 0x0000000504057c36 */ /* 0x040fe40008000000 */
[----:B------:R-:W-:Y:S04]  /*1b860*/  STL [R1+0x194], R101 ;  /* 0x0001946501007387 */ /* 0x000fe80000100800 */
[----:B------:R2:W-:Y:S04]  /*1b870*/  STL.64 [R1+0xf8], R6 ;  /* 0x0000f80601007387 */ /* 0x0005e80000100a00 */
[----:B------:R-:W-:Y:S04]  /*1b880*/  STL [R1+0x18c], R69 ;  /* 0x00018c4501007387 */ /* 0x000fe80000100800 */
[----:B------:R-:W-:Y:S01]  /*1b890*/  STL [R1+0x184], R66 ;  /* 0x0001844201007387 */ /* 0x000fe20000100800 */
[----:B--2---:R-:W-:-:S02]  /*1b8a0*/  LEA R6, P2, R4, R0, 0x1 ;  /* 0x0000000004067211 */ /* 0x004fc400078408ff */
[----:B---3--:R-:W-:Y:S02]  /*1b8b0*/  F2FP.BF16.F32.PACK_AB R63, R65, R64 ;  /* 0x00000040413f723e */ /* 0x008fe400000010ff */
[----:B------:R-:W-:Y:S01]  /*1b8c0*/  LEA.HI.X.SX32 R7, R4, R3, 0x1, P2 ;  /* 0x0000000304077211 */ /* 0x000fe200010f0eff */
[----:B------:R-:W-:-:S04]  /*1b8d0*/  VIADD R4, R5, UR5 ;  /* 0x0000000505047c36 */ /* 0x000fc80008000000 */
[----:B------:R2:W-:Y:S01]  /*1b8e0*/  STL.64 [R1+0xe8], R6 ;  /* 0x0000e80601007387 */ /* 0x0005e20000100a00 */
[----:B----4-:R-:W-:-:S03]  /*1b8f0*/  F2FP.BF16.F32.PACK_AB R60, R62, R61 ;  /* 0x0000003d3e3c723e */ /* 0x010fc600000010ff */
[----:B------:R-:W-:Y:S04]  /*1b900*/  STL [R1+0x17c], R63 ;  /* 0x00017c3f01007387 */ /* 0x000fe80000100800 */
[----:B------:R-:W-:Y:S01]  /*1b910*/  STL [R1+0x178], R60 ;  /* 0x0001783c01007387 */ /* 0x000fe20000100800 */
[----:B-----5:R-:W-:Y:S02]  /*1b920*/  F2FP.BF16.F32.PACK_AB R57, R59, R58 ;  /* 0x0000003a3b39723e */ /* 0x020fe400000010ff */
[----:B--2---:R-:W-:-:S04]  /*1b930*/  LEA R6, P2, R5, R0, 0x1 ;  /* 0x0000000005067211 */ /* 0x004fc800078408ff */
[----:B------:R-:W-:Y:S01]  /*1b940*/  LEA.HI.X.SX32 R7, R5, R3, 0x1, P2 ;  /* 0x0000000305077211 */ /* 0x000fe200010f0eff */
[----:B------:R-:W-:Y:S01]  /*1b950*/  VIADD R5, R4, UR5 ;  /* 0x0000000504057c36 */ /* 0x000fe20008000000 */
[----:B------:R-:W-:-:S03]  /*1b960*/  F2FP.BF16.F32.PACK_AB R54, R56, R55 ;  /* 0x000000373836723e */ /* 0x000fc600000010ff */
[----:B------:R2:W-:Y:S04]  /*1b970*/  STL.64 [R1+0xd8], R6 ;  /* 0x0000d80601007387 */ /* 0x0005e80000100a00 */
[----:B------:R-:W-:Y:S01]  /*1b980*/  STL [R1+0x174], R57 ;  /* 0x0001743901007387 */ /* 0x000fe20000100800 */
[----:B------:R-:W-:-:S03]  /*1b990*/  F2FP.BF16.F32.PACK_AB R51, R53, R52 ;  /* 0x000000343533723e */ /* 0x000fc600000010ff */
[----:B------:R-:W-:Y:S01]  /*1b9a0*/  STL [R1+0x170], R54 ;  /* 0x0001703601007387 */ /* 0x000fe20000100800 */
[----:B--2---:R-:W-:Y:S02]  /*1b9b0*/  LEA R6, P2, R4, R0, 0x1 ;  /* 0x0000000004067211 */ /* 0x004fe400078408ff */
[----:B------:R-:W-:Y:S02]  /*1b9c0*/  F2FP.BF16.F32.PACK_AB R48, R50, R49 ;  /* 0x000000313230723e */ /* 0x000fe400000010ff */
        /* <DEDUP_REMOVED lines=10> */
[----:B------:R-:W-:-:S04]  /*1ba70*/  VIADD R5, R4, UR5 ;  /* 0x0000000504057c36 */ /* 0x000fc80008000000 */
[----:B------:R2:W-:Y:S01]  /*1ba80*/  STL.64 [R1+0xb8], R6 ;  /* 0x0000b80601007387 */ /* 0x0005e20000100a00 */
[----:B------:R-:W-:-:S03]  /*1ba90*/  F2FP.BF16.F32.PACK_AB R36, R38, R37 ;  /* 0x000000252624723e */ /* 0x000fc600000010ff */
[----:B------:R-:W-:Y:S04]  /*1baa0*/  STL [R1+0x160], R45 ;  /* 0x0001602d01007387 */ /* 0x000fe80000100800 */
[----:B------:R-:W-:Y:S01]  /*1bab0*/  STL [R1+0x158], R42 ;  /* 0x0001582a01007387 */ /* 0x000fe20000100800 */
[----:B------:R-:W-:Y:S02]  /*1bac0*/  F2FP.BF16.F32.PACK_AB R33, R35, R34 ;  /* 0x000000222321723e */ /* 0x000fe400000010ff */
        /* <DEDUP_REMOVED lines=8> */
[C---:B--2---:R-:W-:Y:S02]  /*1bb50*/  LEA R6, P2, R5.reuse, R0, 0x1 ;  /* 0x0000000005067211 */ /* 0x044fe400078408ff */
        /* <DEDUP_REMOVED lines=11> */
[----:B------:R-:W-:-:S04]  /*1bc10*/  VIADD R4, R5, UR5 ;  /* 0x0000000505047c36 */ /* 0x000fc80008000000 */
[----:B------:R2:W-:Y:S01]  /*1bc20*/  STL.64 [R1+0x88], R6 ;  /* 0x0000880601007387 */ /* 0x0005e20000100a00 */
[----:B------:R-:W-:-:S03]  /*1bc30*/  F2FP.BF16.F32.PACK_AB R12, R14, R13 ;  /* 0x0000000d0e0c723e */ /* 0x000fc600000010ff */
[----:B------:R-:W-:Y:S04]  /*1bc40*/  STL [R1+0x134], R27 ;  /* 0x0001341b01007387 */ /* 0x000fe80000100800 */
[----:B------:R-:W-:Y:S01]  /*1bc50*/  STL [R1+0x12c], R24 ;  /* 0x00012c1801007387 */ /* 0x000fe20000100800 */
[----:B--2---:R-:W-:-:S04]  /*1bc60*/  LEA R6, P2, R5, R0, 0x1 ;  /* 0x0000000005067211 */ /* 0x004fc800078408ff */
[----:B------:R-:W-:Y:S01]  /*1bc70*/  LEA.HI.X.SX32 R7, R5, R3, 0x1, P2 ;  /* 0x0000000305077211 */ /* 0x000fe200010f0eff */
[----:B------:R-:W-:Y:S01]  /*1bc80*/  VIADD R5, R4, UR5 ;  /* 0x0000000504057c36 */ /* 0x000fe20008000000 */
[----:B------:R-:W-:-:S03]  /*1bc90*/  F2FP.BF16.F32.PACK_AB R100, R9, R8 ;  /* 0x000000080964723e */ /* 0x000fc600000010ff */
[----:B------:R2:W-:Y:S01]  /*1bca0*/  STL.64 [R1+0x78], R6 ;  /* 0x0000780601007387 */ /* 0x0005e20000100a00 */
[----:B------:R-:W-:-:S03]  /*1bcb0*/  VIADD R69, R5, UR5 ;  /* 0x0000000505457c36 */ /* 0x000fc60008000000 */
[----:B------:R-:W-:Y:S01]  /*1bcc0*/  STL [R1+0x124], R21 ;  /* 0x0001241501007387 */ /* 0x000fe20000100800 */
[----:B------:R-:W-:Y:S01]  /*1bcd0*/  VIADD R68, R69, UR5 ;  /* 0x0000000545447c36 */ /* 0x000fe20008000000 */
[----:B------:R-:W-:Y:S02]  /*1bce0*/  F2FP.BF16.F32.PACK_AB R95, R99, R98 ;  /* 0x00000062635f723e */ /* 0x000fe400000010ff */
[----:B------:R-:W-:Y:S01]  /*1bcf0*/  STL [R1+0x120], R18 ;  /* 0x0001201201007387 */ /* 0x000fe20000100800 */
[----:B--2---:R-:W-:Y:S02]  /*1bd00*/  LEA R6, P2, R4, R0, 0x1 ;  /* 0x0000000004067211 */ /* 0x004fe400078408ff */
[----:B------:R-:W-:Y:S02]  /*1bd10*/  F2FP.BF16.F32.PACK_AB R92, R94, R93 ;  /* 0x0000005d5e5c723e */ /* 0x000fe400000010ff */
[----:B------:R-:W-:Y:S02]  /*1bd20*/  LEA.HI.X.SX32 R7, R4, R3, 0x1, P2 ;  /* 0x0000000304077211 */ /* 0x000fe400010f0eff */
[----:B------:R-:W-:-:S02]  /*1bd30*/  F2FP.BF16.F32.PACK_AB R4, R11, R10 ;  /* 0x0000000a0b04723e */ /* 0x000fc400000010ff */
[----:B------:R-:W-:Y:S01]  /*1bd40*/  F2FP.BF16.F32.PACK_AB R89, R91, R90 ;  /* 0x0000005a5b59723e */ /* 0x000fe200000010ff */
[----:B------:R2:W-:Y:S04]  /*1bd50*/  STL.64 [R1+0x68], R6 ;  /* 0x0000680601007387 */ /* 0x0005e80000100a00 */
[----:B------:R-:W-:Y:S01]  /*1bd60*/  STL [R1+0xf0], R15 ;  /* 0x0000f00f01007387 */ /* 0x000fe20000100800 */
[----:B------:R-:W-:-:S03]  /*1bd70*/  F2FP.BF16.F32.PACK_AB R86, R88, R87 ;  /* 0x000000575856723e */ /* 0x000fc600000010ff */
[----:B------:R-:W-:Y:S01]  /*1bd80*/  STL [R1+0xe4], R12 ;  /* 0x0000e40c01007387 */ /* 0x000fe20000100800 */
[----:B--2---:R-:W-:-:S03]  /*1bd90*/  LEA R6, P2, R5, R0, 0x1 ;  /* 0x0000000005067211 */ /* 0x004fc600078408ff */
[----:B------:R-:W-:Y:S01]  /*1bda0*/  STL [R1+0xd4], R4 ;  /* 0x0000d40401007387 */ /* 0x000fe20000100800 */
[----:B------:R-:W-:Y:S02]  /*1bdb0*/  F2FP.BF16.F32.PACK_AB R83, R85, R84 ;  /* 0x000000545553723e */ /* 0x000fe400000010ff */
[----:B------:R-:W-:Y:S02]  /*1bdc0*/  LEA.HI.X.SX32 R7, R5, R3, 0x1, P2 ;  /* 0x0000000305077211 */ /* 0x000fe400010f0eff */
[----:B------:R-:W-:-:S03]  /*1bdd0*/  LEA R80, P2, R69, R0, 0x1 ;  /* 0x0000000045507211 */ /* 0x000fc600078408ff */
[----:B------:R2:W-:Y:S01]  /*1bde0*/  STL.64 [R1+0x58], R6 ;  /* 0x0000580601007387 */ /* 0x0005e20000100a00 */
[----:B------:R-:W-:Y:S01]  /*1bdf0*/  LEA.HI.X.SX32 R81, R69, R3, 0x1, P2 ;  /* 0x0000000345517211 */ /* 0x000fe200010f0eff */
[----:B------:R-:W-:Y:S01]  /*1be00*/  VIADD R69, R68, UR5 ;  /* 0x0000000544457c36 */ /* 0x000fe20008000000 */
[----:B------:R-:W-:Y:S01]  /*1be10*/  F2FP.BF16.F32.PACK_AB R79, R82, R72 ;  /* 0x00000048524f723e */ /* 0x000fe200000010ff */
[----:B------:R-:W-:Y:S04]  /*1be20*/  STL [R1+0xc4], R100 ;  /* 0x0000c46401007387 */ /* 0x000fe80000100800 */
[----:B------:R3:W-:Y:S01]  /*1be30*/  STL.64 [R1+0x48], R80 ;  /* 0x0000485001007387 */ /* 0x0007e20000100a00 */
[----:B------:R-:W-:-:S03]  /*1be40*/  F2FP.BF16.F32.PACK_AB R76, R78, R77 ;  /* 0x0000004d4e4c723e */ /* 0x000fc600000010ff */
[----:B------:R-:W-:Y:S01]  /*1be50*/  STL [R1+0xb4], R95 ;  /* 0x0000b45f01007387 */ /* 0x000fe20000100800 */
[C---:B------:R-:W-:Y:S02]  /*1be60*/  PRMT R71, R76.reuse, 0x7632, R71 ;  /* 0x000076324c477816 */ /* 0x040fe40000000047 */
[----:B------:R-:W-:Y:S01]  /*1be70*/  PRMT R70, R76, 0x7610, R70 ;  /* 0x000076104c467816 */ /* 0x000fe20000000046 */
[----:B--2---:R-:W2:Y:S01]  /*1be80*/  LDTM.x64 R4, tmem[UR10+0x40] ;  /* 0x0000400a000479ee */ /* 0x004ea20008340000 */
[----:B------:R-:W-:Y:S02]  /*1be90*/  F2FP.BF16.F32.PACK_AB R73, R75, R74 ;  /* 0x0000004a4b49723e */ /* 0x000fe400000010ff */
[C---:B---3--:R-:W-:Y:S02]  /*1bea0*/  LEA R80, P2, R68.reuse, R0, 0x1 ;  /* 0x0000000044507211 */ /* 0x048fe400078408ff */
[----:B------:R-:W-:Y:S02]  /*1beb0*/  PRMT R97, R73, 0x7610, R97 ;  /* 0x0000761049617816 */ /* 0x000fe40000000061 */
[----:B------:R-:W-:Y:S01]  /*1bec0*/  LEA.HI.X.SX32 R81, R68, R3, 0x1, P2 ;  /* 0x0000000344517211 */ /* 0x000fe200010f0eff */
[----:B------:R-:W-:Y:S01]  /*1bed0*/  VIADD R68, R69, UR5 ;  /* 0x0000000545447c36 */ /* 0x000fe20008000000 */
[----:B------:R-:W-:-:S03]  /*1bee0*/  PRMT R96, R73, 0x7632, R96 ;  /* 0x0000763249607816 */ /* 0x000fc60000000060 */
[----:B------:R3:W-:Y:S04]  /*1bef0*/  STL.64 [R1+0x40], R80 ;  /* 0x0000405001007387 */ /* 0x0007e80000100a00 */
[----:B------:R-:W-:Y:S04]  /*1bf00*/  STL [R1+0xa4], R92 ;  /* 0x0000a45c01007387 */ /* 0x000fe80000100800 */
[----:B------:R-:W-:Y:S01]  /*1bf10*/  STL [R1+0xa0], R89 ;  /* 0x0000a05901007387 */ /* 0x000fe20000100800 */
[----:B--2---:R-:W-:Y:S02]  /*1bf20*/  F2FP.BF16.F32.PACK_AB R66, R67, R66 ;  /* 0x000000424342723e */ /* 0x004fe400000010ff */
[----:B---3--:R-:W-:-:S02]  /*1bf30*/  LEA R80, P2, R69, R0, 0x1 ;  /* 0x0000000045507211 */ /* 0x008fc400078408ff */
[----:B------:R-:W-:Y:S02]  /*1bf40*/  F2FP.BF16.F32.PACK_AB R64, R65, R64 ;  /* 0x000000404140723e */ /* 0x000fe400000010ff */
[----:B------:R-:W-:Y:S01]  /*1bf50*/  LEA.HI.X.SX32 R81, R69, R3, 0x1, P2 ;  /* 0x0000000345517211 */ /* 0x000fe200010f0eff */
[----:B------:R-:W-:Y:S01]  /*1bf60*/  VIADD R69, R68, UR5 ;  /* 0x0000000544457c36 */ /* 0x000fe20008000000 */
[----:B------:R-:W-:Y:S02]  /*1bf70*/  F2FP.BF16.F32.PACK_AB R62, R63, R62 ;  /* 0x0000003e3f3e723e */ /* 0x000fe400000010ff */
[----:B------:R-:W-:Y:S01]  /*1bf80*/  F2FP.BF16.F32.PACK_AB R60, R61, R60 ;  /* 0x0000003c3d3c723e */ /* 0x000fe200000010ff */
[----:B------:R2:W-:Y:S01]  /*1bf90*/  STL.64 [R1+0x30], R80 ;  /* 0x0000305001007387 */ /* 0x0005e20000100a00 */
[----:B------:R-:W-:Y:S02]  /*1bfa0*/  F2FP.BF16.F32.PACK_AB R58, R59, R58 ;  /* 0x0000003a3b3a723e */ /* 0x000fe400000010ff */
[----:B------:R-:W-:Y:S01]  /*1bfb0*/  F2FP.BF16.F32.PACK_AB R56, R57, R56 ;  /* 0x000000383938723e */ /* 0x000fe200000010ff */
[----:B------:R-:W-:Y:S01]  /*1bfc0*/  STL [R1+0x90], R86 ;  /* 0x0000905601007387 */ /* 0x000fe20000100800 */
[----:B------:R-:W-:-:S02]  /*1bfd0*/  F2FP.BF16.F32.PACK_AB R54, R55, R54 ;  /* 0x000000363736723e */ /* 0x000fc400000010ff */
[----:B------:R-:W-:Y:S01]  /*1bfe0*/  F2FP.BF16.F32.PACK_AB R52, R53, R52 ;  /* 0x000000343534723e */ /* 0x000fe200000010ff */
[----:B------:R-:W-:Y:S01]  /*1bff0*/  STL [R1+0x84], R83 ;  /* 0x0000845301007387 */ /* 0x000fe20000100800 */
[----:B------:R-:W-:Y:S02]  /*1c000*/  F2FP.BF16.F32.PACK_AB R50, R51, R50 ;  /* 0x000000323332723e */ /* 0x000fe400000010ff */
[----:B------:R-:W-:Y:S01]  /*1c010*/  F2FP.BF16.F32.PACK_AB R48, R49, R48 ;  /* 0x000000303130723e */ /* 0x000fe200000010ff */
[----:B------:R-:W-:Y:S01]  /*1c020*/  STL [R1+0x80], R79 ;  /* 0x0000804f01007387 */ /* 0x000fe20000100800 */
[C---:B--2---:R-:W-:Y:S02]  /*1c030*/  LEA R80, P2, R68.reuse, R0, 0x1 ;  /* 0x0000000044507211 */ /* 0x044fe400078408ff */
[----:B------:R-:W-:Y:S02]  /*1c040*/  F2FP.BF16.F32.PACK_AB R46, R47, R46 ;  /* 0x0000002e2f2e723e */ /* 0x000fe400000010ff */
[----:B------:R-:W-:Y:S01]  /*1c050*/  LEA.HI.X.SX32 R81, R68, R3, 0x1, P2 ;  /* 0x0000000344517211 */ /* 0x000fe200010f0eff */
[C---:B------:R-:W-:Y:S01]  /*1c060*/  VIADD R68, R69.reuse, UR5 ;  /* 0x0000000545447c36 */ /* 0x040fe20008000000 */
[----:B------:R-:W-:-:S02]  /*1c070*/  LEA R72, P2, R69, R0, 0x1 ;  /* 0x0000000045487211 */ /* 0x000fc400078408ff */
[----:B------:R-:W-:Y:S01]  /*1c080*/  F2FP.BF16.F32.PACK_AB R44, R45, R44 ;  /* 0x0000002c2d2c723e */ /* 0x000fe200000010ff */
[----:B------:R-:W-:Y:S01]  /*1c090*/  STL.64 [R1+0x20], R80 ;  /* 0x0000205001007387 */ /* 0x000fe20000100a00 */
        /* <DEDUP_REMOVED lines=10> */
[----:B------:R3:W-:Y:S01]  /*1c140*/  STL [R1+0x1ec], R64 ;  /* 0x0001ec4001007387 */ /* 0x0007e20000100800 */
[----:B------:R-:W-:Y:S02]  /*1c150*/  F2FP.BF16.F32.PACK_AB R33, R31, R30 ;  /* 0x0000001e1f21723e */ /* 0x000fe400000010ff */
[----:B------:R-:W-:Y:S02]  /*1c160*/  F2FP.BF16.F32.PACK_AB R28, R29, R28 ;  /* 0x0000001c1d1c723e */ /* 0x000fe400000010ff */
[----:B--2---:R-:W-:Y:S02]  /*1c170*/  LEA R72, P2, R68, R0, 0x1 ;  /* 0x0000000044487211 */ /* 0x004fe400078408ff */
[----:B------:R-:W-:Y:S02]  /*1c180*/  PRMT R30, R70, 0x7610, R30 ;  /* 0x00007610461e7816 */ /* 0x000fe4000000001e */
[----:B------:R-:W-:-:S02]  /*1c190*/  LEA.HI.X.SX32 R73, R68, R3, 0x1, P2 ;  /* 0x0000000344497211 */ /* 0x000fc400010f0eff */
[C---:B------:R-:W-:Y:S01]  /*1c1a0*/  LEA R124, P2, R69.reuse, R0, 0x1 ;  /* 0x00000000457c7211 */ /* 0x040fe200078408ff */
[----:B---3--:R-:W-:Y:S01]  /*1c1b0*/  VIADD R64, R69, UR5 ;  /* 0x0000000545407c36 */ /* 0x008fe20008000000 */
[----:B------:R-:W-:Y:S01]  /*1c1c0*/  F2FP.BF16.F32.PACK_AB R29, R27, R26 ;  /* 0x0000001a1b1d723e */ /* 0x000fe200000010ff */
[----:B------:R-:W-:Y:S01]  /*1c1d0*/  STL.64 [R1], R72 ;  /* 0x0000004801007387 */ /* 0x000fe20000100a00 */
[-C--:B------:R-:W-:Y:S02]  /*1c1e0*/  LEA.HI.X.SX32 R125, R69, R3.reuse, 0x1, P2 ;  /* 0x00000003457d7211 */ /* 0x080fe400010f0eff */
[C---:B------:R-:W-:Y:S01]  /*1c1f0*/  LEA R122, P2, R64.reuse, R0, 0x1 ;  /* 0x00000000407a7211 */ /* 0x040fe200078408ff */
[----:B------:R-:W-:Y:S01]  /*1c200*/  STL [R1+0x1e8], R62 ;  /* 0x0001e83e01007387 */ /* 0x000fe20000100800 */
[----:B------:R-:W-:Y:S02]  /*1c210*/  F2FP.BF16.F32.PACK_AB R24, R25, R24 ;  /* 0x000000181918723e */ /* 0x000fe400000010ff */
[----:B------:R-:W-:Y:S01]  /*1c220*/  LEA.HI.X.SX32 R123, R64, R3, 0x1, P2 ;  /* 0x00000003407b7211 */ /* 0x000fe200010f0eff */
[----:B------:R-:W-:Y:S01]  /*1c230*/  STL [R1+0x6dc], R124 ;  /* 0x0006dc7c01007387 */ /* 0x000fe20000100800 */
[----:B------:R-:W-:-:S02]  /*1c240*/  F2FP.BF16.F32.PACK_AB R22, R23, R22 ;  /* 0x000000161716723e */ /* 0x000fc400000010ff */
[----:B------:R-:W-:Y:S01]  /*1c250*/  F2FP.BF16.F32.PACK_AB R18, R19, R18 ;  /* 0x000000121312723e */ /* 0x000fe200000010ff */
[----:B------:R2:W-:Y:S01]  /*1c260*/  STL [R1+0x1e4], R60 ;  /* 0x0001e43c01007387 */ /* 0x0005e20000100800 */
[----:B------:R-:W-:Y:S02]  /*1c270*/  F2FP.BF16.F32.PACK_AB R27, R17, R16 ;  /* 0x00000010111b723e */ /* 0x000fe400000010ff */
[----:B------:R-:W-:Y:S01]  /*1c280*/  F2FP.BF16.F32.PACK_AB R26, R13, R12 ;  /* 0x0000000c0d1a723e */ /* 0x000fe200000010ff */
[----:B------:R-:W-:Y:S01]  /*1c290*/  STL [R1+0x6e8], R124 ;  /* 0x0006e87c01007387 */ /* 0x000fe20000100800 */
[----:B------:R-:W-:Y:S02]  /*1c2a0*/  F2FP.BF16.F32.PACK_AB R25, R11, R10 ;  /* 0x0000000a0b19723e */ /* 0x000fe400000010ff */
[----:B------:R-:W-:Y:S01]  /*1c2b0*/  F2FP.BF16.F32.PACK_AB R23, R7, R6 ;  /* 0x000000060717723e */ /* 0x000fe200000010ff */
[----:B------:R-:W-:Y:S01]  /*1c2c0*/  STL [R1+0x6d8], R125 ;  /* 0x0006d87d01007387 */ /* 0x000fe20000100800 */
[----:B--2---:R-:W-:-:S03]  /*1c2d0*/  VIADD R60, R64, UR5 ;  /* 0x00000005403c7c36 */ /* 0x004fc60008000000 */
[----:B------:R-:W-:Y:S04]  /*1c2e0*/  STL [R1+0x1e0], R58 ;  /* 0x0001e03a01007387 */ /* 0x000fe80000100800 */
[----:B------:R-:W-:Y:S01]  /*1c2f0*/  STL [R1+0x6d4], R122 ;  /* 0x0006d47a01007387 */ /* 0x000fe20000100800 */
[----:B------:R-:W-:-:S03]  /*1c300*/  LEA R120, P2, R60, R0, 0x1 ;  /* 0x000000003c787211 */ /* 0x000fc600078408ff */
[----:B------:R2:W-:Y:S01]  /*1c310*/  STL [R1+0x1dc], R56 ;  /* 0x0001dc3801007387 */ /* 0x0005e20000100800 */
[----:B------:R-:W-:-:S03]  /*1c320*/  LEA.HI.X.SX32 R121, R60, R3, 0x1, P2 ;  /* 0x000000033c797211 */ /* 0x000fc600010f0eff */
[----:B------:R-:W-:Y:S04]  /*1c330*/  STL [R1+0x6ec], R122 ;  /* 0x0006ec7a01007387 */ /* 0x000fe80000100800 */
[----:B------:R-:W-:Y:S01]  /*1c340*/  STL [R1+0x6f8], R122 ;  /* 0x0006f87a01007387 */ /* 0x000fe20000100800 */
[----:B--2---:R-:W-:-:S03]  /*1c350*/  VIADD R56, R60, UR5 ;  /* 0x000000053c387c36 */ /* 0x004fc60008000000 */
[----:B------:R-:W-:Y:S04]  /*1c360*/  STL [R1+0x6d0], R123 ;  /* 0x0006d07b01007387 */ /* 0x000fe80000100800 */
[----:B------:R-:W-:Y:S01]  /*1c370*/  STL [R1+0x750], R122 ;  /* 0x0007507a01007387 */ /* 0x000fe20000100800 */
[----:B------:R-:W-:-:S03]  /*1c380*/  LEA R118, P2, R56, R0, 0x1 ;  /* 0x0000000038767211 */ /* 0x000fc600078408ff */
[----:B------:R-:W-:Y:S01]  /*1c390*/  STL [R1+0x1d8], R54 ;  /* 0x0001d83601007387 */ /* 0x000fe20000100800 */
[----:B------:R-:W-:-:S03]  /*1c3a0*/  LEA.HI.X.SX32 R119, R56, R3, 0x1, P2 ;  /* 0x0000000338777211 */ /* 0x000fc600010f0eff */
[----:B------:R-:W-:Y:S04]  /*1c3b0*/  STL.64 [R1+0x6e0], R120 ;  /* 0x0006e07801007387 */ /* 0x000fe80000100a00 */
[----:B------:R2:W-:Y:S04]  /*1c3c0*/  STL [R1+0x1d4], R52 ;  /* 0x0001d43401007387 */ /* 0x0005e80000100800 */
[----:B------:R-:W-:Y:S04]  /*1c3d0*/  STL [R1+0x1cc], R50 ;  /* 0x0001cc3201007387 */ /* 0x000fe80000100800 */
[----:B------:R-:W-:Y:S01]  /*1c3e0*/  STL.64 [R1+0x6f0], R118 ;  /* 0x0006f07601007387 */ /* 0x000fe20000100a00 */
[----:B--2---:R-:W-:-:S03]  /*1c3f0*/  VIADD R52, R56, UR5 ;  /* 0x0000000538347c36 */ /* 0x004fc60008000000 */
[----:B------:R2:W-:Y:S02]  /*1c400*/  STL [R1+0x1c4], R48 ;  /* 0x0001c43001007387 */ /* 0x0005e40000100800 */
[C---:B------:R-:W-:Y:S02]  /*1c410*/  LEA R116, P2, R52.reuse, R0, 0x1 ;  /* 0x0000000034747211 */ /* 0x040fe400078408ff */
[----:B------:R-:W-:Y:S02]  /*1c420*/  STL [R1+0x760], R119 ;  /* 0x0007607701007387 */ /* 0x000fe40000100800 */
[C---:B------:R-:W-:Y:S02]  /*1c430*/  LEA.HI.X.SX32 R117, R52.reuse, R3, 0x1, P2 ;  /* 0x0000000334757211 */ /* 0x040fe400010f0eff */
[----:B------:R-:W-:Y:S01]  /*1c440*/  STL [R1+0x1bc], R46 ;  /* 0x0001bc2e01007387 */ /* 0x000fe20000100800 */
[----:B--2---:R-:W-:-:S03]  /*1c450*/  VIADD R48, R52, UR5 ;  /* 0x0000000534307c36 */ /* 0x004fc60008000000 */
[----:B------:R-:W-:Y:S04]  /*1c460*/  STL [R1+0x708], R116 ;  /* 0x0007087401007387 */ /* 0x000fe80000100800 */
[----:B------:R2:W-:Y:S01]  /*1c470*/  STL [R1+0x1b4], R44 ;  /* 0x0001b42c01007387 */ /* 0x0005e20000100800 */
[----:B------:R-:W-:-:S03]  /*1c480*/  LEA R114, P2, R48, R0, 0x1 ;  /* 0x0000000030727211 */ /* 0x000fc600078408ff */
[----:B------:R-:W-:Y:S01]  /*1c490*/  STL [R1+0x6fc], R117 ;  /* 0x0006fc7501007387 */ /* 0x000fe20000100800 */
[----:B------:R-:W-:-:S03]  /*1c4a0*/  LEA.HI.X.SX32 R115, R48, R3, 0x1, P2 ;  /* 0x0000000330737211 */ /* 0x000fc600010f0eff */
[----:B------:R-:W-:Y:S01]  /*1c4b0*/  STL [R1+0x70c], R117 ;  /* 0x00070c7501007387 */ /* 0x000fe20000100800 */
[----:B--2---:R-:W-:-:S03]  /*1c4c0*/  VIADD R44, R48, UR5 ;  /* 0x00000005302c7c36 */ /* 0x004fc60008000000 */
[----:B------:R-:W-:Y:S02]  /*1c4d0*/  STL [R1+0x718], R117 ;  /* 0x0007187501007387 */ /* 0x000fe40000100800 */
[C---:B------:R-:W-:Y:S02]  /*1c4e0*/  LEA R112, P2, R44.reuse, R0, 0x1 ;  /* 0x000000002c707211 */ /* 0x040fe400078408ff */
[----:B------:R-:W-:Y:S02]  /*1c4f0*/  STL [R1+0x1ac], R42 ;  /* 0x0001ac2a01007387 */ /* 0x000fe40000100800 */
[----:B------:R-:W-:Y:S02]  /*1c500*/  LEA.HI.X.SX32 R113, R44, R3, 0x1, P2 ;  /* 0x000000032c717211 */ /* 0x000fe400010f0eff */
[----:B------:R2:W-:Y:S04]  /*1c510*/  STL.64 [R1+0x700], R114 ;  /* 0x0007007201007387 */ /* 0x0005e80000100a00 */
[----:B------:R3:W-:Y:S04]  /*1c520*/  STL [R1+0x1a4], R40 ;  /* 0x0001a42801007387 */ /* 0x0007e80000100800 */
[----:B------:R4:W-:Y:S04]  /*1c530*/  STL [R1+0x754], R114 ;  /* 0x0007547201007387 */ /* 0x0009e80000100800 */
[----:B------:R-:W-:Y:S01]  /*1c540*/  STL [R1+0x198], R38 ;  /* 0x0001982601007387 */ /* 0x000fe20000100800 */
[----:B--2---:R-:W-:Y:S01]  /*1c550*/  PRMT R115, R30, 0x7610, R115 ;  /* 0x000076101e737816 */ /* 0x004fe20000000073 */
[----:B---3--:R-:W-:-:S02]  /*1c560*/  VIADD R40, R44, UR5 ;  /* 0x000000052c287c36 */ /* 0x008fc40008000000 */
[----:B------:R-:W-:Y:S01]  /*1c570*/  STL.64 [R1+0x710], R112 ;  /* 0x0007107001007387 */ /* 0x000fe20000100a00 */
[----:B----4-:R-:W-:Y:S02]  /*1c580*/  PRMT R114, R96, 0x7610, R114 ;  /* 0x0000761060727816 */ /* 0x010fe40000000072 */
[----:B------:R-:W-:Y:S01]  /*1c590*/  PRMT R123, R115, 0x7610, R123 ;  /* 0x00007610737b7816 */ /* 0x000fe2000000007b */
[----:B------:R2:W-:Y:S01]  /*1c5a0*/  STL [R1+0x190], R36 ;  /* 0x0001902401007387 */ /* 0x0005e20000100800 */
[----:B------:R-:W-:Y:S02]  /*1c5b0*/  LEA R110, P2, R40, R0, 0x1 ;  /* 0x00000000286e7211 */ /* 0x000fe400078408ff */
[----:B------:R-:W-:Y:S01]  /*1c5c0*/  PRMT R122, R114, 0x7610, R122 ;  /* 0x00007610727a7816 */ /* 0x000fe2000000007a */
[----:B------:R-:W-:Y:S01]  /*1c5d0*/  STL [R1+0x188], R34 ;  /* 0x0001882201007387 */ /* 0x000fe20000100800 */
[----:B------:R-:W-:-:S03]  /*1c5e0*/  LEA.HI.X.SX32 R111, R40, R3, 0x1, P2 ;  /* 0x00000003286f7211 */ /* 0x000fc600010f0eff */
[----:B------:R3:W-:Y:S01]  /*1c5f0*/  STL [R1+0x728], R110 ;  /* 0x0007286e01007387 */ /* 0x0007e20000100800 */
[----:B--2---:R-:W-:-:S03]  /*1c600*/  VIADD R36, R40, UR5 ;  /* 0x0000000528247c36 */ /* 0x004fc60008000000 */
[----:B------:R2:W-:Y:S02]  /*1c610*/  STL [R1+0x180], R32 ;  /* 0x0001802001007387 */ /* 0x0005e40000100800 */
[C---:B------:R-:W-:Y:S02]  /*1c620*/  LEA R108, P2, R36.reuse, R0, 0x1 ;  /* 0x00000000246c7211 */ /* 0x040fe400078408ff */
[----:B------:R-:W-:Y:S01]  /*1c630*/  STL [R1+0x71c], R111 ;  /* 0x00071c6f01007387 */ /* 0x000fe20000100800 */
[----:B---3--:R-:W-:Y:S02]  /*1c640*/  PRMT R110, R97, 0x7610, R110 ;  /* 0x00007610616e7816 */ /* 0x008fe4000000006e */
[----:B------:R-:W-:Y:S01]  /*1c650*/  LEA.HI.X.SX32 R109, R36, R3, 0x1, P2 ;  /* 0x00000003246d7211 */ /* 0x000fe200010f0eff */
[----:B------:R-:W-:Y:S01]  /*1c660*/  STL [R1+0x72c], R111 ;  /* 0x00072c6f01007387 */ /* 0x000fe20000100800 */
[----:B------:R-:W-:Y:S01]  /*1c670*/  PRMT R118, R110, 0x7610, R118 ;  /* 0x000076106e767816 */ /* 0x000fe20000000076 */
[----:B--2---:R-:W-:-:S02]  /*1c680*/  VIADD R32, R36, UR5 ;  /* 0x0000000524207c36 */ /* 0x004fc40008000000 */
[----:B------:R2:W-:Y:S01]  /*1c690*/  STL [R1+0x740], R111 ;  /* 0x0007406f01007387 */ /* 0x0005e20000100800 */
[----:B------:R-:W-:Y:S02]  /*1c6a0*/  PRMT R31, R118, 0x7610, R31 ;  /* 0x00007610761f7816 */ /* 0x000fe4000000001f */
[C---:B------:R-:W-:Y:S01]  /*1c6b0*/  LEA R106, P2, R32.reuse, R0, 0x1 ;  /* 0x00000000206a7211 */ /* 0x040fe200078408ff */
[----:B------:R-:W-:Y:S03]  /*1c6c0*/  STL [R1+0x164], R33 ;  /* 0x0001642101007387 */ /* 0x000fe60000100800 */
[----:B------:R-:W-:Y:S01]  /*1c6d0*/  LEA.HI.X.SX32 R107, R32, R3, 0x1, P2 ;  /* 0x00000003206b7211 */ /* 0x000fe200010f0eff */
[----:B------:R-:W-:Y:S01]  /*1c6e0*/  STL.64 [R1+0x720], R108 ;  /* 0x0007206c01007387 */ /* 0x000fe20000100a00 */
[----:B--2---:R-:W-:-:S03]  /*1c6f0*/  PRMT R111, R71, 0x7610, R111 ;  /* 0x00007610476f7816 */ /* 0x004fc6000000006f */
[----:B------:R2:W-:Y:S01]  /*1c700*/  STL [R1+0x15c], R28 ;  /* 0x00015c1c01007387 */ /* 0x0005e20000100800 */
[----:B------:R-:W-:-:S03]  /*1c710*/  PRMT R119, R111, 0x7610, R119 ;  /* 0x000076106f777816 */ /* 0x000fc60000000077 */
[----:B------:R-:W-:Y:S01]  /*1c720*/  STL.64 [R1+0x758], R108 ;  /* 0x0007586c01007387 */ /* 0x000fe20000100a00 */
[----:B------:R-:W-:-:S03]  /*1c730*/  PRMT R124, R119, 0x7610, R124 ;  /* 0x00007610777c7816 */ /* 0x000fc6000000007c */
[----:B------:R-:W-:Y:S01]  /*1c740*/  STL [R1+0x154], R29 ;  /* 0x0001541d01007387 */ /* 0x000fe20000100800 */
[----:B--2---:R-:W-:-:S03]  /*1c750*/  VIADD R28, R32, UR5 ;  /* 0x00000005201c7c36 */ /* 0x004fc60008000000 */
[----:B------:R2:W-:Y:S01]  /*1c760*/  STL [R1+0x14c], R24 ;  /* 0x00014c1801007387 */ /* 0x0005e20000100800 */
[----:B------:R-:W3:Y:S03]  /*1c770*/  LDTM.x64 R32, tmem[UR10+0x80] ;  /* 0x0000800a002079ee */ /* 0x000ee60008340000 */
[----:B------:R-:W-:Y:S01]  /*1c780*/  STL.64 [R1+0x730], R106 ;  /* 0x0007306a01007387 */ /* 0x000fe20000100a00 */
[----:B------:R-:W-:-:S03]  /*1c790*/  LEA R104, P2, R28, R0, 0x1 ;  /* 0x000000001c687211 */ /* 0x000fc600078408ff */
[----:B------:R-:W-:Y:S01]  /*1c7a0*/  STL.64 [R1+0x748], R106 ;  /* 0x0007486a01007387 */ /* 0x000fe20000100a00 */
[C---:B------:R-:W-:Y:S01]  /*1c7b0*/  LEA.HI.X.SX32 R105, R28.reuse, R3, 0x1, P2 ;  /* 0x000000031c697211 */ /* 0x040fe200010f0eff */
[----:B--2---:R-:W-:Y:S01]  /*1c7c0*/  VIADD R24, R28, UR5 ;  /* 0x000000051c187c36 */ /* 0x004fe20008000000 */
[----:B------:R-:W-:Y:S02]  /*1c7d0*/  F2FP.BF16.F32.PACK_AB R28, R21, R20 ;  /* 0x00000014151c723e */ /* 0x000fe400000010ff */
[----:B------:R-:W-:Y:S02]  /*1c7e0*/  F2FP.BF16.F32.PACK_AB R21, R15, R14 ;  /* 0x0000000e0f15723e */ /* 0x000fe400000010ff */
[----:B------:R-:W-:-:S04]  /*1c7f0*/  LEA R102, P2, R24, R0, 0x1 ;  /* 0x0000000018667211 */ /* 0x000fc800078408ff */
[----:B------:R-:W-:Y:S01]  /*1c800*/  LEA.HI.X.SX32 R103, R24, R3, 0x1, P2 ;  /* 0x0000000318677211 */ /* 0x000fe200010f0eff */
[----:B---3--:R-:W-:Y:S01]  /*1c810*/  STL [R1+0x6ac], R70 ;  /* 0x0006ac4601007387 */ /* 0x008fe20000100800 */
[----:B------:R-:W-:Y:S02]  /*1c820*/  F2FP.BF16.F32.PACK_AB R20, R69, R68 ;  /* 0x000000444514723e */ /* 0x000fe400000010ff */
[----:B------:R-:W-:Y:S01]  /*1c830*/  F2FP.BF16.F32.PACK_AB R19, R67, R66 ;  /* 0x000000424313723e */ /* 0x000fe200000010ff */
[----:B------:R-:W-:Y:S01]  /*1c840*/  STL [R1+0x6a8], R71 ;  /* 0x0006a84701007387 */ /* 0x000fe20000100800 */
[----:B------:R-:W-:Y:S02]  /*1c850*/  F2FP.BF16.F32.PACK_AB R17, R63, R62 ;  /* 0x0000003e3f11723e */ /* 0x000fe400000010ff */
[----:B------:R-:W-:Y:S01]  /*1c860*/  PRMT R117, R122, 0x7610, R117 ;  /* 0x000076107a757816 */ /* 0x000fe20000000075 */
[----:B------:R-:W-:Y:S01]  /*1c870*/  STL [R1+0x6a4], R72 ;  /* 0x0006a44801007387 */ /* 0x000fe20000100800 */
[----:B------:R-:W-:-:S02]  /*1c880*/  PRMT R121, R123, 0x7610, R121 ;  /* 0x000076107b797816 */ /* 0x000fc40000000079 */
[----:B------:R-:W-:Y:S01]  /*1c890*/  F2FP.BF16.F32.PACK_AB R16, R61, R60 ;  /* 0x0000003c3d10723e */ /* 0x000fe200000010ff */
[----:B------:R-:W-:Y:S01]  /*1c8a0*/  STL [R1+0x6a0], R73 ;  /* 0x0006a04901007387 */ /* 0x000fe20000100800 */
[----:B------:R-:W-:Y:S02]  /*1c8b0*/  F2FP.BF16.F32.PACK_AB R15, R59, R58 ;  /* 0x0000003a3b0f723e */ /* 0x000fe400000010ff */
[----:B------:R-:W-:Y:S01]  /*1c8c0*/  F2FP.BF16.F32.PACK_AB R14, R57, R56 ;  /* 0x00000038390e723e */ /* 0x000fe200000010ff */
[----:B------:R2:W-:Y:S01]  /*1c8d0*/  STL [R1+0x69c], R74 ;  /* 0x00069c4a01007387 */ /* 0x0005e20000100800 */
[----:B------:R-:W-:Y:S02]  /*1c8e0*/  F2FP.BF16.F32.PACK_AB R13, R55, R54 ;  /* 0x00000036370d723e */ /* 0x000fe400000010ff */
[----:B------:R-:W-:Y:S01]  /*1c8f0*/  F2FP.BF16.F32.PACK_AB R12, R53, R52 ;  /* 0x00000034350c723e */ /* 0x000fe200000010ff */
[----:B------:R3:W-:Y:S01]  /*1c900*/  STL [R1+0x698], R75 ;  /* 0x0006984b01007387 */ /* 0x0007e20000100800 */
[----:B------:R-:W-:-:S02]  /*1c910*/  F2FP.BF16.F32.PACK_AB R11, R51, R50 ;  /* 0x00000032330b723e */ /* 0x000fc400000010ff */
[----:B------:R-:W-:Y:S01]  /*1c920*/  F2FP.BF16.F32.PACK_AB R10, R49, R48 ;  /* 0x00000030310a723e */ /* 0x000fe200000010ff */
[----:B------:R4:W-:Y:S01]  /*1c930*/  STL [R1+0x694], R76 ;  /* 0x0006944c01007387 */ /* 0x0009e20000100800 */
[----:B------:R-:W-:Y:S02]  /*1c940*/  F2FP.BF16.F32.PACK_AB R7, R43, R42 ;  /* 0x0000002a2b07723e */ /* 0x000fe400000010ff */
[----:B------:R-:W-:Y:S01]  /*1c950*/  F2FP.BF16.F32.PACK_AB R6, R41, R40 ;  /* 0x000000282906723e */ /* 0x000fe200000010ff */
[----:B------:R5:W-:Y:S01]  /*1c960*/  STL [R1+0x690], R77 ;  /* 0x0006904d01007387 */ /* 0x000be20000100800 */
[----:B------:R-:W-:Y:S02]  /*1c970*/  PRMT R112, R31, 0x7610, R112 ;  /* 0x000076101f707816 */ /* 0x000fe40000000070 */
[C---:B--2---:R-:W-:Y:S01]  /*1c980*/  PRMT R74, R10.reuse, 0x7610, R74 ;  /* 0x000076100a4a7816 */ /* 0x044fe2000000004a */
[----:B------:R2:W-:Y:S01]  /*1c990*/  STL [R1+0x68c], R78 ;  /* 0x00068c4e01007387 */ /* 0x0005e20000100800 */
[----:B---3--:R-:W-:-:S02]  /*1c9a0*/  PRMT R75, R10, 0x7632, R75 ;  /* 0x000076320a4b7816 */ /* 0x008fc4000000004b */
[----:B----4-:R-:W-:Y:S01]  /*1c9b0*/  PRMT R76, R11, 0x7610, R76 ;  /* 0x000076100b4c7816 */ /* 0x010fe2000000004c */
[----:B------:R3:W-:Y:S01]  /*1c9c0*/  STL [R1+0x688], R79 ;  /* 0x0006884f01007387 */ /* 0x0007e20000100800 */
[----:B------:R-:W-:Y:S02]  /*1c9d0*/  F2FP.BF16.F32.PACK_AB R69, R35, R34 ;  /* 0x000000222345723e */ /* 0x000fe400000010ff */
[----:B-----5:R-:W-:Y:S01]  /*1c9e0*/  PRMT R77, R11, 0x7632, R77 ;  /* 0x000076320b4d7816 */ /* 0x020fe2000000004d */
[----:B------:R4:W-:Y:S01]  /*1c9f0*/  STL [R1+0x684], R80 ;  /* 0x0006845001007387 */ /* 0x0009e20000100800 */
[----:B------:R-:W-:Y:S02]  /*1ca00*/  F2FP.BF16.F32.PACK_AB R68, R33, R32 ;  /* 0x000000202144723e */ /* 0x000fe400000010ff */
[C---:B--2---:R-:W-:Y:S01]  /*1ca10*/  PRMT R78, R12.reuse, 0x7610, R78 ;  /* 0x000076100c4e7816 */ /* 0x044fe2000000004e */
[----:B------:R2:W-:Y:S01]  /*1ca20*/  STL [R1+0x680], R81 ;  /* 0x0006805101007387 */ /* 0x0005e20000100800 */
[----:B---3--:R-:W-:-:S03]  /*1ca30*/  PRMT R79, R12, 0x7632, R79 ;  /* 0x000076320c4f7816 */ /* 0x008fc6000000004f */
[----:B------:R3:W-:Y:S01]  /*1ca40*/  STL [R1+0x67c], R82 ;  /* 0x00067c5201007387 */ /* 0x0007e20000100800 */
[----:B----4-:R-:W-:-:S03]  /*1ca50*/  PRMT R80, R13, 0x7610, R80 ;  /* 0x000076100d507816 */ /* 0x010fc60000000050 */
[----:B------:R4:W-:Y:S01]  /*1ca60*/  STL [R1+0x678], R83 ;  /* 0x0006785301007387 */ /* 0x0009e20000100800 */
[----:B--2---:R-:W-:-:S03]  /*1ca70*/  PRMT R81, R13, 0x7632, R81 ;  /* 0x000076320d517816 */ /* 0x004fc60000000051 */
        /* <DEDUP_REMOVED lines=12> */
[----:B------:R-:W-:Y:S01]  /*1cb40*/  STL [R1+0x65c], R90 ;  /* 0x00065c5a01007387 */ /* 0x000fe20000100800 */
[----:B---3--:R-:W-:-:S03]  /*1cb50*/  PRMT R88, R17, 0x7610, R88 ;  /* 0x0000761011587816 */ /* 0x008fc60000000058 */
[----:B------:R-:W-:Y:S01]  /*1cb60*/  STL [R1+0x658], R91 ;  /* 0x0006585b01007387 */ /* 0x000fe20000100800 */
[----:B----4-:R-:W-:-:S03]  /*1cb70*/  PRMT R89, R17, 0x7632, R89 ;  /* 0x0000763211597816 */ /* 0x010fc60000000059 */
[----:B------:R2:W-:Y:S04]  /*1cb80*/  STL [R1+0x654], R92 ;  /* 0x0006545c01007387 */ /* 0x0005e80000100800 */
[----:B------:R3:W-:Y:S04]  /*1cb90*/  STL [R1+0x650], R93 ;  /* 0x0006505d01007387 */ /* 0x0007e80000100800 */
[----:B------:R4:W-:Y:S01]  /*1cba0*/  STL [R1+0x64c], R94 ;  /* 0x00064c5e01007387 */ /* 0x0009e20000100800 */
[----:B--2---:R-:W-:-:S03]  /*1cbb0*/  PRMT R92, R19, 0x7610, R92 ;  /* 0x00007610135c7816 */ /* 0x004fc6000000005c */
[----:B------:R2:W-:Y:S01]  /*1cbc0*/  STL [R1+0x648], R95 ;  /* 0x0006485f01007387 */ /* 0x0005e20000100800 */
[----:B---3--:R-:W-:-:S03]  /*1cbd0*/  PRMT R93, R19, 0x7632, R93 ;  /* 0x00007632135d7816 */ /* 0x008fc6000000005d */
[----:B------:R3:W-:Y:S01]  /*1cbe0*/  STL [R1+0x144], R22 ;  /* 0x0001441601007387 */ /* 0x0007e20000100800 */
[----:B----4-:R-:W-:-:S03]  /*1cbf0*/  PRMT R94, R20, 0x7610, R94 ;  /* 0x00007610145e7816 */ /* 0x010fc6000000005e */
[----:B------:R-:W-:Y:S01]  /*1cc00*/  STL.64 [R1+0x738], R104 ;  /* 0x0007386801007387 */ /* 0x000fe20000100a00 */
[----:B--2---:R-:W-:-:S03]  /*1cc10*/  PRMT R95, R20, 0x7632, R95 ;  /* 0x00007632145f7816 */ /* 0x004fc6000000005f */
[----:B------:R-:W-:Y:S01]  /*1cc20*/  STL [R1+0x13c], R28 ;  /* 0x00013c1c01007387 */ /* 0x000fe20000100800 */
[----:B---3--:R-:W-:-:S03]  /*1cc30*/  VIADD R22, R24, UR5 ;  /* 0x0000000518167c36 */ /* 0x008fc60008000000 */
[----:B------:R2:W-:Y:S01]  /*1cc40*/  STL [R1+0x130], R18 ;  /* 0x0001301201007387 */ /* 0x0005e20000100800 */
[----:B------:R-:W-:Y:S02]  /*1cc50*/  F2FP.BF16.F32.PACK_AB R24, R9, R8 ;  /* 0x000000080918723e */ /* 0x000fe400000010ff */
[C---:B------:R-:W-:Y:S01]  /*1cc60*/  LEA R100, P2, R22.reuse, R0, 0x1 ;  /* 0x0000000016647211 */ /* 0x040fe200078408ff */
[----:B------:R-:W-:Y:S03]  /*1cc70*/  STL [R1+0x128], R27 ;  /* 0x0001281b01007387 */ /* 0x000fe60000100800 */
[C---:B------:R-:W-:Y:S01]  /*1cc80*/  LEA.HI.X.SX32 R101, R22.reuse, R3, 0x1, P2 ;  /* 0x0000000316657211 */ /* 0x040fe200010f0eff */
[----:B------:R3:W-:Y:S01]  /*1cc90*/  STL [R1+0xf4], R21 ;  /* 0x0000f41501007387 */ /* 0x0007e20000100800 */
[----:B--2---:R-:W-:-:S03]  /*1cca0*/  VIADD R18, R22, UR5 ;  /* 0x0000000516127c36 */ /* 0x004fc60008000000 */
[----:B------:R-:W-:Y:S01]  /*1ccb0*/  STL [R1+0xe0], R26 ;  /* 0x0000e01a01007387 */ /* 0x000fe20000100800 */
[----:B------:R-:W-:Y:S02]  /*1ccc0*/  F2FP.BF16.F32.PACK_AB R22, R5, R4 ;  /* 0x000000040516723e */ /* 0x000fe400000010ff */
[C---:B------:R-:W-:Y:S01]  /*1ccd0*/  LEA R98, P2, R18.reuse, R0, 0x1 ;  /* 0x0000000012627211 */ /* 0x040fe200078408ff */
[----:B---3--:R-:W-:-:S03]  /*1cce0*/  VIADD R21, R18, UR5 ;  /* 0x0000000512157c36 */ /* 0x008fc60008000000 */
[-C--:B------:R-:W-:Y:S02]  /*1ccf0*/  LEA.HI.X.SX32 R99, R18, R3.reuse, 0x1, P2 ;  /* 0x0000000312637211 */ /* 0x080fe400010f0eff */
[----:B------:R-:W-:Y:S01]  /*1cd00*/  F2FP.BF16.F32.PACK_AB R18, R65, R64 ;  /* 0x000000404112723e */ /* 0x000fe200000010ff */
[----:B------:R-:W-:Y:S01]  /*1cd10*/  STL [R1+0x8], R21 ;  /* 0x0000081501007387 */ /* 0x000fe20000100800 */
[C---:B------:R-:W-:Y:S02]  /*1cd20*/  LEA R96, P2, R21.reuse, R0, 0x1 ;  /* 0x0000000015607211 */ /* 0x040fe400078408ff */
[C---:B------:R-:W-:Y:S01]  /*1cd30*/  PRMT R91, R18.reuse, 0x7632, R91 ;  /* 0x00007632125b7816 */ /* 0x040fe2000000005b */
[----:B------:R-:W-:Y:S01]  /*1cd40*/  STL [R1+0xd0], R25 ;  /* 0x0000d01901007387 */ /* 0x000fe20000100800 */
[----:B------:R-:W-:Y:S02]  /*1cd50*/  PRMT R90, R18, 0x7610, R90 ;  /* 0x00007610125a7816 */ /* 0x000fe4000000005a */
[----:B------:R-:W-:Y:S01]  /*1cd60*/  LEA.HI.X.SX32 R97, R21, R3, 0x1, P2 ;  /* 0x0000000315617211 */ /* 0x000fe200010f0eff */
[----:B------:R-:W-:Y:S01]  /*1cd70*/  STL [R1+0xc0], R24 ;  /* 0x0000c01801007387 */ /* 0x000fe20000100800 */
[----:B------:R-:W-:-:S03]  /*1cd80*/  ISETP.LT.AND P2, PT, R2, UR15, !P0 ;  /* 0x0000000f02007c0c */ /* 0x000fc6000c741270 */
[----:B------:R-:W-:Y:S04]  /*1cd90*/  STL [R1+0xb0], R23 ;  /* 0x0000b01701007387 */ /* 0x000fe80000100800 */
[----:B------:R-:W-:Y:S04]  /*1cda0*/  STL [R1+0x94], R22 ;  /* 0x0000941601007387 */ /* 0x000fe80000100800 */
[----:B------:R2:W-:Y:S04]  /*1cdb0*/  STL [R1+0x6b4], R95 ;  /* 0x0006b45f01007387 */ /* 0x0005e80000100800 */
[----:B------:R3:W-:Y:S04]  /*1cdc0*/  STL [R1+0x6b0], R94 ;  /* 0x0006b05e01007387 */ /* 0x0007e80000100800 */
[----:B------:R4:W-:Y:S04]  /*1cdd0*/  STL [R1+0x6bc], R93 ;  /* 0x0006bc5d01007387 */ /* 0x0009e80000100800 */
[----:B------:R5:W-:Y:S04]  /*1cde0*/  STL [R1+0x6b8], R92 ;  /* 0x0006b85c01007387 */ /* 0x000be80000100800 */
[----:B------:R0:W-:Y:S04]  /*1cdf0*/  STL [R1+0x6c4], R91 ;  /* 0x0006c45b01007387 */ /* 0x0001e80000100800 */
[----:B------:R0:W-:Y:S04]  /*1ce00*/  STL [R1+0x6c0], R90 ;  /* 0x0006c05a01007387 */ /* 0x0001e80000100800 */
[----:B------:R0:W-:Y:S04]  /*1ce10*/  STL [R1+0x6cc], R89 ;  /* 0x0006cc5901007387 */ /* 0x0001e80000100800 */
[----:B------:R0:W-:Y:S04]  /*1ce20*/  STL [R1+0x6c8], R88 ;  /* 0x0006c85801007387 */ /* 0x0001e80000100800 */
[----:B------:R-:W5:Y:S01]  /*1ce30*/  LDL.LU.64 R114, [R1+0x118] ;  /* 0x0001180001727983 */ /* 0x000f620000300a00 */
[----:B------:R-:W-:-:S02]  /*1ce40*/  F2FP.BF16.F32.PACK_AB R9, R47, R46 ;  /* 0x0000002e2f09723e */ /* 0x000fc400000010ff */
[----:B------:R-:W-:Y:S01]  /*1ce50*/  F2FP.BF16.F32.PACK_AB R8, R45, R44 ;  /* 0x0000002c2d08723e */ /* 0x000fe200000010ff */
[----:B------:R-:W5:Y:S01]  /*1ce60*/  LDL.LU.64 R118, [R1+0x110] ;  /* 0x0001100001767983 */ /* 0x000f620000300a00 */
[----:B------:R-:W-:Y:S02]  /*1ce70*/  F2FP.BF16.F32.PACK_AB R5, R39, R38 ;  /* 0x000000262705723e */ /* 0x000fe400000010ff */
[----:B------:R-:W-:Y:S01]  /*1ce80*/  F2FP.BF16.F32.PACK_AB R4, R37, R36 ;  /* 0x000000242504723e */ /* 0x000fe200000010ff */
[----:B------:R-:W5:Y:S01]  /*1ce90*/  LDL.LU.64 R122, [R1+0x108] ;  /* 0x00010800017a7983 */ /* 0x000f620000300a00 */
[C---:B------:R-:W-:Y:S02]  /*1cea0*/  PRMT R72, R9.reuse, 0x7610, R72 ;  /* 0x0000761009487816 */ /* 0x040fe40000000048 */
[----:B------:R-:W-:Y:S01]  /*1ceb0*/  PRMT R73, R9, 0x7632, R73 ;  /* 0x0000763209497816 */ /* 0x000fe20000000049 */
[----:B------:R-:W5:Y:S01]  /*1cec0*/  LDL.LU.64 R108, [R1+0x100] ;  /* 0x00010000016c7983 */ /* 0x000f620000300a00 */
[----:B------:R-:W-:-:S02]  /*1ced0*/  PRMT R70, R8, 0x7610, R70 ;  /* 0x0000761008467816 */ /* 0x000fc40000000046 */
[----:B------:R-:W-:Y:S02]  /*1cee0*/  PRMT R71, R8, 0x7632, R71 ;  /* 0x0000763208477816 */ /* 0x000fe40000000047 */
[C---:B--2---:R-:W-:Y:S02]  /*1cef0*/  PRMT R95, R7.reuse, 0x7610, R95 ;  /* 0x00007610075f7816 */ /* 0x044fe4000000005f */
[----:B---3--:R-:W-:Y:S02]  /*1cf00*/  PRMT R94, R7, 0x7632, R94 ;  /* 0x00007632075e7816 */ /* 0x008fe4000000005e */
[C---:B----4-:R-:W-:Y:S02]  /*1cf10*/  PRMT R93, R6.reuse, 0x7610, R93 ;  /* 0x00007610065d7816 */ /* 0x050fe4000000005d */
[----:B-----5:R-:W-:Y:S02]  /*1cf20*/  PRMT R92, R6, 0x7632, R92 ;  /* 0x00007632065c7816 */ /* 0x020fe4000000005c */
[----:B0-----:R-:W-:-:S02]  /*1cf30*/  PRMT R91, R5, 0x7610, R91 ;  /* 0x00007610055b7816 */ /* 0x001fc4000000005b */
[----:B------:R-:W-:Y:S02]  /*1cf40*/  PRMT R90, R5, 0x7632, R90 ;  /* 0x00007632055a7816 */ /* 0x000fe4000000005a */
[C---:B------:R-:W-:Y:S02]  /*1cf50*/  PRMT R89, R4.reuse, 0x7610, R89 ;  /* 0x0000761004597816 */ /* 0x040fe40000000059 */
[----:B------:R-:W-:Y:S02]  /*1cf60*/  PRMT R88, R4, 0x7632, R88 ;  /* 0x0000763204587816 */ /* 0x000fe40000000058 */
[----:B------:R-:W0:Y:S01]  /*1cf70*/  LDTM.x64 R4, tmem[UR10+0xc0] ;  /* 0x0000c00a000479ee */ /* 0x000e220008340000 */
[----:B------:R-:W-:Y:S01]  /*1cf80*/  NOP ;  /* 0x0000000000007918 */ /* 0x000fe20000000000 */
[----:B------:R-:W-:Y:S02]  /*1cf90*/  PRMT R116, R117, 0x7610, R116 ;  /* 0x0000761075747816 */ /* 0x000fe40000000074 */
[----:B------:R-:W-:-:S02]  /*1cfa0*/  PRMT R125, R124, 0x7610, R125 ;  /* 0x000076107c7d7816 */ /* 0x000fc4000000007d */
[----:B------:R-:W2:Y:S01]  /*1cfb0*/  LDL.S16 R124, [R1+0x80] ;  /* 0x00008000017c7983 */ /* 0x000ea20000100600 */
[----:B------:R-:W-:-:S03]  /*1cfc0*/  PRMT R107, R121, 0x7610, R107 ;  /* 0x00007610796b7816 */ /* 0x000fc6000000006b */
[----:B------:R-:W3:Y:S01]  /*1cfd0*/  LDL.LU.64 R110, [R1+0xf8] ;  /* 0x0000f800016e7983 */ /* 0x000ee20000300a00 */
[----:B------:R-:W-:-:S03]  /*1cfe0*/  PRMT R106, R125, 0x7610, R106 ;  /* 0x000076107d6a7816 */ /* 0x000fc6000000006a */
[----:B------:R4:W-:Y:S02]  /*1cff0*/  @P2 STG.E.U16 desc[UR20][R114.64], R112 ;  /* 0x0000007072002986 */ /* 0x0009e4000c101514 */
[----:B----4-:R-:W-:-:S05]  /*1d000*/  VIADD R112, R2, 0x6 ;  /* 0x0000000602707836 */ /* 0x010fca0000000000 */
[----:B------:R-:W-:Y:S01]  /*1d010*/  ISETP.LT.AND P2, PT, R112, UR4, !P0 ;  /* 0x0000000470007c0c */ /* 0x000fe2000c741270 */
[----:B------:R-:W4:Y:S01]  /*1d020*/  LDCU UR4, c[0x0][0x39c] ;  /* 0x00007380ff0477ac */ /* 0x000f220008000800 */
[----:B------:R5:W-:Y:S04]  /*1d030*/  @P3 STG.E.U16 desc[UR20][R118.64], R116 ;  /* 0x0000007476003986 */ /* 0x000be8000c101514 */
[----:B------:R-:W2:Y:S04]  /*1d040*/  LDL.LU.S16 R112, [R1+0x82] ;  /* 0x0000820001707983 */ /* 0x000ea80000300600 */
[----:B------:R-:W2:Y:S01]  /*1d050*/  LDL.LU.64 R114, [R1+0xe8] ;  /* 0x0000e80001727983 */ /* 0x000ea20000300a00 */
[----:B-----5:R-:W-:-:S03]  /*1d060*/  VIADD R116, R2, 0x7 ;  /* 0x0000000702747836 */ /* 0x020fc60000000000 */
[----:B------:R-:W5:Y:S02]  /*1d070*/  LDL.LU R119, [R1+0x760] ;  /* 0x0007600001777983 */ /* 0x000f640000300800 */
[----:B----4-:R-:W-:Y:S02]  /*1d080*/  ISETP.LT.AND P3, PT, R116, UR4, !P0 ;  /* 0x0000000474007c0c */ /* 0x010fe4000c761270 */
[----:B------:R-:W4:Y:S01]  /*1d090*/  LDL.S16 R118, [R1+0x84] ;  /* 0x0000840001767983 */ /* 0x000f220000100600 */
[----:B------:R-:W0:Y:S03]  /*1d0a0*/  LDCU UR4, c[0x0][0x39c] ;  /* 0x00007380ff0477ac */ /* 0x000e260008000800 */
[----:B------:R-:W2:Y:S04]  /*1d0b0*/  LDL.LU.64 R116, [R1+0xd8] ;  /* 0x0000d80001747983 */ /* 0x000ea80000300a00 */
[----:B------:R0:W-:Y:S04]  /*1d0c0*/  @P1 STG.E.U16 desc[UR20][R122.64], R107 ;  /* 0x0000006b7a001986 */ /* 0x0001e8000c101514 */
[----:B------:R-:W2:Y:S04]  /*1d0d0*/  LDL.LU.S16 R121, [R1+0x86] ;  /* 0x0000860001797983 */ /* 0x000ea80000300600 */
[----:B------:R1:W-:Y:S04]  /*1d0e0*/  @P4 STG.E.U16 desc[UR20][R108.64], R106 ;  /* 0x0000006a6c004986 */ /* 0x0003e8000c101514 */
[----:B0-----:R-:W2:Y:S04]  /*1d0f0*/  LDL.LU.64 R122, [R1+0xc8] ;  /* 0x0000c800017a7983 */ /* 0x001ea80000300a00 */
[----:B-1----:R-:W2:Y:S01]  /*1d100*/  LDL.LU.64 R108, [R1+0x758] ;  /* 0x00075800016c7983 */ /* 0x002ea20000300a00 */
[----:B------:R-:W-:-:S02]  /*1d110*/  VIADD R107, R2, 0x8 ;  /* 0x00000008026b7836 */ /* 0x000fc40000000000 */
[----:B------:R-:W-:Y:S01]  /*1d120*/  VIADD R106, R2, 0x9 ;  /* 0x00000009026a7836 */ /* 0x000fe20000000000 */
[----:B------:R-:W3:Y:S02]  /*1d130*/  LDL.S16 R125, [R1+0x90] ;  /* 0x00009000017d7983 */ /* 0x000ee40000100600 */
[----:B------:R-:W-:Y:S01]  /*1d140*/  ISETP.LT.AND P1, PT, R107, UR4, !P0 ;  /* 0x000000046b007c0c */ /* 0x000fe2000c721270 */
[----:B------:R-:W0:Y:S02]  /*1d150*/  LDCU UR4, c[0x0][0x39c] ;  /* 0x00007380ff0477ac */ /* 0x000e240008000800 */
[----:B0-----:R-:W-:Y:S01]  /*1d160*/  ISETP.LT.AND P4, PT, R106, UR4, !P0 ;  /* 0x000000046a007c0c */ /* 0x001fe2000c781270 */
[----:B------:R-:W0:Y:S01]  /*1d170*/  LDCU UR4, c[0x0][0x39c] ;  /* 0x00007380ff0477ac */ /* 0x000e220008000800 */
[----:B------:R-:W4:Y:S01]  /*1d180*/  LDL.LU.64 R106, [R1+0xb8] ;  /* 0x0000b800016a7983 */ /* 0x000f220000300a00 */
[----:B--2---:R-:W-:Y:S02]  /*1d190*/  PRMT R109, R124, 0x7610, R109 ;  /* 0x000076107c6d7816 */ /* 0x004fe4000000006d */
[----:B------:R-:W-:Y:S01]  /*1d1a0*/  PRMT R108, R112, 0x7610, R108 ;  /* 0x00007610706c7816 */ /* 0x000fe2000000006c */
[----:B------:R-:W2:Y:S04]  /*1d1b0*/  LDL.LU.S16 R124, [R1+0x92] ;  /* 0x00009200017c7983 */ /* 0x000ea80000300600 */
[----:B---3--:R1:W-:Y:S04]  /*1d1c0*/  @P5 STG.E.U16 desc[UR20][R110.64], R109 ;  /* 0x0000006d6e005986 */ /* 0x0083e8000c101514 */
[----:B------:R3:W-:Y:S04]  /*1d1d0*/  @P6 STG.E.U16 desc[UR20][R114.64], R108 ;  /* 0x0000006c72006986 */ /* 0x0007e8000c101514 */
[----:B-1----:R-:W2:Y:S04]  /*1d1e0*/  LDL.LU.64 R110, [R1+0xa8] ;  /* 0x0000a800016e7983 */ /* 0x002ea80000300a00 */
[----:B---3--:R-:W3:Y:S01]  /*1d1f0*/  LDL.LU R114, [R1+0x754] ;  /* 0x0007540001727983 */ /* 0x008ee20000300800 */
[----:B------:R-:W-:-:S02]  /*1d200*/  VIADD R109, R2, 0xa ;  /* 0x0000000a026d7836 */ /* 0x000fc40000000000 */
[----:B------:R-:W-:Y:S01]  /*1d210*/  VIADD R108, R2, 0xb ;  /* 0x0000000b026c7836 */ /* 0x000fe20000000000 */
[----:B----4-:R-:W-:Y:S01]  /*1d220*/  PRMT R105, R118, 0x7610, R105 ;  /* 0x0000761076697816 */ /* 0x010fe20000000069 */
[----:B------:R-:W4:Y:S01]  /*1d230*/  LDL.S16 R112, [R1+0xa0] ;  /* 0x0000a00001707983 */ /* 0x000f220000100600 */
[----:B0-----:R-:W-:Y:S01]  /*1d240*/  ISETP.LT.AND P5, PT, R109, UR4, !P0 ;  /* 0x000000046d007c0c */ /* 0x001fe2000c7a1270 */
[----:B------:R-:W0:Y:S02]  /*1d250*/  LDCU UR4, c[0x0][0x39c] ;  /* 0x00007380ff0477ac */ /* 0x000e240008000800 */
[----:B------:R1:W-:Y:S01]  /*1d260*/  @P2 STG.E.U16 desc[UR20][R116.64], R105 ;  /* 0x0000006974002986 */ /* 0x0003e2000c101514 */
[----:B0-----:R-:W-:Y:S01]  /*1d270*/  ISETP.LT.AND P6, PT, R108, UR4, !P0 ;  /* 0x000000046c007c0c */ /* 0x001fe2000c7c1270 */
[----:B------:R-:W0:Y:S02]  /*1d280*/  LDCU UR4, c[0x0][0x39c] ;  /* 0x00007380ff0477ac */ /* 0x000e240008000800 */
[----:B------:R-:W2:Y:S04]  /*1d290*/  LDL.LU.64 R108, [R1+0x98] ;  /* 0x00009800016c7983 */ /* 0x000ea80000300a00 */
[----:B------:R-:W2:Y:S04]  /*1d2a0*/  LDL.LU.S16 R118, [R1+0xa2] ;  /* 0x0000a20001767983 */ /* 0x000ea80000300600 */
[----:B-1----:R-:W2:Y:S01]  /*1d2b0*/  LDL.LU.64 R116, [R1+0x88] ;  /* 0x0000880001747983 */ /* 0x002ea20000300a00 */
[----:B---3--:R-:W-:-:S05]  /*1d2c0*/  PRMT R114, R121, 0x7610, R114 ;  /* 0x0000761079727816 */ /* 0x008fca0000000072 */
[----:B------:R1:W-:Y:S04]  /*1d2d0*/  @P3 STG.E.U16 desc[UR20][R122.64], R114 ;  /* 0x000000727a003986 */ /* 0x0003e8000c101514 */
[----:B-1----:R-:W3:Y:S04]  /*1d2e0*/  LDL.LU R122, [R1+0x750] ;  /* 0x00075000017a7983 */ /* 0x002ee80000300800 */
[----:B------:R-:W2:Y:S04]  /*1d2f0*/  LDL.S16 R121, [R1+0xa4] ;  /* 0x0000a40001797983 */ /* 0x000ea80000100600 */
[----:B------:R-:W2:Y:S01]  /*1d300*/  LDL.LU.64 R114, [R1+0x78] ;  /* 0x0000780001727983 */ /* 0x000ea20000300a00 */
[----:B------:R-:W-:-:S05]  /*1d310*/  VIADD R105, R2, 0xc ;  /* 0x0000000c02697836 */ /* 0x000fca0000000000 */
[----:B0-----:R-:W-:Y:S01]  /*1d320*/  ISETP.LT.AND P2, PT, R105, UR4, !P0 ;  /* 0x0000000469007c0c */ /* 0x001fe2000c741270 */
[----:B------:R-:W0:Y:S01]  /*1d330*/  LDCU UR4, c[0x0][0x39c] ;  /* 0x00007380ff0477ac */ /* 0x000e220008000800 */
[----:B------:R-:W-:Y:S01]  /*1d340*/  VIADD R105, R2, 0xd ;  /* 0x0000000d02697836 */ /* 0x000fe20000000000 */
[----:B---3--:R-:W-:-:S05]  /*1d350*/  PRMT R122, R125, 0x7610, R122 ;  /* 0x000076107d7a7816 */ /* 0x008fca000000007a */
[----:B------:R1:W-:Y:S04]  /*1d360*/  @P1 STG.E.U16 desc[UR20][R106.64], R122 ;  /* 0x0000007a6a001986 */ /* 0x0003e8000c101514 */
[----:B-1----:R-:W2:Y:S01]  /*1d370*/  LDL.LU.64 R106, [R1+0x748] ;  /* 0x00074800016a7983 */ /* 0x002ea20000300a00 */
[----:B0-----:R-:W-:Y:S01]  /*1d380*/  ISETP.LT.AND P3, PT, R105, UR4, !P0 ;  /* 0x0000000469007c0c */ /* 0x001fe2000c761270 */
[----:B------:R-:W0:Y:S01]  /*1d390*/  LDCU UR4, c[0x0][0x39c] ;  /* 0x00007380ff0477ac */ /* 0x000e220008000800 */
[C---:B------:R-:W-:Y:S01]  /*1d3a0*/  VIADD R105, R2.reuse, 0xe ;  /* 0x0000000e02697836 */ /* 0x040fe20000000000 */
[----:B------:R-:W5:Y:S04]  /*1d3b0*/  LDL.LU.S16 R122, [R1+0xa6] ;  /* 0x0000a600017a7983 */ /* 0x000f680000300600 */
[----:B0-----:R-:W-:Y:S01]  /*1d3c0*/  ISETP.LT.AND P1, PT, R105, UR4, !P0 ;  /* 0x0000000469007c0c */ /* 0x001fe2000c721270 */
[----:B------:R-:W0:Y:S01]  /*1d3d0*/  LDCU UR4, c[0x0][0x39c] ;  /* 0x00007380ff0477ac */ /* 0x000e220008000800 */
[----:B------:R-:W-:Y:S01]  /*1d3e0*/  VIADD R105, R2, 0xf ;  /* 0x0000000f02697836 */ /* 0x000fe20000000000 */
[----:B----4-:R-:W-:-:S02]  /*1d3f0*/  PRMT R104, R112, 0x7610, R104 ;  /* 0x0000761070687816 */ /* 0x010fc40000000068 */
[----:B--2---:R-:W-:Y:S02]  /*1d400*/  PRMT R107, R124, 0x7610, R107 ;  /* 0x000076107c6b7816 */ /* 0x004fe4000000006b */
[----:B------:R-:W2:Y:S04]  /*1d410*/  LDL.LU.64 R124, [R1+0x68] ;  /* 0x00006800017c7983 */ /* 0x000ea80000300a00 */
[----:B------:R1:W-:Y:S01]  /*1d420*/  @P4 STG.E.U16 desc[UR20][R110.64], R107 ;  /* 0x0000006b6e004986 */ /* 0x0003e2000c101514 */
[----:B0-----:R-:W-:Y:S01]  /*1d430*/  ISETP.LT.AND P4, PT, R105, UR4, !P0 ;  /* 0x0000000469007c0c */ /* 0x001fe2000c781270 */
[----:B------:R-:W0:Y:S01]  /*1d440*/  LDCU UR4, c[0x0][0x39c] ;  /* 0x00007380ff0477ac */ /* 0x000e220008000800 */
[----:B------:R-:W-:Y:S01]  /*1d450*/  PRMT R106, R118, 0x7610, R106 ;  /* 0x00007610766a7816 */ /* 0x000fe2000000006a */
[----:B------:R3:W-:Y:S04]  /*1d460*/  @P5 STG.E.U16 desc[UR20][R108.64], R104 ;  /* 0x000000686c005986 */ /* 0x0007e8000c101514 */
[----:B-1----:R-:W4:Y:S01]  /*1d470*/  LDL.LU R111, [R1+0x740] ;  /* 0x00074000016f7983 */ /* 0x002f220000300800 */
[----:B------:R-:W-:-:S03]  /*1d480*/  VIADD R107, R2, 0x10 ;  /* 0x00000010026b7836 */ /* 0x000fc60000000000 */
[----:B------:R-:W4:Y:S04]  /*1d490*/  LDL.S16 R123, [R1+0xb4] ;  /* 0x0000b400017b7983 */ /* 0x000f280000100600 */
[----:B---3--:R-:W3:Y:S04]  /*1d4a0*/  LDL.LU.64 R104, [R1+0x58] ;  /* 0x0000580001687983 */ /* 0x008ee80000300a00 */
[----:B------:R-:W3:Y:S01]  /*1d4b0*/  LDL.LU.S16 R110, [R1+0xb6] ;  /* 0x0000b600016e7983 */ /* 0x000ee20000300600 */
[----:B0-----:R-:W-:Y:S01]  /*1d4c0*/  ISETP.LT.AND P5, PT, R107, UR4, !P0 ;  /* 0x000000046b007c0c */ /* 0x001fe2000c7a1270 */
[----:B------:R-:W0:Y:S02]  /*1d4d0*/  LDCU UR4, c[0x0][0x39c] ;  /* 0x00007380ff0477ac */ /* 0x000e240008000800 */
[----:B------:R1:W-:Y:S04]  /*1d4e0*/  @P6 STG.E.U16 desc[UR20][R116.64], R106 ;  /* 0x0000006a74006986 */ /* 0x0003e8000c101514 */
[----:B-1----:R-:W3:Y:S01]  /*1d4f0*/  LDL.LU.64 R106, [R1+0x48] ;  /* 0x00004800016a7983 */ /* 0x002ee20000300a00 */
[C---:B------:R-:W-:Y:S01]  /*1d500*/  VIADD R108, R2.reuse, 0x11 ;  /* 0x00000011026c7836 */ /* 0x040fe20000000000 */
[----:B------:R-:W-:Y:S01]  /*1d510*/  PRMT R113, R121, 0x7610, R113 ;  /* 0x0000761079717816 */ /* 0x000fe20000000071 */
[----:B------:R-:W-:Y:S01]  /*1d520*/  VIADD R112, R2, 0x12 ;  /* 0x0000001202707836 */ /* 0x000fe20000000000 */
[----:B-----5:R-:W-:Y:S01]  /*1d530*/  PRMT R119, R122, 0x7610, R119 ;  /* 0x000076107a777816 */ /* 0x020fe20000000077 */
[----:B------:R-:W-:Y:S01]  /*1d540*/  VIADD R118, R2, 0x13 ;  /* 0x0000001302767836 */ /* 0x000fe20000000000 */
[----:B0-----:R-:W-:Y:S01]  /*1d550*/  ISETP.LT.AND P6, PT, R108, UR4, !P0 ;  /* 0x000000046c007c0c */ /* 0x001fe2000c7c1270 */
[----:B------:R-:W0:Y:S01]  /*1d560*/  LDCU UR4, c[0x0][0x39c] ;  /* 0x00007380ff0477ac */ /* 0x000e220008000800 */
[----:B------:R1:W-:Y:S04]  /*1d570*/  @P2 STG.E.U16 desc[UR20][R114.64], R113 ;  /* 0x0000007172002986 */ /* 0x0003e8000c101514 */
[----:B------:R-:W5:Y:S04]  /*1d580*/  LDL.S16 R117, [R1+0xc4] ;  /* 0x0000c40001757983 */ /* 0x000f680000100600 */
[----:B------:R-:W5:Y:S04]  /*1d590*/  LDL.LU.64 R108, [R1+0x40] ;  /* 0x00004000016c7983 */ /* 0x000f680000300a00 */
[----:B------:R-:W5:Y:S01]  /*1d5a0*/  LDL.LU.S16 R116, [R1+0xc6] ;  /* 0x0000c60001747983 */ /* 0x000f620000300600 */
[----:B0-----:R-:W-:Y:S01]  /*1d5b0*/  ISETP.LT.AND P2, PT, R112, UR4, !P0 ;  /* 0x0000000470007c0c */ /* 0x001fe2000c741270 */
[----:B------:R-:W0:Y:S02]  /*1d5c0*/  LDCU UR4, c[0x0][0x39c] ;  /* 0x00007380ff0477ac */ /* 0x000e240008000800 */
[----:B-1----:R-:W5:Y:S04]  /*1d5d0*/  LDL.LU.64 R112, [R1+0x30] ;  /* 0x0000300001707983 */ /* 0x002f680000300a00 */
[----:B------:R-:W5:Y:S04]  /*1d5e0*/  LDL.S16 R122, [R1+0xd4] ;  /* 0x0000d400017a7983 */ /* 0x000f680000100600 */
[----:B------:R-:W5:Y:S04]  /*1d5f0*/  LDL.LU.64 R114, [R1+0x20] ;  /* 0x0000200001727983 */ /* 0x000f680000300a00 */
[----:B--2---:R1:W-:Y:S01]  /*1d600*/  @P3 STG.E.U16 desc[UR20][R124.64], R119 ;  /* 0x000000777c003986 */ /* 0x0043e2000c101514 */
[----:B0-----:R-:W-:Y:S01]  /*1d610*/  ISETP.LT.AND P3, PT, R118, UR4, !P0 ;  /* 0x0000000476007c0c */ /* 0x001fe2000c761270 */
[----:B------:R-:W0:Y:S02]  /*1d620*/  LDCU UR4, c[0x0][0x39c] ;  /* 0x00007380ff0477ac */ /* 0x000e240008000800 */
[----:B-1----:R-:W2:Y:S04]  /*1d630*/  LDL.LU.S16 R124, [R1+0xd6] ;  /* 0x0000d600017c7983 */ /* 0x002ea80000300600 */
[----:B------:R-:W2:Y:S01]  /*1d640*/  LDL.LU.64 R118, [R1+0x10] ;  /* 0x0000100001767983 */ /* 0x000ea20000300a00 */
[----:B----4-:R-:W-:Y:S01]  /*1d650*/  PRMT R120, R123, 0x7610, R120 ;  /* 0x000076107b787816 */ /* 0x010fe20000000078 */
[----:B------:R-:W-:-:S02]  /*1d660*/  VIADD R123, R2, 0x14 ;  /* 0x00000014027b7836 */ /* 0x000fc40000000000 */
[----:B------:R-:W4:Y:S04]  /*1d670*/  LDL.S16 R125, [R1+0xe4] ;  /* 0x0000e400017d7983 */ /* 0x000f280000100600 */
[----:B---3--:R1:W-:Y:S01]  /*1d680*/  @P1 STG.E.U16 desc[UR20][R104.64], R120 ;  /* 0x0000007868001986 */ /* 0x0083e2000c101514 */
[----:B------:R-:W-:Y:S02]  /*1d690*/  PRMT R111, R110, 0x7610, R111 ;  /* 0x000076106e6f7816 */ /* 0x000fe4000000006f */
[----:B0-----:R-:W-:Y:S01]  /*1d6a0*/  ISETP.LT.AND P1, PT, R123, UR4, !P0 ;  /* 0x000000047b007c0c */ /* 0x001fe2000c721270 */
[----:B------:R-:W0:Y:S01]  /*1d6b0*/  LDCU UR4, c[0x0][0x39c] ;  /* 0x00007380ff0477ac */ /* 0x000e220008000800 */
[----:B-1----:R-:W3:Y:S04]  /*1d6c0*/  LDL.LU.64 R104, [R1+0x738] ;  /* 0x0007380001687983 */ /* 0x002ee80000300a00 */
[----:B------:R-:W2:Y:S04]  /*1d6d0*/  LDL.LU.64 R120, [R1] ;  /* 0x0000000001787983 */ /* 0x000ea80000300a00 */
[----:B------:R-:W2:Y:S04]  /*1d6e0*/  LDL.LU.S16 R123, [R1+0xe6] ;  /* 0x0000e600017b7983 */ /* 0x000ea80000300600 */
[----:B------:R1:W-:Y:S04]  /*1d6f0*/  @P4 STG.E.U16 desc[UR20][R106.64], R111 ;  /* 0x0000006f6a004986 */ /* 0x0003e8000c101514 */
[----:B-1----:R-:W2:Y:S04]  /*1d700*/  LDL.LU.64 R106, [R1+0x730] ;  /* 0x00073000016a7983 */ /* 0x002ea80000300a00 */
[----:B------:R-:W5:Y:S01]  /*1d710*/  LDL.LU R111, [R1+0x72c] ;  /* 0x00072c00016f7983 */ /* 0x000f620000300800 */
[----:B------:R-:W-:-:S05]  /*1d720*/  VIADD R110, R2, 0x15 ;  /* 0x00000015026e7836 */ /* 0x000fca0000000000 */
[----:B0-----:R-:W-:Y:S01]  /*1d730*/  ISETP.LT.AND P4, PT, R110, UR4, !P0 ;  /* 0x000000046e007c0c */ /* 0x001fe2000c781270 */
[----:B------:R-:W0:Y:S01]  /*1d740*/  LDCU UR4, c[0x0][0x39c] ;  /* 0x00007380ff0477ac */ /* 0x000e220008000800 */
[----:B------:R-:W2:Y:S01]  /*1d750*/  LDL.LU R110, [R1+0x728] ;  /* 0x00072800016e7983 */ /* 0x000ea20000300800 */
[----:B-----5:R-:W-:Y:S01]  /*1d760*/  PRMT R111, R117, 0x7610, R111 ;  /* 0x00007610756f7816 */ /* 0x020fe2000000006f */
[----:B------:R-:W-:-:S04]  /*1d770*/  VIADD R117, R2, 0x16 ;  /* 0x0000001602757836 */ /* 0x000fc80000000000 */
[----:B------:R1:W-:Y:S01]  /*1d780*/  @P5 STG.E.U16 desc[UR20][R108.64], R111 ;  /* 0x0000006f6c005986 */ /* 0x0003e2000c101514 */
[----:B0-----:R-:W-:Y:S01]  /*1d790*/  ISETP.LT.AND P5, PT, R117, UR4, !P0 ;  /* 0x0000000475007c0c */ /* 0x001fe2000c7a1270 */
[----:B------:R-:W0:Y:S02]  /*1d7a0*/  LDCU UR4, c[0x0][0x39c] ;  /* 0x00007380ff0477ac */ /* 0x000e240008000800 */
[----:B-1----:R-:W5:Y:S04]  /*1d7b0*/  LDL.LU.64 R108, [R1+0x720] ;  /* 0x00072000016c7983 */ /* 0x002f680000300a00 */
[----:B------:R-:W2:Y:S04]  /*1d7c0*/  LDL.LU R111, [R1+0x71c] ;  /* 0x00071c00016f7983 */ /* 0x000ea80000300800 */
[----:B------:R-:W2:Y:S02]  /*1d7d0*/  LDL.LU R117, [R1+0x718] ;  /* 0x0007180001757983 */ /* 0x000ea40000300800 */
[----:B--2---:R-:W-:-:S05]  /*1d7e0*/  PRMT R117, R116, 0x7610, R117 ;  /* 0x0000761074757816 */ /* 0x004fca0000000075 */
[----:B------:R1:W-:Y:S04]  /*1d7f0*/  @P6 STG.E.U16 desc[UR20][R112.64], R117 ;  /* 0x0000007570006986 */ /* 0x0003e8000c101514 */
[----:B-1----:R-:W2:Y:S04]  /*1d800*/  LDL.LU.64 R112, [R1+0x710] ;  /* 0x0007100001707983 */ /* 0x002ea80000300a00 */
[----:B------:R-:W2:Y:S01]  /*1d810*/  LDL.LU R117, [R1+0x70c] ;  /* 0x00070c0001757983 */ /* 0x000ea20000300800 */
[----:B------:R-:W-:-:S05]  /*1d820*/  VIADD R116, R2, 0x17 ;  /* 0x0000001702747836 */ /* 0x000fca0000000000 */
[----:B0-----:R-:W-:Y:S01]  /*1d830*/  ISETP.LT.AND P6, PT, R116, UR4, !P0 ;  /* 0x0000000474007c0c */ /* 0x001fe2000c7c1270 */
[----:B------:R-:W0:Y:S01]  /*1d840*/  LDCU UR4, c[0x0][0x39c] ;  /* 0x00007380ff0477ac */ /* 0x000e220008000800 */
[----:B------:R-:W3:Y:S01]  /*1d850*/  LDL.LU R116, [R1+0x708] ;  /* 0x0007080001747983 */ /* 0x000ee20000300800 */
[----:B--2---:R-:W-:Y:S01]  /*1d860*/  PRMT R117, R122, 0x7610, R117 ;  /* 0x000076107a757816 */ /* 0x004fe20000000075 */
[----:B------:R-:W-:-:S04]  /*1d870*/  VIADD R122, R2, 0x18 ;  /* 0x00000018027a7836 */ /* 0x000fc80000000000 */
[----:B------:R1:W-:Y:S01]  /*1d880*/  @P2 STG.E.U16 desc[UR20][R114.64], R117 ;  /* 0x0000007572002986 */ /* 0x0003e2000c101514 */
[----:B0-----:R-:W-:Y:S01]  /*1d890*/  ISETP.LT.AND P2, PT, R122, UR4, !P0 ;  /* 0x000000047a007c0c */ /* 0x001fe2000c741270 */
[----:B------:R-:W0:Y:S02]  /*1d8a0*/  LDCU UR4, c[0x0][0x39c] ;  /* 0x00007380ff0477ac */ /* 0x000e240008000800 */
[----:B-1----:R-:W2:Y:S04]  /*1d8b0*/  LDL.LU.64 R114, [R1+0x700] ;  /* 0x0007000001727983 */ /* 0x002ea80000300a00 */
[----:B------:R-:W3:Y:S04]  /*1d8c0*/  LDL.LU R117, [R1+0x6fc] ;  /* 0x0006fc0001757983 */ /* 0x000ee80000300800 */
[----:B------:R-:W2:Y:S02]  /*1d8d0*/  LDL.LU R122, [R1+0x6f8] ;  /* 0x0006f800017a7983 */ /* 0x000ea40000300800 */
[----:B--2---:R-:W-:Y:S01]  /*1d8e0*/  PRMT R122, R124, 0x7610, R122 ;  /* 0x000076107c7a7816 */ /* 0x004fe2000000007a */
[----:B------:R-:W-:-:S04]  /*1d8f0*/  VIADD R124, R2, 0x19 ;  /* 0x00000019027c7836 */ /* 0x000fc80000000000 */
[----:B------:R1:W-:Y:S01]  /*1d900*/  @P3 STG.E.U16 desc[UR20][R118.64], R122 ;  /* 0x0000007a76003986 */ /* 0x0003e2000c101514 */
[----:B0-----:R-:W-:Y:S01]  /*1d910*/  ISETP.LT.AND P3, PT, R124, UR4, !P0 ;  /* 0x000000047c007c0c */ /* 0x001fe2000c761270 */
[----:B------:R-:W0:Y:S02]  /*1d920*/  LDCU UR4, c[0x0][0x39c] ;  /* 0x00007380ff0477ac */ /* 0x000e240008000800 */
[----:B-1----:R-:W2:Y:S04]  /*1d930*/  LDL.LU.64 R118, [R1+0x6f0] ;  /* 0x0006f00001767983 */ /* 0x002ea80000300a00 */
[----:B------:R-:W2:Y:S04]  /*1d940*/  LDL.LU R122, [R1+0x6ec] ;  /* 0x0006ec00017a7983 */ /* 0x000ea80000300800 */
[----:B------:R-:W4:Y:S02]  /*1d950*/  LDL.LU R124, [R1+0x6e8] ;  /* 0x0006e800017c7983 */ /* 0x000f240000300800 */
[----:B----4-:R-:W-:Y:S01]  /*1d960*/  PRMT R124, R125, 0x7610, R124 ;  /* 0x000076107d7c7816 */ /* 0x010fe2000000007c */
[----:B------:R-:W-:-:S04]  /*1d970*/  VIADD R125, R2, 0x1a ;  /* 0x0000001a027d7836 */ /* 0x000fc80000000000 */
[----:B------:R1:W-:Y:S01]  /*1d980*/  @P1 STG.E.U16 desc[UR20][R120.64], R124 ;  /* 0x0000007c78001986 */ /* 0x0003e2000c101514 */
[----:B0-----:R-:W-:Y:S01]  /*1d990*/  ISETP.LT.AND P1, PT, R125, UR4, !P0 ;  /* 0x000000047d007c0c */ /* 0x001fe2000c721270 */
[----:B------:R-:W0:Y:S02]  /*1d9a0*/  LDCU UR4, c[0x0][0x39c] ;  /* 0x00007380ff0477ac */ /* 0x000e240008000800 */
[----:B-1----:R-:W4:Y:S04]  /*1d9b0*/  LDL.LU.64 R120, [R1+0x6e0] ;  /* 0x0006e00001787983 */ /* 0x002f280000300a00 */
[----:B------:R-:W3:Y:S04]  /*1d9c0*/  LDL.LU R124, [R1+0x6dc] ;  /* 0x0006dc00017c7983 */ /* 0x000ee80000300800 */
[----:B------:R-:W3:Y:S01]  /*1d9d0*/  LDL.LU R125, [R1+0x6d8] ;  /* 0x0006d800017d7983 */ /* 0x000ee20000300800 */
[----:B--2---:R-:W-:Y:S01]  /*1d9e0*/  PRMT R122, R123, 0x7610, R122 ;  /* 0x000076107b7a7816 */ /* 0x004fe2000000007a */
[----:B------:R-:W-:-:S04]  /*1d9f0*/  VIADD R123, R2, 0x1b ;  /* 0x0000001b027b7836 */ /* 0x000fc80000000000 */
[----:B---3--:R1:W-:Y:S01]  /*1da00*/  @P4 STG.E.U16 desc[UR20][R124.64], R122 ;  /* 0x0000007a7c004986 */ /* 0x0083e2000c101514 */
[----:B0-----:R-:W-:Y:S01]  /*1da10*/  ISETP.LT.AND P4, PT, R123, UR4, !P0 ;  /* 0x000000047b007c0c */ /* 0x001fe2000c781270 */
[----:B------:R-:W0:Y:S02]  /*1da20*/  LDCU UR4, c[0x0][0x39c] ;  /* 0x00007380ff0477ac */ /* 0x000e240008000800 */
[----:B-1----:R-:W2:Y:S04]  /*1da30*/  LDL.LU R122, [R1+0x6d4] ;  /* 0x0006d400017a7983 */ /* 0x002ea80000300800 */
[----:B------:R-:W3:Y:S04]  /*1da40*/  LDL.S16 R124, [R1+0xf0] ;  /* 0x0000f000017c7983 */ /* 0x000ee80000100600 */
[----:B------:R-:W2:Y:S01]  /*1da50*/  LDL.LU R123, [R1+0x6d0] ;  /* 0x0006d000017b7983 */ /* 0x000ea20000300800 */
[----:B---3--:R-:W-:-:S05]  /*1da60*/  PRMT R125, R124, 0x7610, R125 ;  /* 0x000076107c7d7816 */ /* 0x008fca000000007d */
[----:B--2---:R1:W-:Y:S04]  /*1da70*/  @P5 STG.E.U16 desc[UR20][R122.64], R125 ;  /* 0x0000007d7a005986 */ /* 0x0043e8000c101514 */
[----:B-1----:R-:W2:Y:S01]  /*1da80*/  LDL.LU.S16 R122, [R1+0xf2] ;  /* 0x0000f200017a7983 */ /* 0x002ea20000300600 */
[----:B------:R-:W-:-:S03]  /*1da90*/  VIADD R124, R2, 0x1c ;  /* 0x0000001c027c7836 */ /* 0x000fc60000000000 */
[----:B------:R-:W3:Y:S02]  /*1daa0*/  LDL.S16 R125, [R1+0x12e] ;  /* 0x00012e00017d7983 */ /* 0x000ee40000100600 */
[----:B0-----:R-:W-:Y:S01]  /*1dab0*/  ISETP.LT.AND P5, PT, R124, UR4, !P0 ;  /* 0x000000047c007c0c */ /* 0x001fe2000c7a1270 */
[----:B------:R-:W0:Y:S01]  /*1dac0*/  LDCU UR4, c[0x0][0x39c] ;  /* 0x00007380ff0477ac */ /* 0x000e220008000800 */
[----:B------:R-:W3:Y:S01]  /*1dad0*/  LDL.S16 R124, [R1+0x122] ;  /* 0x00012200017c7983 */ /* 0x000ee20000100600 */
[----:B--2---:R-:W-:-:S05]  /*1dae0*/  PRMT R123, R122, 0x7610, R123 ;  /* 0x000076107a7b7816 */ /* 0x004fca000000007b */
[----:B----4-:R1:W-:Y:S04]  /*1daf0*/  @P6 STG.E.U16 desc[UR20][R120.64], R123 ;  /* 0x0000007b78006986 */ /* 0x0103e8000c101514 */
[----:B-1----:R-:W2:Y:S01]  /*1db00*/  LDL.LU.S16 R120, [R1+0x120] ;  /* 0x0001200001787983 */ /* 0x002ea20000300600 */
[----:B------:R-:W-:-:S03]  /*1db10*/  VIADD R122, R2, 0x1d ;  /* 0x0000001d027a7836 */ /* 0x000fc60000000000 */
[----:B------:R-:W4:Y:S02]  /*1db20*/  LDL.LU.S16 R123, [R1+0x12c] ;  /* 0x00012c00017b7983 */ /* 0x000f240000300600 */
[----:B0-----:R-:W-:Y:S01]  /*1db30*/  ISETP.LT.AND P6, PT, R122, UR4, !P0 ;  /* 0x000000047a007c0c */ /* 0x001fe2000c7c1270 */
[----:B------:R-:W0:Y:S01]  /*1db40*/  LDCU UR4, c[0x0][0x39c] ;  /* 0x00007380ff0477ac */ /* 0x000e220008000800 */
[----:B------:R-:W3:Y:S01]  /*1db50*/  LDL.S16 R122, [R1+0x126] ;  /* 0x00012600017a7983 */ /* 0x000ee20000100600 */
[----:B--2---:R-:W-:-:S05]  /*1db60*/  PRMT R121, R120, 0x7610, R121 ;  /* 0x0000761078797816 */ /* 0x004fca0000000079 */
[----:B------:R1:W-:Y:S04]  /*1db70*/  @P2 STG.E.U16 desc[UR20][R118.64], R121 ;  /* 0x0000007976002986 */ /* 0x0003e8000c101514 */
[----:B-1----:R-:W2:Y:S01]  /*1db80*/  LDL.LU.S16 R121, [R1+0x124] ;  /* 0x0001240001797983 */ /* 0x002ea20000300600 */
[----:B------:R-:W-:-:S05]  /*1db90*/  VIADD R120, R2, 0x1e ;  /* 0x0000001e02787836 */ /* 0x000fca0000000000 */
[----:B0-----:R-:W-:Y:S01]  /*1dba0*/  ISETP.LT.AND P2, PT, R120, UR4, !P0 ;  /* 0x0000000478007c0c */ /* 0x001fe2000c741270 */
[----:B------:R-:W0:Y:S01]  /*1dbb0*/  LDCU UR4, c[0x0][0x39c] ;  /* 0x00007380ff0477ac */ /* 0x000e220008000800 */
[----:B---3--:R-:W-:Y:S01]  /*1dbc0*/  PRMT R119, R124, 0x7610, R119 ;  /* 0x000076107c777816 */ /* 0x008fe20000000077 */
[----:B------:R-:W-:Y:S01]  /*1dbd0*/  VIADD R118, R2, 0x1f ;  /* 0x0000001f02767836 */ /* 0x000fe20000000000 */
[----:B------:R-:W3:Y:S04]  /*1dbe0*/  LDL.S16 R124, [R1+0x136] ;  /* 0x00013600017c7983 */ /* 0x000ee80000100600 */
[----:B------:R1:W-:Y:S01]  /*1dbf0*/  @P3 STG.E.U16 desc[UR20][R116.64], R119 ;  /* 0x0000007774003986 */ /* 0x0003e2000c101514 */
[----:B0-----:R-:W-:-:S03]  /*1dc00*/  ISETP.LT.AND P3, PT, R118, UR4, !P0 ;  /* 0x0000000476007c0c */ /* 0x001fc6000c761270 */
[----:B-1----:R-:W3:Y:S01]  /*1dc10*/  LDL.S16 R119, [R1+0x138] ;  /* 0x0001380001777983 */ /* 0x002ee20000100600 */
[----:B------:R-:W0:Y:S03]  /*1dc20*/  LDCU UR4, c[0x0][0x39c] ;  /* 0x00007380ff0477ac */ /* 0x000e260008000800 */
[----:B------:R-:W3:Y:S01]  /*1dc30*/  LDL.LU.S16 R118, [R1+0x134] ;  /* 0x0001340001767983 */ /* 0x000ee20000300600 */
[----:B--2---:R-:W-:-:S03]  /*1dc40*/  PRMT R117, R121, 0x7610, R117 ;  /* 0x0000761079757816 */ /* 0x004fc60000000075 */
[----:B------:R-:W2:Y:S04]  /*1dc50*/  LDL.LU.S16 R121, [R1+0x13a] ;  /* 0x00013a0001797983 */ /* 0x000ea80000300600 */
[----:B------:R1:W-:Y:S04]  /*1dc60*/  @P1 STG.E.U16 desc[UR20][R114.64], R117 ;  /* 0x0000007572001986 */ /* 0x0003e8000c101514 */
[----:B------:R-:W2:Y:S01]  /*1dc70*/  LDL.S16 R120, [R1+0x140] ;  /* 0x0001400001787983 */ /* 0x000ea20000100600 */
[----:B-1----:R-:W-:-:S03]  /*1dc80*/  PRMT R115, R122, 0x7610, R115 ;  /* 0x000076107a737816 */ /* 0x002fc60000000073 */
[----:B------:R-:W2:Y:S04]  /*1dc90*/  LDL.LU R122, [R1+0x8] ;  /* 0x00000800017a7983 */ /* 0x000ea80000300800 */
[----:B------:R4:W-:Y:S02]  /*1dca0*/  @P4 STG.E.U16 desc[UR20][R112.64], R115 ;  /* 0x0000007370004986 */ /* 0x0009e4000c101514 */
[----:B----4-:R-:W-:-:S05]  /*1dcb0*/  PRMT R113, R123, 0x7610, R113 ;  /* 0x000076107b717816 */ /* 0x010fca0000000071 */
[----:B------:R1:W-:Y:S02]  /*1dcc0*/  @P5 STG.E.U16 desc[UR20][R110.64], R113 ;  /* 0x000000716e005986 */ /* 0x0003e4000c101514 */
[----:B-1----:R-:W-:Y:S02]  /*1dcd0*/  PRMT R111, R125, 0x7610, R111 ;  /* 0x000076107d6f7816 */ /* 0x002fe4000000006f */
[----:B------:R-:W4:Y:S01]  /*1dce0*/  LDL.LU.S16 R125, [R1+0x142] ;  /* 0x00014200017d7983 */ /* 0x000f220000300600 */
[----:B------:R-:W-:-:S03]  /*1dcf0*/  VIADD R116, R2, 0x20 ;  /* 0x0000002002747836 */ /* 0x000fc60000000000 */
[----:B------:R-:W4:Y:S02]  /*1dd00*/  LDL.S16 R123, [R1+0x148] ;  /* 0x00014800017b7983 */ /* 0x000f240000100600 */
[----:B0-----:R-:W-:Y:S01]  /*1dd10*/  ISETP.LT.AND P1, PT, R116, UR4, !P0 ;  /* 0x0000000474007c0c */ /* 0x001fe2000c721270 */
[----:B------:R-:W0:Y:S01]  /*1dd20*/  LDCU UR4, c[0x0][0x39c] ;  /* 0x00007380ff0477ac */ /* 0x000e220008000800 */
[----:B-----5:R3:W-:Y:S02]  /*1dd30*/  @P6 STG.E.U16 desc[UR20][R108.64], R111 ;  /* 0x0000006f6c006986 */ /* 0x0207e4000c101514 */
[----:B---3--:R-:W-:-:S05]  /*1dd40*/  PRMT R109, R118, 0x7610, R109 ;  /* 0x00007610766d7816 */ /* 0x008fca000000006d */
[----:B------:R1:W-:Y:S02]  /*1dd50*/  @P2 STG.E.U16 desc[UR20][R106.64], R109 ;  /* 0x0000006d6a002986 */ /* 0x0003e4000c101514 */
[----:B-1----:R-:W-:Y:S02]  /*1dd60*/  PRMT R109, R124, 0x7610, R109 ;  /* 0x000076107c6d7816 */ /* 0x002fe4000000006d */
[----:B------:R-:W3:Y:S01]  /*1dd70*/  LDL.LU.S16 R124, [R1+0x14a] ;  /* 0x00014a00017c7983 */ /* 0x000ee20000300600 */
[----:B------:R-:W-:-:S03]  /*1dd80*/  PRMT R107, R119, 0x7610, R107 ;  /* 0x00007610776b7816 */ /* 0x000fc6000000006b */
[----:B------:R-:W-:Y:S04]  /*1dd90*/  @P3 STG.E.U16 desc[UR20][R104.64], R109 ;  /* 0x0000006d68003986 */ /* 0x000fe8000c101514 */
[----:B------:R1:W-:Y:S02]  /*1dda0*/  @P1 STG.E.U16 desc[UR20][R102.64], R107 ;  /* 0x0000006b66001986 */ /* 0x0003e4000c101514 */
[----:B-1----:R-:W-:-:S05]  /*1ddb0*/  VIADD R102, R2, 0x26 ;  /* 0x0000002602667836 */ /* 0x002fca0000000000 */
[----:B------:R-:W-:Y:S02]  /*1ddc0*/  ISETP.LT.AND P1, PT, R102, UR7, !P0 ;  /* 0x0000000766007c0c */ /* 0x000fe4000c721270 */
[----:B--2---:R-:W-:Y:S01]  /*1ddd0*/  PRMT R104, R121, 0x7610, R104 ;  /* 0x0000761079687816 */ /* 0x004fe20000000068 */
[C---:B------:R-:W-:Y:S01]  /*1dde0*/  VIADD R114, R2.reuse, 0x21 ;  /* 0x0000002102727836 */ /* 0x040fe20000000000 */
[----:B------:R-:W2:Y:S01]  /*1ddf0*/  LDL.S16 R121, [R1+0x150] ;  /* 0x0001500001797983 */ /* 0x000ea20000100600 */
[----:B------:R-:W-:Y:S01]  /*1de00*/  VIADD R112, R2, 0x22 ;  /* 0x0000002202707836 */ /* 0x000fe20000000000 */
[----:B------:R-:W1:Y:S01]  /*1de10*/  LDCU UR7, c[0x0][0x39c] ;  /* 0x00007380ff0777ac */ /* 0x000e620008000800 */
[----:B----4-:R-:W-:Y:S02]  /*1de20*/  PRMT R102, R125, 0x7610, R102 ;  /* 0x000076107d667816 */ /* 0x010fe40000000066 */
[----:B------:R-:W4:Y:S01]  /*1de30*/  LDL.LU.S16 R125, [R1+0x152] ;  /* 0x00015200017d7983 */ /* 0x000f220000300600 */
[----:B0-----:R-:W-:Y:S01]  /*1de40*/  ISETP.LT.AND P4, PT, R114, UR4, !P0 ;  /* 0x0000000472007c0c */ /* 0x001fe2000c781270 */
[----:B------:R-:W0:Y:S01]  /*1de50*/  LDCU UR4, c[0x0][0x39c] ;  /* 0x00007380ff0477ac */ /* 0x000e220008000800 */
[----:B------:R-:W-:Y:S01]  /*1de60*/  VIADD R110, R2, 0x23 ;  /* 0x00000023026e7836 */ /* 0x000fe20000000000 */
[----:B0-----:R-:W-:Y:S01]  /*1de70*/  ISETP.LT.AND P5, PT, R112, UR4, !P0 ;  /* 0x0000000470007c0c */ /* 0x001fe2000c7a1270 */
[----:B------:R-:W0:Y:S01]  /*1de80*/  LDCU UR4, c[0x0][0x39c] ;  /* 0x00007380ff0477ac */ /* 0x000e220008000800 */
[----:B------:R-:W-:-:S02]  /*1de90*/  VIADD R108, R2, 0x24 ;  /* 0x00000024026c7836 */ /* 0x000fc40000000000 */
[----:B0-----:R-:W-:Y:S01]  /*1dea0*/  ISETP.LT.AND P6, PT, R110, UR4, !P0 ;  /* 0x000000046e007c0c */ /* 0x001fe2000c7c1270 */
[----:B------:R-:W0:Y:S01]  /*1deb0*/  LDCU UR4, c[0x0][0x39c] ;  /* 0x00007380ff0477ac */ /* 0x000e220008000800 */
[----:B------:R-:W-:-:S04]  /*1dec0*/  VIADD R106, R2, 0x25 ;  /* 0x00000025026a7836 */ /* 0x000fc80000000000 */
[----:B------:R5:W-:Y:S01]  /*1ded0*/  @P4 STG.E.U16 desc[UR20][R100.64], R104 ;  /* 0x0000006864004986 */ /* 0x000be2000c101514 */
[----:B------:R-:W-:Y:S01]  /*1dee0*/  ISETP.LT.AND P3, PT, R106, UR6, !P0 ;  /* 0x000000066a007c0c */ /* 0x000fe2000c761270 */
[----:B------:R-:W1:Y:S01]  /*1def0*/  LDCU UR6, c[0x0][0x39c] ;  /* 0x00007380ff0677ac */ /* 0x000e620008000800 */
[----:B-----5:R-:W-:Y:S02]  /*1df00*/  PRMT R101, R120, 0x7610, R101 ;  /* 0x0000761078657816 */ /* 0x020fe40000000065 */
[----:B0-----:R-:W-:Y:S01]  /*1df10*/  ISETP.LT.AND P2, PT, R108, UR4, !P0 ;  /* 0x000000046c007c0c */ /* 0x001fe2000c741270 */
[----:B------:R-:W0:Y:S01]  /*1df20*/  LDCU UR4, c[0x0][0x39c] ;  /* 0x00007380ff0477ac */ /* 0x000e220008000800 */
[----:B------:R-:W-:Y:S01]  /*1df30*/  VIADD R100, R122, UR5 ;  /* 0x000000057a647c36 */ /* 0x000fe20008000000 */
[----:B------:R5:W-:Y:S04]  /*1df40*/  @P5 STG.E.U16 desc[UR20][R98.64], R101 ;  /* 0x0000006562005986 */ /* 0x000be8000c101514 */
[----:B------:R0:W-:Y:S04]  /*1df50*/  @P6 STG.E.U16 desc[UR20][R96.64], R102 ;  /* 0x0000006660006986 */ /* 0x0001e8000c101514 */
[----:B------:R-:W4:Y:S01]  /*1df60*/  LDL.S16 R122, [R1+0x158] ;  /* 0x00015800017a7983 */ /* 0x000f220000100600 */
[----:B-----5:R-:W-:Y:S01]  /*1df70*/  LEA R98, P5, R100, R0, 0x1 ;  /* 0x0000000064627211 */ /* 0x020fe200078a08ff */
[----:B0-----:R-:W-:-:S03]  /*1df80*/  VIADD R96, R2, 0x28 ;  /* 0x0000002802607836 */ /* 0x001fc60000000000 */
[CC--:B------:R-:W-:Y:S01]  /*1df90*/  LEA.HI.X.SX32 R99, R100.reuse, R3.reuse, 0x1, P5 ;  /* 0x0000000364637211 */ /* 0x0c0fe200028f0eff */
[----:B------:R-:W-:Y:S01]  /*1dfa0*/  VIADD R97, R100, UR5 ;  /* 0x0000000564617c36 */ /* 0x000fe20008000000 */
[----:B------:R-:W-:Y:S02]  /*1dfb0*/  PRMT R100, R123, 0x7610, R100 ;  /* 0x000076107b647816 */ /* 0x000fe40000000064 */
[----:B------:R-:W-:Y:S01]  /*1dfc0*/  ISETP.LT.AND P5, PT, R96, UR4, !P0 ;  /* 0x0000000460007c0c */ /* 0x000fe2000c7a1270 */
[----:B------:R-:W0:Y:S01]  /*1dfd0*/  LDCU UR4, c[0x0][0x39c] ;  /* 0x00007380ff0477ac */ /* 0x000e220008000800 */
[C---:B------:R-:W-:Y:S01]  /*1dfe0*/  LEA R96, P6, R97.reuse, R0, 0x1 ;  /* 0x0000000061607211 */ /* 0x040fe200078c08ff */
[----:B------:R5:W-:Y:S02]  /*1dff0*/  @P2 STG.E.U16 desc[UR20][R98.64], R100 ;  /* 0x0000006462002986 */ /* 0x000be4000c101514 */
[----:B-----5:R-:W-:Y:S02]  /*1e000*/  VIADD R98, R2, 0x29 ;  /* 0x0000002902627836 */ /* 0x020fe40000000000 */
[C---:B------:R-:W-:Y:S01]  /*1e010*/  VIADD R99, R97.reuse, UR5 ;  /* 0x0000000561637c36 */ /* 0x040fe20008000000 */
[----:B------:R-:W-:-:S02]  /*1e020*/  LEA.HI.X.SX32 R97, R97, R3, 0x1, P6 ;  /* 0x0000000361617211 */ /* 0x000fc400030f0eff */
[----:B---3--:R-:W-:Y:S02]  /*1e030*/  PRMT R100, R124, 0x7610, R100 ;  /* 0x000076107c647816 */ /* 0x008fe40000000064 */
[----:B------:R-:W3:Y:S01]  /*1e040*/  LDL.LU.S16 R124, [R1+0x15a] ;  /* 0x00015a00017c7983 */ /* 0x000ee20000300600 */
[----:B-1----:R-:W-:Y:S01]  /*1e050*/  ISETP.LT.AND P2, PT, R98, UR6, !P0 ;  /* 0x0000000662007c0c */ /* 0x002fe2000c741270 */
[----:B------:R-:W1:Y:S01]  /*1e060*/  LDCU UR6, c[0x0][0x39c] ;  /* 0x00007380ff0677ac */ /* 0x000e620008000800 */
[C---:B------:R-:W-:Y:S01]  /*1e070*/  LEA R98, P6, R99.reuse, R0, 0x1 ;  /* 0x0000000063627211 */ /* 0x040fe200078c08ff */
[----:B------:R5:W-:Y:S04]  /*1e080*/  @P3 STG.E.U16 desc[UR20][R96.64], R100 ;  /* 0x0000006460003986 */ /* 0x000be8000c101514 */
[----:B------:R-:W3:Y:S01]  /*1e090*/  LDL.S16 R123, [R1+0x160] ;  /* 0x00016000017b7983 */ /* 0x000ee20000100600 */
[C---:B-----5:R-:W-:Y:S01]  /*1e0a0*/  VIADD R97, R99.reuse, UR5 ;  /* 0x0000000563617c36 */ /* 0x060fe20008000000 */
[----:B------:R-:W-:-:S02]  /*1e0b0*/  LEA.HI.X.SX32 R99, R99, R3, 0x1, P6 ;  /* 0x0000000363637211 */ /* 0x000fc400030f0eff */
[----:B--2---:R-:W-:-:S05]  /*1e0c0*/  PRMT R100, R121, 0x7610, R100 ;  /* 0x0000761079647816 */ /* 0x004fca0000000064 */
[----:B------:R4:W-:Y:S02]  /*1e0d0*/  @P1 STG.E.U16 desc[UR20][R98.64], R100 ;  /* 0x0000006462001986 */ /* 0x0009e4000c101514 */
[----:B----4-:R-:W-:Y:S02]  /*1e0e0*/  PRMT R100, R125, 0x7610, R100 ;  /* 0x000076107d647816 */ /* 0x010fe40000000064 */
[----:B------:R-:W2:Y:S01]  /*1e0f0*/  LDL.LU.S16 R125, [R1+0x162] ;  /* 0x00016200017d7983 */ /* 0x000ea20000300600 */
[C---:B------:R-:W-:Y:S02]  /*1e100*/  VIADD R103, R2.reuse, 0x27 ;  /* 0x0000002702677836 */ /* 0x040fe40000000000 */
[----:B------:R-:W-:Y:S01]  /*1e110*/  VIADD R96, R2, 0x2a ;  /* 0x0000002a02607836 */ /* 0x000fe20000000000 */
[----:B------:R-:W4:Y:S02]  /*1e120*/  LDL.S16 R121, [R1+0x168] ;  /* 0x0001680001797983 */ /* 0x000f240000100600 */
[----:B------:R-:W-:-:S02]  /*1e130*/  ISETP.LT.AND P4, PT, R103, UR9, !P0 ;  /* 0x0000000967007c0c */ /* 0x000fc4000c781270 */
[----:B0-----:R-:W-:Y:S01]  /*1e140*/  ISETP.LT.AND P3, PT, R96, UR4, !P0 ;  /* 0x0000000460007c0c */ /* 0x001fe2000c761270 */
[----:B------:R-:W-:Y:S01]  /*1e150*/  VIADD R98, R2, 0x2b ;  /* 0x0000002b02627836 */ /* 0x000fe20000000000 */
[CC--:B------:R-:W-:Y:S01]  /*1e160*/  LEA R96, P6, R97.reuse, R0.reuse, 0x1 ;  /* 0x0000000061607211 */ /* 0x0c0fe200078c08ff */
[C---:B------:R-:W-:Y:S01]  /*1e170*/  VIADD R99, R97.reuse, UR5 ;  /* 0x0000000561637c36 */ /* 0x040fe20008000000 */
[----:B------:R-:W0:Y:S02]  /*1e180*/  LDCU UR4, c[0x0][0x39c] ;  /* 0x00007380ff0477ac */ /* 0x000e240008000800 */
[----:B------:R-:W-:Y:S02]  /*1e190*/  LEA.HI.X.SX32 R97, R97, R3, 0x1, P6 ;  /* 0x0000000361617211 */ /* 0x000fe400030f0eff */
[----:B-1----:R-:W-:Y:S01]  /*1e1a0*/  ISETP.LT.AND P1, PT, R98, UR6, !P0 ;  /* 0x0000000662007c0c */ /* 0x002fe2000c721270 */
[----:B------:R-:W1:Y:S01]  /*1e1b0*/  LDCU UR6, c[0x0][0x39c] ;  /* 0x00007380ff0677ac */ /* 0x000e620008000800 */
[----:B------:R-:W-:Y:S01]  /*1e1c0*/  LEA R98, P6, R99, R0, 0x1 ;  /* 0x0000000063627211 */ /* 0x000fe200078c08ff */
[----:B------:R5:W-:Y:S02]  /*1e1d0*/  @P4 STG.E.U16 desc[UR20][R96.64], R100 ;  /* 0x0000006460004986 */ /* 0x000be4000c101514 */
[----:B-----5:R-:W-:-:S02]  /*1e1e0*/  VIADD R96, R2, 0x2c ;  /* 0x0000002c02607836 */ /* 0x020fc40000000000 */
[C---:B------:R-:W-:Y:S01]  /*1e1f0*/  VIADD R97, R99.reuse, UR5 ;  /* 0x0000000563617c36 */ /* 0x040fe20008000000 */
[----:B------:R-:W-:Y:S02]  /*1e200*/  LEA.HI.X.SX32 R99, R99, R3, 0x1, P6 ;  /* 0x0000000363637211 */ /* 0x000fe400030f0eff */
[----:B------:R-:W-:Y:S01]  /*1e210*/  ISETP.LT.AND P4, PT, R96, UR7, !P0 ;  /* 0x0000000760007c0c */ /* 0x000fe2000c781270 */
[----:B------:R-:W5:Y:S01]  /*1e220*/  LDCU UR7, c[0x0][0x39c] ;  /* 0x00007380ff0777ac */ /* 0x000f620008000800 */
[----:B------:R-:W-:Y:S02]  /*1e230*/  LEA R96, P6, R97, R0, 0x1 ;  /* 0x0000000061607211 */ /* 0x000fe400078c08ff */
[----:B------:R-:W-:-:S05]  /*1e240*/  PRMT R100, R122, 0x7610, R100 ;  /* 0x000076107a647816 */ /* 0x000fca0000000064 */
[----:B------:R0:W-:Y:S02]  /*1e250*/  @P5 STG.E.U16 desc[UR20][R98.64], R100 ;  /* 0x0000006462005986 */ /* 0x0001e4000c101514 */
[----:B0-----:R-:W-:Y:S02]  /*1e260*/  VIADD R98, R2, 0x2d ;  /* 0x0000002d02627836 */ /* 0x001fe40000000000 */
[C---:B------:R-:W-:Y:S01]  /*1e270*/  VIADD R99, R97.reuse, UR5 ;  /* 0x0000000561637c36 */ /* 0x040fe20008000000 */
[----:B------:R-:W-:Y:S02]  /*1e280*/  LEA.HI.X.SX32 R97, R97, R3, 0x1, P6 ;  /* 0x0000000361617211 */ /* 0x000fe400030f0eff */
[----:B------:R-:W-:Y:S01]  /*1e290*/  ISETP.LT.AND P5, PT, R98, UR4, !P0 ;  /* 0x0000000462007c0c */ /* 0x000fe2000c7a1270 */
[----:B------:R-:W0:Y:S01]  /*1e2a0*/  LDCU UR4, c[0x0][0x39c] ;  /* 0x00007380ff0477ac */ /* 0x000e220008000800 */
[----:B------:R-:W-:Y:S02]  /*1e2b0*/  LEA R98, P6, R99, R0, 0x1 ;  /* 0x0000000063627211 */ /* 0x000fe400078c08ff */
[----:B---3--:R-:W-:-:S02]  /*1e2c0*/  PRMT R100, R124, 0x7610, R100 ;  /* 0x000076107c647816 */ /* 0x008fc40000000064 */
[----:B------:R-:W3:Y:S04]  /*1e2d0*/  LDL.LU.S16 R124, [R1+0x16a] ;  /* 0x00016a00017c7983 */ /* 0x000ee80000300600 */
[----:B------:R0:W-:Y:S04]  /*1e2e0*/  @P2 STG.E.U16 desc[UR20][R96.64], R100 ;  /* 0x0000006460002986 */ /* 0x0001e8000c101514 */
[----:B------:R-:W3:Y:S01]  /*1e2f0*/  LDL.S16 R122, [R1+0x16c] ;  /* 0x00016c00017a7983 */ /* 0x000ee20000100600 */
[C---:B0-----:R-:W-:Y:S01]  /*1e300*/  VIADD R97, R99.reuse, UR5 ;  /* 0x0000000563617c36 */ /* 0x041fe20008000000 */
[----:B------:R-:W-:-:S02]  /*1e310*/  LEA.HI.X.SX32 R99, R99, R3, 0x1, P6 ;  /* 0x0000000363637211 */ /* 0x000fc400030f0eff */
[----:B------:R-:W-:-:S05]  /*1e320*/  PRMT R100, R123, 0x7610, R100 ;  /* 0x000076107b647816 */ /* 0x000fca0000000064 */
[----:B------:R2:W-:Y:S02]  /*1e330*/  @P3 STG.E.U16 desc[UR20][R98.64], R100 ;  /* 0x0000006462003986 */ /* 0x0005e4000c101514 */
[----:B--2---:R-:W-:Y:S02]  /*1e340*/  PRMT R100, R125, 0x7610, R100 ;  /* 0x000076107d647816 */ /* 0x004fe40000000064 */
[----:B------:R-:W2:Y:S01]  /*1e350*/  LDL.LU.S16 R125, [R1+0x16e] ;  /* 0x00016e00017d7983 */ /* 0x000ea20000300600 */
[C---:B------:R-:W-:Y:S02]  /*1e360*/  VIADD R96, R2.reuse, 0x2e ;  /* 0x0000002e02607836 */ /* 0x040fe40000000000 */
[----:B------:R-:W-:Y:S01]  /*1e370*/  VIADD R98, R2, 0x2f ;  /* 0x0000002f02627836 */ /* 0x000fe20000000000 */
[----:B------:R-:W2:Y:S02]  /*1e380*/  LDL.S16 R123, [R1+0x170] ;  /* 0x00017000017b7983 */ /* 0x000ea40000100600 */
[----:B-1----:R-:W-:Y:S01]  /*1e390*/  ISETP.LT.AND P2, PT, R96, UR6, !P0 ;  /* 0x0000000660007c0c */ /* 0x002fe2000c741270 */
[C---:B------:R-:W-:Y:S01]  /*1e3a0*/  VIADD R99, R97.reuse, UR5 ;  /* 0x0000000561637c36 */ /* 0x040fe20008000000 */
[----:B------:R-:W-:Y:S01]  /*1e3b0*/  LEA R96, P6, R97, R0, 0x1 ;  /* 0x0000000061607211 */ /* 0x000fe200078c08ff */
[----:B------:R-:W0:Y:S01]  /*1e3c0*/  LDCU UR6, c[0x0][0x39c] ;  /* 0x00007380ff0677ac */ /* 0x000e220008000800 */
[----:B------:R-:W-:-:S02]  /*1e3d0*/  ISETP.LT.AND P3, PT, R98, UR4, !P0 ;  /* 0x0000000462007c0c */ /* 0x000fc4000c761270 */
[----:B------:R-:W-:Y:S01]  /*1e3e0*/  LEA.HI.X.SX32 R97, R97, R3, 0x1, P6 ;  /* 0x0000000361617211 */ /* 0x000fe200030f0eff */
[----:B------:R-:W1:Y:S01]  /*1e3f0*/  LDCU UR4, c[0x0][0x39c] ;  /* 0x00007380ff0477ac */ /* 0x000e620008000800 */
[----:B------:R-:W-:-:S03]  /*1e400*/  LEA R98, P6, R99, R0, 0x1 ;  /* 0x0000000063627211 */ /* 0x000fc600078c08ff */
[----:B------:R0:W-:Y:S02]  /*1e410*/  @P1 STG.E.U16 desc[UR20][R96.64], R100 ;  /* 0x0000006460001986 */ /* 0x0001e4000c101514 */
[----:B0-----:R-:W-:Y:S01]  /*1e420*/  VIADD R96, R2, 0x30 ;  /* 0x0000003002607836 */ /* 0x001fe20000000000 */
[----:B----4-:R-:W-:Y:S01]  /*1e430*/  PRMT R100, R121, 0x7610, R100 ;  /* 0x0000761079647816 */ /* 0x010fe20000000064 */
[C---:B------:R-:W-:Y:S01]  /*1e440*/  VIADD R97, R99.reuse, UR5 ;  /* 0x0000000563617c36 */ /* 0x040fe20008000000 */
[----:B------:R-:W-:Y:S02]  /*1e450*/  LEA.HI.X.SX32 R99, R99, R3, 0x1, P6 ;  /* 0x0000000363637211 */ /* 0x000fe400030f0eff */
[----:B-----5:R-:W-:Y:S01]  /*1e460*/  ISETP.LT.AND P1, PT, R96, UR7, !P0 ;  /* 0x0000000760007c0c */ /* 0x020fe2000c721270 */
[----:B------:R-:W0:Y:S01]  /*1e470*/  LDCU UR7, c[0x0][0x39c] ;  /* 0x00007380ff0777ac */ /* 0x000e220008000800 */
[----:B------:R-:W-:Y:S01]  /*1e480*/  LEA R96, P6, R97, R0, 0x1 ;  /* 0x0000000061607211 */ /* 0x000fe200078c08ff */
[----:B------:R4:W-:Y:S02]  /*1e490*/  @P4 STG.E.U16 desc[UR20][R98.64], R100 ;  /* 0x0000006462004986 */ /* 0x0009e4000c101514 */
[----:B----4-:R-:W-:-:S02]  /*1e4a0*/  VIADD R98, R2, 0x31 ;  /* 0x0000003102627836 */ /* 0x010fc40000000000 */
[C---:B------:R-:W-:Y:S01]  /*1e4b0*/  VIADD R99, R97.reuse, UR5 ;  /* 0x0000000561637c36 */ /* 0x040fe20008000000 */
[-C--:B------:R-:W-:Y:S02]  /*1e4c0*/  LEA.HI.X.SX32 R97, R97, R3.reuse, 0x1, P6 ;  /* 0x0000000361617211 */ /* 0x080fe400030f0eff */
[----:B------:R-:W-:Y:S01]  /*1e4d0*/  ISETP.LT.AND P4, PT, R98, UR6, !P0 ;  /* 0x0000000662007c0c */ /* 0x000fe2000c781270 */
[----:B------:R-:W4:Y:S01]  /*1e4e0*/  LDCU UR6, c[0x0][0x39c] ;  /* 0x00007380ff0677ac */ /* 0x000f220008000800 */
[C---:B------:R-:W-:Y:S02]  /*1e4f0*/  LEA R98, P6, R99.reuse, R0, 0x1 ;  /* 0x0000000063627211 */ /* 0x040fe400078c08ff */
[----:B---3--:R-:W-:Y:S02]  /*1e500*/  PRMT R100, R124, 0x7610, R100 ;  /* 0x000076107c647816 */ /* 0x008fe40000000064 */
[----:B------:R-:W3:Y:S04]  /*1e510*/  LDL.LU.S16 R124, [R1+0x172] ;  /* 0x00017200017c7983 */ /* 0x000ee80000300600 */
[----:B------:R5:W-:Y:S04]  /*1e520*/  @P5 STG.E.U16 desc[UR20][R96.64], R100 ;  /* 0x0000006460005986 */ /* 0x000be8000c101514 */
[----:B------:R-:W3:Y:S01]  /*1e530*/  LDL.S16 R121, [R1+0x174] ;  /* 0x0001740001797983 */ /* 0x000ee20000100600 */
[C---:B-----5:R-:W-:Y:S01]  /*1e540*/  VIADD R97, R99.reuse, UR5 ;  /* 0x0000000563617c36 */ /* 0x060fe20008000000 */
[----:B------:R-:W-:-:S02]  /*1e550*/  LEA.HI.X.SX32 R99, R99, R3, 0x1, P6 ;  /* 0x0000000363637211 */ /* 0x000fc400030f0eff */
[----:B------:R-:W-:-:S05]  /*1e560*/  PRMT R100, R122, 0x7610, R100 ;  /* 0x000076107a647816 */ /* 0x000fca0000000064 */
[----:B------:R2:W-:Y:S02]  /*1e570*/  @P2 STG.E.U16 desc[UR20][R98.64], R100 ;  /* 0x0000006462002986 */ /* 0x0005e4000c101514 */
[----:B--2---:R-:W-:Y:S02]  /*1e580*/  PRMT R100, R125, 0x7610, R100 ;  /* 0x000076107d647816 */ /* 0x004fe40000000064 */
[----:B------:R-:W2:Y:S01]  /*1e590*/  LDL.LU.S16 R125, [R1+0x176] ;  /* 0x00017600017d7983 */ /* 0x000ea20000300600 */
[C---:B------:R-:W-:Y:S02]  /*1e5a0*/  VIADD R96, R2.reuse, 0x32 ;  /* 0x0000003202607836 */ /* 0x040fe40000000000 */
[----:B------:R-:W-:Y:S01]  /*1e5b0*/  VIADD R98, R2, 0x33 ;  /* 0x0000003302627836 */ /* 0x000fe20000000000 */
[----:B------:R-:W5:Y:S02]  /*1e5c0*/  LDL.S16 R122, [R1+0x178] ;  /* 0x00017800017a7983 */ /* 0x000f640000100600 */
[----:B-1----:R-:W-:Y:S01]  /*1e5d0*/  ISETP.LT.AND P5, PT, R96, UR4, !P0 ;  /* 0x0000000460007c0c */ /* 0x002fe2000c7a1270 */
[C---:B------:R-:W-:Y:S01]  /*1e5e0*/  VIADD R99, R97.reuse, UR5 ;  /* 0x0000000561637c36 */ /* 0x040fe20008000000 */
[----:B------:R-:W-:Y:S01]  /*1e5f0*/  LEA R96, P6, R97, R0, 0x1 ;  /* 0x0000000061607211 */ /* 0x000fe200078c08ff */
[----:B------:R-:W1:Y:S01]  /*1e600*/  LDCU UR4, c[0x0][0x39c] ;  /* 0x00007380ff0477ac */ /* 0x000e620008000800 */
[----:B----4-:R-:W-:-:S02]  /*1e610*/  ISETP.LT.AND P2, PT, R98, UR6, !P0 ;  /* 0x0000000662007c0c */ /* 0x010fc4000c741270 */
[----:B------:R-:W-:Y:S01]  /*1e620*/  LEA.HI.X.SX32 R97, R97, R3, 0x1, P6 ;  /* 0x0000000361617211 */ /* 0x000fe200030f0eff */
[----:B------:R-:W4:Y:S01]  /*1e630*/  LDCU UR6, c[0x0][0x39c] ;  /* 0x00007380ff0677ac */ /* 0x000f220008000800 */
[----:B------:R-:W-:-:S03]  /*1e640*/  LEA R98, P6, R99, R0, 0x1 ;  /* 0x0000000063627211 */ /* 0x000fc600078c08ff */
[----:B------:R0:W-:Y:S02]  /*1e650*/  @P3 STG.E.U16 desc[UR20][R96.64], R100 ;  /* 0x0000006460003986 */ /* 0x0001e4000c101514 */
[----:B0-----:R-:W-:Y:S01]  /*1e660*/  VIADD R96, R2, 0x34 ;  /* 0x0000003402607836 */ /* 0x001fe20000000000 */
[----:B------:R-:W-:Y:S01]  /*1e670*/  PRMT R100, R123, 0x7610, R100 ;  /* 0x000076107b647816 */ /* 0x000fe20000000064 */
[C---:B------:R-:W-:Y:S01]  /*1e680*/  VIADD R97, R99.reuse, UR5 ;  /* 0x0000000563617c36 */ /* 0x040fe20008000000 */
[----:B------:R-:W-:Y:S02]  /*1e690*/  LEA.HI.X.SX32 R99, R99, R3, 0x1, P6 ;  /* 0x0000000363637211 */ /* 0x000fe400030f0eff */
[----:B------:R-:W-:Y:S01]  /*1e6a0*/  ISETP.LT.AND P3, PT, R96, UR7, !P0 ;  /* 0x0000000760007c0c */ /* 0x000fe2000c761270 */
[----:B------:R-:W0:Y:S01]  /*1e6b0*/  LDCU UR7, c[0x0][0x39c] ;  /* 0x00007380ff0777ac */ /* 0x000e220008000800 */
[----:B------:R-:W-:Y:S01]  /*1e6c0*/  LEA R96, P6, R97, R0, 0x1 ;  /* 0x0000000061607211 */ /* 0x000fe200078c08ff */
[----:B------:R1:W-:Y:S02]  /*1e6d0*/  @P1 STG.E.U16 desc[UR20][R98.64], R100 ;  /* 0x0000006462001986 */ /* 0x0003e4000c101514 */
[----:B-1----:R-:W-:-:S02]  /*1e6e0*/  VIADD R98, R2, 0x35 ;  /* 0x0000003502627836 */ /* 0x002fc40000000000 */
[C---:B------:R-:W-:Y:S01]  /*1e6f0*/  VIADD R99, R97.reuse, UR5 ;  /* 0x0000000561637c36 */ /* 0x040fe20008000000 */
[-C--:B------:R-:W-:Y:S02]  /*1e700*/  LEA.HI.X.SX32 R97, R97, R3.reuse, 0x1, P6 ;  /* 0x0000000361617211 */ /* 0x080fe400030f0eff */
[----:B------:R-:W-:Y:S01]  /*1e710*/  ISETP.LT.AND P1, PT, R98, UR4, !P0 ;  /* 0x0000000462007c0c */ /* 0x000fe2000c721270 */
[----:B------:R-:W1:Y:S01]  /*1e720*/  LDCU UR4, c[0x0][0x39c] ;  /* 0x00007380ff0477ac */ /* 0x000e620008000800 */
[C---:B------:R-:W-:Y:S02]  /*1e730*/  LEA R98, P6, R99.reuse, R0, 0x1 ;  /* 0x0000000063627211 */ /* 0x040fe400078c08ff */
[----:B---3--:R-:W-:Y:S02]  /*1e740*/  PRMT R100, R124, 0x7610, R100 ;  /* 0x000076107c647816 */ /* 0x008fe40000000064 */
        /* <DEDUP_REMOVED lines=12> */
[----:B----4-:R-:W-:Y:S01]  /*1e810*/  ISETP.LT.AND P4, PT, R96, UR6, !P0 ;  /* 0x0000000660007c0c */ /* 0x010fe2000c781270 */
[C---:B------:R-:W-:Y:S01]  /*1e820*/  VIADD R99, R97.reuse, UR5 ;  /* 0x0000000561637c36 */ /* 0x040fe20008000000 */
[----:B------:R-:W-:Y:S01]  /*1e830*/  LEA R96, P6, R97, R0, 0x1 ;  /* 0x0000000061607211 */ /* 0x000fe200078c08ff */
[----:B------:R-:W0:Y:S01]  /*1e840*/  LDCU UR6, c[0x0][0x39c] ;  /* 0x00007380ff0677ac */ /* 0x000e220008000800 */
[----:B-1----:R-:W-:-:S02]  /*1e850*/  ISETP.LT.AND P5, PT, R98, UR4, !P0 ;  /* 0x0000000462007c0c */ /* 0x002fc4000c7a1270 */
[----:B------:R-:W-:Y:S01]  /*1e860*/  LEA.HI.X.SX32 R97, R97, R3, 0x1, P6 ;  /* 0x0000000361617211 */ /* 0x000fe200030f0eff */
[----:B------:R-:W1:Y:S01]  /*1e870*/  LDCU UR4, c[0x0][0x39c] ;  /* 0x00007380ff0477ac */ /* 0x000e620008000800 */
[----:B------:R-:W-:-:S03]  /*1e880*/  LEA R98, P6, R99, R0, 0x1 ;  /* 0x0000000063627211 */ /* 0x000fc600078c08ff */
[----:B------:R4:W-:Y:S02]  /*1e890*/  @P2 STG.E.U16 desc[UR20][R96.64], R100 ;  /* 0x0000006460002986 */ /* 0x0009e4000c101514 */
[----:B----4-:R-:W-:Y:S01]  /*1e8a0*/  VIADD R96, R2, 0x38 ;  /* 0x0000003802607836 */ /* 0x010fe20000000000 */
[----:B-----5:R-:W-:Y:S01]  /*1e8b0*/  PRMT R100, R122, 0x7610, R100 ;  /* 0x000076107a647816 */ /* 0x020fe20000000064 */
[C---:B------:R-:W-:Y:S01]  /*1e8c0*/  VIADD R97, R99.reuse, UR5 ;  /* 0x0000000563617c36 */ /* 0x040fe20008000000 */
[----:B------:R-:W-:Y:S02]  /*1e8d0*/  LEA.HI.X.SX32 R99, R99, R3, 0x1, P6 ;  /* 0x0000000363637211 */ /* 0x000fe400030f0eff */
[----:B------:R-:W-:Y:S01]  /*1e8e0*/  ISETP.LT.AND P2, PT, R96, UR7, !P0 ;  /* 0x0000000760007c0c */ /* 0x000fe2000c741270 */
[----:B------:R-:W4:Y:S01]  /*1e8f0*/  LDCU UR7, c[0x0][0x39c] ;  /* 0x00007380ff0777ac */ /* 0x000f220008000800 */
[----:B------:R-:W-:Y:S01]  /*1e900*/  LEA R96, P6, R97, R0, 0x1 ;  /* 0x0000000061607211 */ /* 0x000fe200078c08ff */
[----:B------:R5:W-:Y:S02]  /*1e910*/  @P3 STG.E.U16 desc[UR20][R98.64], R100 ;  /* 0x0000006462003986 */ /* 0x000be4000c101514 */
[----:B-----5:R-:W-:-:S02]  /*1e920*/  VIADD R98, R2, 0x39 ;  /* 0x0000003902627836 */ /* 0x020fc40000000000 */
[C---:B------:R-:W-:Y:S01]  /*1e930*/  VIADD R99, R97.reuse, UR5 ;  /* 0x0000000561637c36 */ /* 0x040fe20008000000 */
[-C--:B------:R-:W-:Y:S02]  /*1e940*/  LEA.HI.X.SX32 R97, R97, R3.reuse, 0x1, P6 ;  /* 0x0000000361617211 */ /* 0x080fe400030f0eff */
[----:B0-----:R-:W-:Y:S01]  /*1e950*/  ISETP.LT.AND P3, PT, R98, UR6, !P0 ;  /* 0x0000000662007c0c */ /* 0x001fe2000c761270 */
[----:B------:R-:W0:Y:S01]  /*1e960*/  LDCU UR6, c[0x0][0x39c] ;  /* 0x00007380ff0677ac */ /* 0x000e220008000800 */
        /* <DEDUP_REMOVED lines=18> */
[----:B0-----:R-:W-:-:S02]  /*1ea90*/  ISETP.LT.AND P4, PT, R98, UR6, !P0 ;  /* 0x0000000662007c0c */ /* 0x001fc4000c781270 */
[----:B------:R-:W-:Y:S01]  /*1eaa0*/  LEA.HI.X.SX32 R97, R97, R3, 0x1, P6 ;  /* 0x0000000361617211 */ /* 0x000fe200030f0eff */
[----:B------:R-:W0:Y:S01]  /*1eab0*/  LDCU UR6, c[0x0][0x39c] ;  /* 0x00007380ff0677ac */ /* 0x000e220008000800 */
[----:B------:R-:W-:-:S03]  /*1eac0*/  LEA R98, P6, R99, R0, 0x1 ;  /* 0x0000000063627211 */ /* 0x000fc600078c08ff */
[----:B------:R1:W-:Y:S02]  /*1ead0*/  @P5 STG.E.U16 desc[UR20][R96.64], R100 ;  /* 0x0000006460005986 */ /* 0x0003e4000c101514 */
[----:B-1----:R-:W-:Y:S01]  /*1eae0*/  VIADD R96, R2, 0x3c ;  /* 0x0000003c02607836 */ /* 0x002fe20000000000 */
[----:B------:R-:W-:Y:S01]  /*1eaf0*/  PRMT R100, R121, 0x7610, R100 ;  /* 0x0000761079647816 */ /* 0x000fe20000000064 */
[C---:B------:R-:W-:Y:S01]  /*1eb00*/  VIADD R97, R99.reuse, UR5 ;  /* 0x0000000563617c36 */ /* 0x040fe20008000000 */
[----:B------:R-:W-:Y:S02]  /*1eb10*/  LEA.HI.X.SX32 R99, R99, R3, 0x1, P6 ;  /* 0x0000000363637211 */ /* 0x000fe400030f0eff */
[----:B----4-:R-:W-:Y:S01]  /*1eb20*/  ISETP.LT.AND P5, PT, R96, UR7, !P0 ;  /* 0x0000000760007c0c */ /* 0x010fe2000c7a1270 */
[----:B------:R-:W1:Y:S01]  /*1eb30*/  LDCU UR7, c[0x0][0x39c] ;  /* 0x00007380ff0777ac */ /* 0x000e620008000800 */
        /* <DEDUP_REMOVED lines=21> */
[----:B------:R-:W-:Y:S01]  /*1ec90*/  ISETP.LT.AND P3, PT, R96, UR6, !P0 ;  /* 0x0000000660007c0c */ /* 0x000fe2000c761270 */
[C---:B------:R-:W-:Y:S01]  /*1eca0*/  VIADD R99, R97.reuse, UR5 ;  /* 0x0000000561637c36 */ /* 0x040fe20008000000 */
[----:B------:R-:W-:Y:S01]  /*1ecb0*/  LEA R96, P6, R97, R0, 0x1 ;  /* 0x0000000061607211 */ /* 0x000fe200078c08ff */
[----:B------:R-:W0:Y:S01]  /*1ecc0*/  LDCU UR6, c[0x0][0x39c] ;  /* 0x00007380ff0677ac */ /* 0x000e220008000800 */
[----:B----4-:R-:W-:-:S02]  /*1ecd0*/  ISETP.LT.AND P1, PT, R98, UR4, !P0 ;  /* 0x0000000462007c0c */ /* 0x010fc4000c721270 */
[----:B------:R-:W-:Y:S01]  /*1ece0*/  LEA.HI.X.SX32 R97, R97, R3, 0x1, P6 ;  /* 0x0000000361617211 */ /* 0x000fe200030f0eff */
[----:B------:R-:W4:Y:S01]  /*1ecf0*/  LDCU UR4, c[0x0][0x39c] ;  /* 0x00007380ff0477ac */ /* 0x000f220008000800 */
[----:B------:R-:W-:-:S03]  /*1ed00*/  LEA R98, P6, R99, R0, 0x1 ;  /* 0x0000000063627211 */ /* 0x000fc600078c08ff */
[----:B------:R0:W-:Y:S02]  /*1ed10*/  @P4 STG.E.U16 desc[UR20][R96.64], R100 ;  /* 0x0000006460004986 */ /* 0x0001e4000c101514 */
[----:B0-----:R-:W-:Y:S01]  /*1ed20*/  VIADD R96, R2, 0x40 ;  /* 0x0000004002607836 */ /* 0x001fe20000000000 */
[----:B-----5:R-:W-:Y:S01]  /*1ed30*/  PRMT R100, R123, 0x7610, R100 ;  /* 0x000076107b647816 */ /* 0x020fe20000000064 */
[C---:B------:R-:W-:Y:S01]  /*1ed40*/  VIADD R97, R99.reuse, UR5 ;  /* 0x0000000563617c36 */ /* 0x040fe20008000000 */
[----:B------:R-:W-:Y:S02]  /*1ed50*/  LEA.HI.X.SX32 R99, R99, R3, 0x1, P6 ;  /* 0x0000000363637211 */ /* 0x000fe400030f0eff */
[----:B-1----:R-:W-:Y:S01]  /*1ed60*/  ISETP.LT.AND P4, PT, R96, UR7, !P0 ;  /* 0x0000000760007c0c */ /* 0x002fe2000c781270 */
        /* <DEDUP_REMOVED lines=22> */
[----:B----4-:R-:W-:Y:S01]  /*1eed0*/  ISETP.LT.AND P2, PT, R96, UR4, !P0 ;  /* 0x0000000460007c0c */ /* 0x010fe2000c741270 */
[C---:B------:R-:W-:Y:S01]  /*1eee0*/  VIADD R99, R97.reuse, UR5 ;  /* 0x0000000561637c36 */ /* 0x040fe20008000000 */
[----:B------:R-:W-:Y:S01]  /*1eef0*/  LEA R96, P6, R97, R0, 0x1 ;  /* 0x0000000061607211 */ /* 0x000fe200078c08ff */
[----:B------:R-:W4:Y:S01]  /*1ef00*/  LDCU UR4, c[0x0][0x39c] ;  /* 0x00007380ff0477ac */ /* 0x000f220008000800 */
[----:B-1----:R-:W-:-:S02]  /*1ef10*/  ISETP.LT.AND P3, PT, R98, UR6, !P0 ;  /* 0x0000000662007c0c */ /* 0x002fc4000c761270 */
[----:B------:R-:W-:Y:S01]  /*1ef20*/  LEA.HI.X.SX32 R97, R97, R3, 0x1, P6 ;  /* 0x0000000361617211 */ /* 0x000fe200030f0eff */
[----:B------:R-:W1:Y:S01]  /*1ef30*/  LDCU UR6, c[0x0][0x39c] ;  /* 0x00007380ff0677ac */ /* 0x000e620008000800 */
        /* <DEDUP_REMOVED lines=13> */
[----:B----4-:R-:W-:Y:S01]  /*1f010*/  ISETP.LT.AND P4, PT, R98, UR4, !P0 ;  /* 0x0000000462007c0c */ /* 0x010fe2000c781270 */
[----:B------:R-:W1:Y:S01]  /*1f020*/  LDCU UR4, c[0x0][0x39c] ;  /* 0x00007380ff0477ac */ /* 0x000e620008000800 */
[C---:B------:R-:W-:Y:S02]  /*1f030*/  LEA R98, P6, R99.reuse, R0, 0x1 ;  /* 0x0000000063627211 */ /* 0x040fe400078c08ff */
[----:B---3--:R-:W-:Y:S02]  /*1f040*/  PRMT R100, R124, 0x7610, R100 ;  /* 0x000076107c647816 */ /* 0x008fe40000000064 */
[----:B------:R-:W3:Y:S04]  /*1f050*/  LDL.LU.S16 R124, [R1+0xc2] ;  /* 0x0000c200017c7983 */ /* 0x000ee80000300600 */
[----:B------:R4:W-:Y:S04]  /*1f060*/  @P5 STG.E.U16 desc[UR20][R96.64], R100 ;  /* 0x0000006460005986 */ /* 0x0009e8000c101514 */
[----:B------:R-:W3:Y:S01]  /*1f070*/  LDL.S16 R122, [R1+0xd0] ;  /* 0x0000d000017a7983 */ /* 0x000ee20000100600 */
[C---:B----4-:R-:W-:Y:S01]  /*1f080*/  VIADD R97, R99.reuse, UR5 ;  /* 0x0000000563617c36 */ /* 0x050fe20008000000 */
[----:B------:R-:W-:-:S02]  /*1f090*/  LEA.HI.X.SX32 R99, R99, R3, 0x1, P6 ;  /* 0x0000000363637211 */ /* 0x000fc400030f0eff */
[----:B------:R-:W-:-:S05]  /*1f0a0*/  PRMT R100, R123, 0x7610, R100 ;  /* 0x000076107b647816 */ /* 0x000fca0000000064 */
[----:B------:R2:W-:Y:S02]  /*1f0b0*/  @P2 STG.E.U16 desc[UR20][R98.64], R100 ;  /* 0x0000006462002986 */ /* 0x0005e4000c101514 */
[----:B--2---:R-:W-:Y:S02]  /*1f0c0*/  PRMT R100, R125, 0x7610, R100 ;  /* 0x000076107d647816 */ /* 0x004fe40000000064 */
[----:B------:R-:W2:Y:S01]  /*1f0d0*/  LDL.LU.S16 R125, [R1+0xd2] ;  /* 0x0000d200017d7983 */ /* 0x000ea20000300600 */
[C---:B------:R-:W-:Y:S02]  /*1f0e0*/  VIADD R96, R2.reuse, 0x46 ;  /* 0x0000004602607836 */ /* 0x040fe40000000000 */
[----:B------:R-:W-:Y:S01]  /*1f0f0*/  VIADD R98, R2, 0x47 ;  /* 0x0000004702627836 */ /* 0x000fe20000000000 */
[----:B------:R-:W4:Y:S02]  /*1f100*/  LDL.S16 R123, [R1+0xe0] ;  /* 0x0000e000017b7983 */ /* 0x000f240000100600 */
[----:B------:R-:W-:Y:S01]  /*1f110*/  ISETP.LT.AND P5, PT, R96, UR6, !P0 ;  /* 0x0000000660007c0c */ /* 0x000fe2000c7a1270 */
        /* <DEDUP_REMOVED lines=8> */
[----:B0-----:R-:W-:Y:S01]  /*1f1a0*/  VIADD R96, R2, 0x48 ;  /* 0x0000004802607836 */ /* 0x001fe20000000000 */
[----:B-----5:R-:W-:Y:S01]  /*1f1b0*/  PRMT R100, R121, 0x7610, R100 ;  /* 0x0000761079647816 */ /* 0x020fe20000000064 */
[C---:B------:R-:W-:Y:S01]  /*1f1c0*/  VIADD R97, R99.reuse, UR5 ;  /* 0x0000000563617c36 */ /* 0x040fe20008000000 */
[----:B------:R-:W-:Y:S02]  /*1f1d0*/  LEA.HI.X.SX32 R99, R99, R3, 0x1, P6 ;  /* 0x0000000363637211 */ /* 0x000fe400030f0eff */
[----:B------:R-:W-:Y:S01]  /*1f1e0*/  ISETP.LT.AND P3, PT, R96, UR7, !P0 ;  /* 0x0000000760007c0c */ /* 0x000fe2000c761270 */
[----:B------:R-:W0:Y:S01]  /*1f1f0*/  LDCU UR7, c[0x0][0x39c] ;  /* 0x00007380ff0777ac */ /* 0x000e220008000800 */
[----:B------:R-:W-:Y:S01]  /*1f200*/  LEA R96, P6, R97, R0, 0x1 ;  /* 0x0000000061607211 */ /* 0x000fe200078c08ff */
[----:B------:R5:W-:Y:S02]  /*1f210*/  @P1 STG.E.U16 desc[UR20][R98.64], R100 ;  /* 0x0000006462001986 */ /* 0x000be4000c101514 */
[----:B-----5:R-:W-:-:S02]  /*1f220*/  VIADD R98, R2, 0x49 ;  /* 0x0000004902627836 */ /* 0x020fc40000000000 */
[C---:B------:R-:W-:Y:S01]  /*1f230*/  VIADD R99, R97.reuse, UR5 ;  /* 0x0000000561637c36 */ /* 0x040fe20008000000 */
[-C--:B------:R-:W-:Y:S02]  /*1f240*/  LEA.HI.X.SX32 R97, R97, R3.reuse, 0x1, P6 ;  /* 0x0000000361617211 */ /* 0x080fe400030f0eff */
[----:B------:R-:W-:Y:S01]  /*1f250*/  ISETP.LT.AND P1, PT, R98, UR6, !P0 ;  /* 0x0000000662007c0c */ /* 0x000fe2000c721270 */
[----:B------:R-:W5:Y:S01]  /*1f260*/  LDCU UR6, c[0x0][0x39c] ;  /* 0x00007380ff0677ac */ /* 0x000f620008000800 */
        /* <DEDUP_REMOVED lines=18> */
[----:B-----5:R-:W-:-:S02]  /*1f390*/  ISETP.LT.AND P5, PT, R98, UR6, !P0 ;  /* 0x0000000662007c0c */ /* 0x020fc4000c7a1270 */
[----:B------:R-:W-:Y:S01]  /*1f3a0*/  LEA.HI.X.SX32 R97, R97, R3, 0x1, P6 ;  /* 0x0000000361617211 */ /* 0x000fe200030f0eff */
[----:B------:R-:W1:Y:S01]  /*1f3b0*/  LDCU UR6, c[0x0][0x39c] ;  /* 0x00007380ff0677ac */ /* 0x000e620008000800 */
[----:B------:R-:W-:-:S03]  /*1f3c0*/  LEA R98, P6, R99, R0, 0x1 ;  /* 0x0000000063627211 */ /* 0x000fc600078c08ff */
[----:B------:R5:W-:Y:S02]  /*1f3d0*/  @P2 STG.E.U16 desc[UR20][R96.64], R100 ;  /* 0x0000006460002986 */ /* 0x000be4000c101514 */
[----:B-----5:R-:W-:Y:S01]  /*1f3e0*/  VIADD R96, R2, 0x4c ;  /* 0x0000004c02607836 */ /* 0x020fe20000000000 */
[----:B----4-:R-:W-:Y:S01]  /*1f3f0*/  PRMT R100, R123, 0x7610, R100 ;  /* 0x000076107b647816 */ /* 0x010fe20000000064 */
        /* <DEDUP_REMOVED lines=358> */
[C---:B-----5:R-:W-:Y:S01]  /*20a60*/  VIADD R97, R99.reuse, UR5 ;  /* 0x0000000563617c36 */ /* 0x060fe20008000000 */
[----:B------:R-:W-:Y:S01]  /*20a70*/  LEA.HI.X.SX32 R99, R99, R3, 0x1, P6 ;  /* 0x0000000363637211 */ /* 0x000fe200030f0eff */
[----:B------:R-:W-:Y:S01]  /*20a80*/  VIADD R96, R2, 0x74 ;  /* 0x0000007402607836 */ /* 0x000fe20000000000 */
[----:B----4-:R-:W-:-:S04]  /*20a90*/  PRMT R100, R122, 0x7610, R100 ;  /* 0x000076107a647816 */ /* 0x010fc80000000064 */
[----:B------:R-:W-:Y:S01]  /*20aa0*/  ISETP.LT.AND P2, PT, R96, UR7, !P0 ;  /* 0x0000000760007c0c */ /* 0x000fe2000c741270 */
[----:B------:R4:W-:Y:S01]  /*20ab0*/  @P3 STG.E.U16 desc[UR20][R98.64], R100 ;  /* 0x0000006462003986 */ /* 0x0009e2000c101514 */
[CC--:B------:R-:W-:Y:S01]  /*20ac0*/  LEA R96, P6, R97.reuse, R0.reuse, 0x1 ;  /* 0x0000000061607211 */ /* 0x0c0fe200078c08ff */
[----:B------:R-:W5:Y:S01]  /*20ad0*/  LDCU UR7, c[0x0][0x39c] ;  /* 0x00007380ff0777ac */ /* 0x000f620008000800 */
[----:B----4-:R-:W-:Y:S02]  /*20ae0*/  VIADD R98, R2, 0x75 ;  /* 0x0000007502627836 */ /* 0x010fe40000000000 */
[C---:B------:R-:W-:Y:S01]  /*20af0*/  VIADD R99, R97.reuse, UR5 ;  /* 0x0000000561637c36 */ /* 0x040fe20008000000 */
[-C--:B------:R-:W-:Y:S02]  /*20b00*/  LEA.HI.X.SX32 R97, R97, R3.reuse, 0x1, P6 ;  /* 0x0000000361617211 */ /* 0x080fe400030f0eff */
[----:B0-----:R-:W-:Y:S01]  /*20b10*/  ISETP.LT.AND P3, PT, R98, UR4, !P0 ;  /* 0x0000000462007c0c */ /* 0x001fe2000c761270 */
[C---:B------:R-:W-:Y:S01]  /*20b20*/  VIADD R101, R99.reuse, UR5 ;  /* 0x0000000563657c36 */ /* 0x040fe20008000000 */
[C---:B------:R-:W-:Y:S01]  /*20b30*/  LEA R98, P6, R99.reuse, R0, 0x1 ;  /* 0x0000000063627211 */ /* 0x040fe200078c08ff */
[----:B------:R-:W-:Y:S01]  /*20b40*/  VIADD R102, R2, 0x76 ;  /* 0x0000007602667836 */ /* 0x000fe20000000000 */
[----:B------:R-:W0:Y:S02]  /*20b50*/  LDCU UR4, c[0x0][0x39c] ;  /* 0x00007380ff0477ac */ /* 0x000e240008000800 */
[----:B------:R-:W-:-:S02]  /*20b60*/  LEA.HI.X.SX32 R99, R99, R3, 0x1, P6 ;  /* 0x0000000363637211 */ /* 0x000fc400030f0eff */
[----:B---3--:R-:W-:Y:S02]  /*20b70*/  PRMT R100, R124, 0x7610, R100 ;  /* 0x000076107c647816 */ /* 0x008fe40000000064 */
[----:B------:R-:W3:Y:S04]  /*20b80*/  LDL.LU.S16 R124, [R1+0x1de] ;  /* 0x0001de00017c7983 */ /* 0x000ee80000300600 */
[----:B------:R4:W-:Y:S04]  /*20b90*/  @P1 STG.E.U16 desc[UR20][R96.64], R100 ;  /* 0x0000006460001986 */ /* 0x0009e8000c101514 */
[----:B------:R-:W3:Y:S01]  /*20ba0*/  LDL.S16 R122, [R1+0x1e0] ;  /* 0x0001e000017a7983 */ /* 0x000ee20000100600 */
[----:B----4-:R-:W-:-:S05]  /*20bb0*/  PRMT R97, R123, 0x7610, R97 ;  /* 0x000076107b617816 */ /* 0x010fca0000000061 */
[----:B------:R2:W-:Y:S02]  /*20bc0*/  @P4 STG.E.U16 desc[UR20][R98.64], R97 ;  /* 0x0000006162004986 */ /* 0x0005e4000c101514 */
[----:B--2---:R-:W-:Y:S02]  /*20bd0*/  PRMT R99, R125, 0x7610, R99 ;  /* 0x000076107d637816 */ /* 0x004fe40000000063 */
[----:B------:R-:W2:Y:S01]  /*20be0*/  LDL.LU.S16 R125, [R1+0x1e2] ;  /* 0x0001e200017d7983 */ /* 0x000ea20000300600 */
[----:B-1----:R-:W-:Y:S01]  /*20bf0*/  ISETP.LT.AND P1, PT, R102, UR6, !P0 ;  /* 0x0000000666007c0c */ /* 0x002fe2000c721270 */
[C---:B------:R-:W-:Y:S01]  /*20c00*/  VIADD R102, R101.reuse, UR5 ;  /* 0x0000000565667c36 */ /* 0x040fe20008000000 */
[CC--:B------:R-:W-:Y:S01]  /*20c10*/  LEA R96, P6, R101.reuse, R0.reuse, 0x1 ;  /* 0x0000000065607211 */ /* 0x0c0fe200078c08ff */
[C---:B------:R-:W-:Y:S01]  /*20c20*/  VIADD R100, R2.reuse, 0x78 ;  /* 0x0000007802647836 */ /* 0x040fe20000000000 */
[----:B------:R-:W4:Y:S01]  /*20c30*/  LDL.S16 R123, [R1+0x1e4] ;  /* 0x0001e400017b7983 */ /* 0x000f220000100600 */
[----:B------:R-:W-:Y:S01]  /*20c40*/  VIADD R103, R2, 0x77 ;  /* 0x0000007702677836 */ /* 0x000fe20000000000 */
[-C--:B------:R-:W-:Y:S01]  /*20c50*/  LEA.HI.X.SX32 R97, R101, R3.reuse, 0x1, P6 ;  /* 0x0000000365617211 */ /* 0x080fe200030f0eff */
[C---:B------:R-:W-:Y:S01]  /*20c60*/  VIADD R101, R102.reuse, UR5 ;  /* 0x0000000566657c36 */ /* 0x040fe20008000000 */
[----:B------:R-:W-:Y:S01]  /*20c70*/  LEA R98, P6, R102, R0, 0x1 ;  /* 0x0000000066627211 */ /* 0x000fe200078c08ff */
[----:B------:R-:W1:Y:S02]  /*20c80*/  LDCU UR6, c[0x0][0x39c] ;  /* 0x00007380ff0677ac */ /* 0x000e640008000800 */
[----:B------:R1:W-:Y:S01]  /*20c90*/  @P5 STG.E.U16 desc[UR20][R96.64], R99 ;  /* 0x0000006360005986 */ /* 0x0003e2000c101514 */
[----:B-----5:R-:W-:Y:S01]  /*20ca0*/  ISETP.LT.AND P5, PT, R100, UR7, !P0 ;  /* 0x0000000764007c0c */ /* 0x020fe2000c7a1270 */
[----:B------:R-:W-:Y:S01]  /*20cb0*/  VIADD R100, R101, UR5 ;  /* 0x0000000565647c36 */ /* 0x000fe20008000000 */
[----:B0-----:R-:W-:Y:S01]  /*20cc0*/  ISETP.LT.AND P4, PT, R103, UR4, !P0 ;  /* 0x0000000467007c0c */ /* 0x001fe2000c781270 */
[----:B------:R-:W0:Y:S01]  /*20cd0*/  LDCU UR4, c[0x0][0x39c] ;  /* 0x00007380ff0477ac */ /* 0x000e220008000800 */
[----:B------:R-:W5:Y:S01]  /*20ce0*/  LDCU UR7, c[0x0][0x39c] ;  /* 0x00007380ff0777ac */ /* 0x000f620008000800 */
[----:B-1----:R-:W-:-:S02]  /*20cf0*/  LEA.HI.X.SX32 R99, R102, R3, 0x1, P6 ;  /* 0x0000000366637211 */ /* 0x002fc400030f0eff */
[----:B------:R-:W-:Y:S02]  /*20d00*/  PRMT R97, R121, 0x7610, R97 ;  /* 0x0000761079617816 */ /* 0x000fe40000000061 */
[----:B------:R-:W-:-:S03]  /*20d10*/  LEA R96, P6, R101, R0, 0x1 ;  /* 0x0000000065607211 */ /* 0x000fc600078c08ff */
[----:B------:R1:W-:Y:S02]  /*20d20*/  @P2 STG.E.U16 desc[UR20][R98.64], R97 ;  /* 0x0000006162002986 */ /* 0x0003e4000c101514 */
[-C--:B-1----:R-:W-:Y:S02]  /*20d30*/  LEA.HI.X.SX32 R97, R101, R3.reuse, 0x1, P6 ;  /* 0x0000000365617211 */ /* 0x082fe400030f0eff */
[----:B------:R-:W-:Y:S02]  /*20d40*/  LEA R98, P6, R100, R0, 0x1 ;  /* 0x0000000064627211 */ /* 0x000fe400078c08ff */
[----:B---3--:R-:W-:Y:S02]  /*20d50*/  PRMT R99, R124, 0x7610, R99 ;  /* 0x000076107c637816 */ /* 0x008fe40000000063 */
[----:B------:R-:W3:Y:S04]  /*20d60*/  LDL.LU.S16 R124, [R1+0x1e6] ;  /* 0x0001e600017c7983 */ /* 0x000ee80000300600 */
[----:B------:R1:W-:Y:S04]  /*20d70*/  @P3 STG.E.U16 desc[UR20][R96.64], R99 ;  /* 0x0000006360003986 */ /* 0x0003e8000c101514 */
[----:B------:R-:W5:Y:S01]  /*20d80*/  LDL.S16 R121, [R1+0x1e8] ;  /* 0x0001e80001797983 */ /* 0x000f620000100600 */
[----:B-1----:R-:W-:-:S02]  /*20d90*/  LEA.HI.X.SX32 R99, R100, R3, 0x1, P6 ;  /* 0x0000000364637211 */ /* 0x002fc400030f0eff */
[----:B------:R-:W-:-:S05]  /*20da0*/  PRMT R97, R122, 0x7610, R97 ;  /* 0x000076107a617816 */ /* 0x000fca0000000061 */
[----:B------:R2:W-:Y:S02]  /*20db0*/  @P1 STG.E.U16 desc[UR20][R98.64], R97 ;  /* 0x0000006162001986 */ /* 0x0005e4000c101514 */
[----:B--2---:R-:W-:Y:S02]  /*20dc0*/  PRMT R99, R125, 0x7610, R99 ;  /* 0x000076107d637816 */ /* 0x004fe40000000063 */
[----:B------:R-:W2:Y:S01]  /*20dd0*/  LDL.LU.S16 R125, [R1+0x1ea] ;  /* 0x0001ea00017d7983 */ /* 0x000ea20000300600 */
[----:B------:R-:W-:Y:S02]  /*20de0*/  VIADD R101, R100, UR5 ;  /* 0x0000000564657c36 */ /* 0x000fe40008000000 */
[----:B------:R-:W-:Y:S01]  /*20df0*/  VIADD R102, R2, 0x79 ;  /* 0x0000007902667836 */ /* 0x000fe20000000000 */
[----:B------:R-:W2:Y:S01]  /*20e00*/  LDL.S16 R122, [R1+0x1ec] ;  /* 0x0001ec00017a7983 */ /* 0x000ea20000100600 */
[C---:B------:R-:W-:Y:S01]  /*20e10*/  VIADD R100, R101.reuse, UR5 ;  /* 0x0000000565647c36 */ /* 0x040fe20008000000 */
[----:B------:R-:W-:-:S04]  /*20e20*/  LEA R96, P6, R101, R0, 0x1 ;  /* 0x0000000065607211 */ /* 0x000fc800078c08ff */
[-C--:B------:R-:W-:Y:S01]  /*20e30*/  LEA.HI.X.SX32 R97, R101, R3.reuse, 0x1, P6 ;  /* 0x0000000365617211 */ /* 0x080fe200030f0eff */
[C---:B------:R-:W-:Y:S01]  /*20e40*/  VIADD R101, R100.reuse, UR5 ;  /* 0x0000000564657c36 */ /* 0x040fe20008000000 */
[----:B------:R-:W-:Y:S02]  /*20e50*/  LEA R98, P6, R100, R0, 0x1 ;  /* 0x0000000064627211 */ /* 0x000fe400078c08ff */
[----:B------:R-:W-:Y:S01]  /*20e60*/  ISETP.LT.AND P2, PT, R102, UR6, !P0 ;  /* 0x0000000666007c0c */ /* 0x000fe2000c741270 */
[----:B------:R-:W-:Y:S01]  /*20e70*/  VIADD R102, R2, 0x7a ;  /* 0x0000007a02667836 */ /* 0x000fe20000000000 */
[----:B------:R1:W-:Y:S01]  /*20e80*/  @P4 STG.E.U16 desc[UR20][R96.64], R99 ;  /* 0x0000006360004986 */ /* 0x0003e2000c101514 */
[----:B------:R-:W2:Y:S03]  /*20e90*/  LDCU UR6, c[0x0][0x39c] ;  /* 0x00007380ff0677ac */ /* 0x000ea60008000800 */
[----:B0-----:R-:W-:Y:S01]  /*20ea0*/  ISETP.LT.AND P3, PT, R102, UR4, !P0 ;  /* 0x0000000466007c0c */ /* 0x001fe2000c761270 */
[----:B------:R-:W0:Y:S01]  /*20eb0*/  LDCU UR4, c[0x0][0x39c] ;  /* 0x00007380ff0477ac */ /* 0x000e220008000800 */
[----:B-1----:R-:W-:-:S02]  /*20ec0*/  LEA.HI.X.SX32 R99, R100, R3, 0x1, P6 ;  /* 0x0000000364637211 */ /* 0x002fc400030f0eff */
[----:B----4-:R-:W-:Y:S01]  /*20ed0*/  PRMT R97, R123, 0x7610, R97 ;  /* 0x000076107b617816 */ /* 0x010fe20000000061 */
[C---:B------:R-:W-:Y:S01]  /*20ee0*/  VIADD R100, R101.reuse, UR5 ;  /* 0x0000000565647c36 */ /* 0x040fe20008000000 */
[CC--:B------:R-:W-:Y:S01]  /*20ef0*/  LEA R96, P6, R101.reuse, R0.reuse, 0x1 ;  /* 0x0000000065607211 */ /* 0x0c0fe200078c08ff */
[----:B------:R-:W4:Y:S04]  /*20f00*/  LDL.LU.S16 R123, [R1+0x1ee] ;  /* 0x0001ee00017b7983 */ /* 0x000f280000300600 */
[----:B------:R1:W-:Y:S02]  /*20f10*/  @P5 STG.E.U16 desc[UR20][R98.64], R97 ;  /* 0x0000006162005986 */ /* 0x0003e4000c101514 */
[----:B-1----:R-:W-:Y:S02]  /*20f20*/  LEA.HI.X.SX32 R97, R101, R3, 0x1, P6 ;  /* 0x0000000365617211 */ /* 0x002fe400030f0eff */
[----:B------:R-:W-:-:S02]  /*20f30*/  LEA R98, P6, R100, R0, 0x1 ;  /* 0x0000000064627211 */ /* 0x000fc400078c08ff */
[----:B---3--:R-:W-:Y:S02]  /*20f40*/  PRMT R99, R124, 0x7610, R99 ;  /* 0x000076107c637816 */ /* 0x008fe40000000063 */
[----:B------:R-:W3:Y:S04]  /*20f50*/  LDL.S16 R124, [R1+0x1f0] ;  /* 0x0001f000017c7983 */ /* 0x000ee80000100600 */
[----:B------:R1:W-:Y:S02]  /*20f60*/  @P2 STG.E.U16 desc[UR20][R96.64], R99 ;  /* 0x0000006360002986 */ /* 0x0003e4000c101514 */
[----:B-1----:R-:W-:Y:S02]  /*20f70*/  LEA.HI.X.SX32 R99, R100, R3, 0x1, P6 ;  /* 0x0000000364637211 */ /* 0x002fe400030f0eff */
[----:B-----5:R-:W-:-:S05]  /*20f80*/  PRMT R97, R121, 0x7610, R97 ;  /* 0x0000761079617816 */ /* 0x020fca0000000061 */
[----:B------:R2:W-:Y:S02]  /*20f90*/  @P3 STG.E.U16 desc[UR20][R98.64], R97 ;  /* 0x0000006162003986 */ /* 0x0005e4000c101514 */
[----:B--2---:R-:W-:Y:S02]  /*20fa0*/  PRMT R99, R125, 0x7610, R99 ;  /* 0x000076107d637816 */ /* 0x004fe40000000063 */
[----:B------:R-:W2:Y:S01]  /*20fb0*/  LDL.LU.S16 R125, [R1+0x1f2] ;  /* 0x0001f200017d7983 */ /* 0x000ea20000300600 */
[----:B------:R-:W-:-:S05]  /*20fc0*/  VIADD R102, R2, 0x7b ;  /* 0x0000007b02667836 */ /* 0x000fca0000000000 */
[----:B------:R-:W-:Y:S01]  /*20fd0*/  ISETP.LT.AND P1, PT, R102, UR6, !P0 ;  /* 0x0000000666007c0c */ /* 0x000fe2000c721270 */
[----:B------:R-:W-:Y:S01]  /*20fe0*/  VIADD R102, R2, 0x7c ;  /* 0x0000007c02667836 */ /* 0x000fe20000000000 */
[----:B------:R-:W1:Y:S04]  /*20ff0*/  LDCU UR6, c[0x0][0x39c] ;  /* 0x00007380ff0677ac */ /* 0x000e680008000800 */
[----:B------:R-:W-:Y:S01]  /*21000*/  ISETP.LT.AND P4, PT, R102, UR7, !P0 ;  /* 0x0000000766007c0c */ /* 0x000fe2000c781270 */
[----:B------:R-:W-:Y:S01]  /*21010*/  VIADD R102, R2, 0x7d ;  /* 0x0000007d02667836 */ /* 0x000fe20000000000 */
[----:B------:R-:W5:Y:S04]  /*21020*/  LDCU UR7, c[0x0][0x39c] ;  /* 0x00007380ff0777ac */ /* 0x000f680008000800 */
[----:B0-----:R-:W-:Y:S01]  /*21030*/  ISETP.LT.AND P5, PT, R102, UR4, !P0 ;  /* 0x0000000466007c0c */ /* 0x001fe2000c7a1270 */
[----:B------:R-:W0:Y:S01]  /*21040*/  LDCU UR4, c[0x0][0x39c] ;  /* 0x00007380ff0477ac */ /* 0x000e220008000800 */
[----:B------:R-:W-:-:S02]  /*21050*/  VIADD R102, R2, 0x7e ;  /* 0x0000007e02667836 */ /* 0x000fc40000000000 */
[----:B------:R-:W-:-:S03]  /*21060*/  VIADD R101, R100, UR5 ;  /* 0x0000000564657c36 */ /* 0x000fc60008000000 */
[----:B-1----:R-:W-:Y:S01]  /*21070*/  ISETP.LT.AND P2, PT, R102, UR6, !P0 ;  /* 0x0000000666007c0c */ /* 0x002fe2000c741270 */
[----:B------:R-:W1:Y:S01]  /*21080*/  LDCU UR6, c[0x0][0x39c] ;  /* 0x00007380ff0677ac */ /* 0x000e620008000800 */
[----:B------:R-:W-:Y:S01]  /*21090*/  VIADD R102, R2, 0x7f ;  /* 0x0000007f02667836 */ /* 0x000fe20000000000 */
[C---:B------:R-:W-:Y:S01]  /*210a0*/  LEA R96, P6, R101.reuse, R0, 0x1 ;  /* 0x0000000065607211 */ /* 0x040fe200078c08ff */
[----:B------:R-:W-:-:S03]  /*210b0*/  VIADD R100, R101, UR5 ;  /* 0x0000000565647c36 */ /* 0x000fc60008000000 */
[-C--:B------:R-:W-:Y:S02]  /*210c0*/  LEA.HI.X.SX32 R97, R101, R3.reuse, 0x1, P6 ;  /* 0x0000000365617211 */ /* 0x080fe400030f0eff */
[----:B------:R-:W-:Y:S02]  /*210d0*/  LEA R98, P6, R100, R0, 0x1 ;  /* 0x0000000064627211 */ /* 0x000fe400078c08ff */
[----:B0-----:R-:W-:Y:S01]  /*210e0*/  ISETP.LT.AND P3, PT, R102, UR4, !P0 ;  /* 0x0000000466007c0c */ /* 0x001fe2000c761270 */
[----:B------:R-:W-:Y:S01]  /*210f0*/  VIADD R102, R2, 0x80 ;  /* 0x0000008002667836 */ /* 0x000fe20000000000 */
[----:B------:R0:W-:Y:S01]  /*21100*/  @P1 STG.E.U16 desc[UR20][R96.64], R99 ;  /* 0x0000006360001986 */ /* 0x0001e2000c101514 */
[----:B------:R-:W1:Y:S03]  /*21110*/  LDCU UR4, c[0x0][0x39c] ;  /* 0x00007380ff0477ac */ /* 0x000e660008000800 */
[----:B-----5:R-:W-:Y:S01]  /*21120*/  ISETP.LT.AND P1, PT, R102, UR7, !P0 ;  /* 0x0000000766007c0c */ /* 0x020fe2000c721270 */
[----:B------:R-:W-:Y:S01]  /*21130*/  VIADD R102, R2, 0x81 ;  /* 0x0000008102667836 */ /* 0x000fe20000000000 */
[----:B------:R-:W5:Y:S01]  /*21140*/  LDCU UR7, c[0x0][0x39c] ;  /* 0x00007380ff0777ac */ /* 0x000f620008000800 */
[C---:B------:R-:W-:Y:S01]  /*21150*/  VIADD R101, R100.reuse, UR5 ;  /* 0x0000000564657c36 */ /* 0x040fe20008000000 */
[----:B0-----:R-:W-:-:S02]  /*21160*/  LEA.HI.X.SX32 R99, R100, R3, 0x1, P6 ;  /* 0x0000000364637211 */ /* 0x001fc400030f0eff */
[----:B------:R-:W-:Y:S02]  /*21170*/  PRMT R97, R122, 0x7610, R97 ;  /* 0x000076107a617816 */ /* 0x000fe40000000061 */
[----:B------:R-:W-:-:S03]  /*21180*/  LEA R96, P6, R101, R0, 0x1 ;  /* 0x0000000065607211 */ /* 0x000fc600078c08ff */
[----:B------:R0:W-:Y:S01]  /*21190*/  @P4 STG.E.U16 desc[UR20][R98.64], R97 ;  /* 0x0000006162004986 */ /* 0x0001e2000c101514 */
[----:B-1----:R-:W-:Y:S01]  /*211a0*/  ISETP.LT.AND P4, PT, R102, UR6, !P0 ;  /* 0x0000000666007c0c */ /* 0x002fe2000c781270 */
[----:B------:R-:W1:Y:S01]  /*211b0*/  LDCU UR6, c[0x0][0x39c] ;  /* 0x00007380ff0677ac */ /* 0x000e620008000800 */
[C---:B------:R-:W-:Y:S02]  /*211c0*/  VIADD R100, R101.reuse, UR5 ;  /* 0x0000000565647c36 */ /* 0x040fe40008000000 */
[----:B------:R-:W-:Y:S01]  /*211d0*/  VIADD R102, R2, 0x82 ;  /* 0x0000008202667836 */ /* 0x000fe20000000000 */
[----:B0-----:R-:W-:Y:S02]  /*211e0*/  LEA.HI.X.SX32 R97, R101, R3, 0x1, P6 ;  /* 0x0000000365617211 */ /* 0x001fe400030f0eff */
[----:B----4-:R-:W-:Y:S01]  /*211f0*/  PRMT R99, R123, 0x7610, R99 ;  /* 0x000076107b637816 */ /* 0x010fe20000000063 */
[C---:B------:R-:W-:Y:S01]  /*21200*/  VIADD R101, R100.reuse, UR5 ;  /* 0x0000000564657c36 */ /* 0x040fe20008000000 */
[----:B------:R-:W-:-:S03]  /*21210*/  LEA R98, P6, R100, R0, 0x1 ;  /* 0x0000000064627211 */ /* 0x000fc600078c08ff */
[----:B------:R0:W-:Y:S01]  /*21220*/  @P5 STG.E.U16 desc[UR20][R96.64], R99 ;  /* 0x0000006360005986 */ /* 0x0001e2000c101514 */
[----:B------:R-:W-:Y:S01]  /*21230*/  ISETP.LT.AND P5, PT, R102, UR4, !P0 ;  /* 0x0000000466007c0c */ /* 0x000fe2000c7a1270 */
[----:B------:R-:W4:Y:S01]  /*21240*/  LDCU UR4, c[0x0][0x39c] ;  /* 0x00007380ff0477ac */ /* 0x000f220008000800 */
[----:B------:R-:W-:Y:S01]  /*21250*/  VIADD R102, R2, 0x83 ;  /* 0x0000008302667836 */ /* 0x000fe20000000000 */
[----:B0-----:R-:W-:Y:S01]  /*21260*/  LEA.HI.X.SX32 R99, R100, R3, 0x1, P6 ;  /* 0x0000000364637211 */ /* 0x001fe200030f0eff */
[C---:B------:R-:W-:Y:S01]  /*21270*/  VIADD R100, R101.reuse, UR5 ;  /* 0x0000000565647c36 */ /* 0x040fe20008000000 */
[----:B------:R-:W-:Y:S02]  /*21280*/  LEA R96, P6, R101, R0, 0x1 ;  /* 0x0000000065607211 */ /* 0x000fe400078c08ff */
[----:B---3--:R-:W-:-:S05]  /*21290*/  PRMT R97, R124, 0x7610, R97 ;  /* 0x000076107c617816 */ /* 0x008fca0000000061 */
[----:B------:R0:W-:Y:S01]  /*212a0*/  @P2 STG.E.U16 desc[UR20][R98.64], R97 ;  /* 0x0000006162002986 */ /* 0x0001e2000c101514 */
[----:B-1----:R-:W-:Y:S01]  /*212b0*/  ISETP.LT.AND P2, PT, R102, UR6, !P0 ;  /* 0x0000000666007c0c */ /* 0x002fe2000c741270 */
[----:B------:R-:W-:Y:S01]  /*212c0*/  VIADD R102, R2, 0x84 ;  /* 0x0000008402667836 */ /* 0x000fe20000000000 */
[----:B------:R-:W1:Y:S01]  /*212d0*/  LDCU UR6, c[0x0][0x39c] ;  /* 0x00007380ff0677ac */ /* 0x000e620008000800 */
[----:B0-----:R-:W-:Y:S02]  /*212e0*/  LEA.HI.X.SX32 R97, R101, R3, 0x1, P6 ;  /* 0x0000000365617211 */ /* 0x001fe400030f0eff */
[C---:B------:R-:W-:Y:S01]  /*212f0*/  LEA R98, P6, R100.reuse, R0, 0x1 ;  /* 0x0000000064627211 */ /* 0x040fe200078c08ff */
[----:B------:R-:W-:Y:S01]  /*21300*/  VIADD R101, R100, UR5 ;  /* 0x0000000564657c36 */ /* 0x000fe20008000000 */
[----:B------:R-:W-:Y:S02]  /*21310*/  PRMT R103, R69, 0x7632, R103 ;  /* 0x0000763245677816 */ /* 0x000fe40000000067 */
[----:B--2---:R-:W-:-:S05]  /*21320*/  PRMT R99, R125, 0x7610, R99 ;  /* 0x000076107d637816 */ /* 0x004fca0000000063 */
[----:B------:R0:W-:Y:S01]  /*21330*/  @P3 STG.E.U16 desc[UR20][R96.64], R99 ;  /* 0x0000006360003986 */ /* 0x0001e2000c101514 */
[----:B-----5:R-:W-:Y:S01]  /*21340*/  ISETP.LT.AND P3, PT, R102, UR7, !P0 ;  /* 0x0000000766007c0c */ /* 0x020fe2000c761270 */
[----:B------:R-:W-:Y:S01]  /*21350*/  VIADD R102, R2, 0x85 ;  /* 0x0000008502667836 */ /* 0x000fe20000000000 */
[----:B------:R-:W2:Y:S01]  /*21360*/  LDCU UR7, c[0x0][0x39c] ;  /* 0x00007380ff0777ac */ /* 0x000ea20008000800 */
[----:B0-----:R-:W-:Y:S02]  /*21370*/  LEA.HI.X.SX32 R99, R100, R3, 0x1, P6 ;  /* 0x0000000364637211 */ /* 0x001fe400030f0eff */
[----:B------:R-:W-:Y:S01]  /*21380*/  PRMT R97, R68, 0x7610, R97 ;  /* 0x0000761044617816 */ /* 0x000fe20000000061 */
[C---:B------:R-:W-:Y:S01]  /*21390*/  VIADD R100, R101.reuse, UR5 ;  /* 0x0000000565647c36 */ /* 0x040fe20008000000 */
[----:B------:R-:W-:-:S03]  /*213a0*/  LEA R96, P6, R101, R0, 0x1 ;  /* 0x0000000065607211 */ /* 0x000fc600078c08ff */
[----:B------:R0:W-:Y:S01]  /*213b0*/  @P1 STG.E.U16 desc[UR20][R98.64], R97 ;  /* 0x0000006162001986 */ /* 0x0001e2000c101514 */
[----:B----4-:R-:W-:Y:S01]  /*213c0*/  ISETP.LT.AND P1, PT, R102, UR4, !P0 ;  /* 0x0000000466007c0c */ /* 0x010fe2000c721270 */
[----:B------:R-:W3:Y:S01]  /*213d0*/  LDCU UR4, c[0x0][0x39c] ;  /* 0x00007380ff0477ac */ /* 0x000ee20008000800 */
[-C--:B0-----:R-:W-:Y:S02]  /*213e0*/  LEA.HI.X.SX32 R97, R101, R3.reuse, 0x1, P6 ;  /* 0x0000000365617211 */ /* 0x081fe400030f0eff */
[----:B------:R-:W-:Y:S01]  /*213f0*/  PRMT R99, R68, 0x7632, R99 ;  /* 0x0000763244637816 */ /* 0x000fe20000000063 */
[C---:B------:R-:W-:Y:S01]  /*21400*/  VIADD R68, R100.reuse, UR5 ;  /* 0x0000000564447c36 */ /* 0x040fe20008000000 */
[-C--:B------:R-:W-:Y:S01]  /*21410*/  LEA R98, P6, R100, R0.reuse, 0x1 ;  /* 0x0000000064627211 */ /* 0x080fe200078c08ff */
[C---:B------:R-:W-:Y:S02]  /*21420*/  VIADD R101, R2.reuse, 0x86 ;  /* 0x0000008602657836 */ /* 0x040fe40000000000 */
[----:B------:R0:W-:Y:S03]  /*21430*/  @P4 STG.E.U16 desc[UR20][R96.64], R99 ;  /* 0x0000006360004986 */ /* 0x0001e6000c101514 */
[----:B-1----:R-:W-:Y:S01]  /*21440*/  ISETP.LT.AND P4, PT, R101, UR6, !P0 ;  /* 0x0000000665007c0c */ /* 0x002fe2000c781270 */
[----:B------:R-:W-:Y:S01]  /*21450*/  VIADD R101, R2, 0x87 ;  /* 0x0000008702657836 */ /* 0x000fe20000000000 */
[----:B------:R-:W1:Y:S01]  /*21460*/  LDCU UR6, c[0x0][0x39c] ;  /* 0x00007380ff0677ac */ /* 0x000e620008000800 */
[----:B0-----:R-:W-:Y:S01]  /*21470*/  LEA.HI.X.SX32 R99, R100, R3, 0x1, P6 ;  /* 0x0000000364637211 */ /* 0x001fe200030f0eff */
[C---:B------:R-:W-:Y:S01]  /*21480*/  VIADD R100, R68.reuse, UR5 ;  /* 0x0000000544647c36 */ /* 0x040fe20008000000 */
[----:B------:R-:W-:-:S04]  /*21490*/  LEA R96, P6, R68, R0, 0x1 ;  /* 0x0000000044607211 */ /* 0x000fc800078c08ff */
[-C--:B------:R-:W-:Y:S02]  /*214a0*/  LEA.HI.X.SX32 R97, R68, R3.reuse, 0x1, P6 ;  /* 0x0000000344617211 */ /* 0x080fe400030f0eff */
[CC--:B------:R-:W-:Y:S01]  /*214b0*/  LEA R68, P6, R100.reuse, R0.reuse, 0x1 ;  /* 0x0000000064447211 */ /* 0x0c0fe200078c08ff */
[----:B------:R0:W-:Y:S01]  /*214c0*/  @P5 STG.E.U16 desc[UR20][R98.64], R69 ;  /* 0x0000004562005986 */ /* 0x0001e2000c101514 */
[----:B---3--:R-:W-:Y:S01]  /*214d0*/  ISETP.LT.AND P5, PT, R101, UR4, !P0 ;  /* 0x0000000465007c0c */ /* 0x008fe2000c7a1270 */
[C---:B------:R-:W-:Y:S01]  /*214e0*/  VIADD R101, R100.reuse, UR5 ;  /* 0x0000000564657c36 */ /* 0x040fe20008000000 */
[----:B------:R-:W3:Y:S01]  /*214f0*/  LDCU UR4, c[0x0][0x39c] ;  /* 0x00007380ff0477ac */ /* 0x000ee20008000800 */
[----:B------:R4:W-:Y:S01]  /*21500*/  @P2 STG.E.U16 desc[UR20][R96.64], R103 ;  /* 0x0000006760002986 */ /* 0x0009e2000c101514 */
[----:B0-----:R-:W-:Y:S02]  /*21510*/  LEA.HI.X.SX32 R69, R100, R3, 0x1, P6 ;  /* 0x0000000364457211 */ /* 0x001fe400030f0eff */
[----:B----4-:R-:W-:Y:S01]  /*21520*/  PRMT R97, R89, 0x7610, R97 ;  /* 0x0000761059617816 */ /* 0x010fe20000000061 */
[C---:B------:R-:W-:Y:S01]  /*21530*/  VIADD R98, R101.reuse, UR5 ;  /* 0x0000000565627c36 */ /* 0x040fe20008000000 */
[----:B------:R-:W4:Y:S01]  /*21540*/  LDL.LU R89, [R1+0x6cc] ;  /* 0x0006cc0001597983 */ /* 0x000f220000300800 */
[----:B------:R-:W-:-:S03]  /*21550*/  LEA R96, P6, R101, R0, 0x1 ;  /* 0x0000000065607211 */ /* 0x000fc600078c08ff */
[----:B------:R0:W-:Y:S01]  /*21560*/  @P3 STG.E.U16 desc[UR20][R68.64], R97 ;  /* 0x0000006144003986 */ /* 0x0001e2000c101514 */
[----:B------:R-:W-:Y:S01]  /*21570*/  VIADD R99, R2, 0x89 ;  /* 0x0000008902637836 */ /* 0x000fe20000000000 */
[----:B0-----:R-:W-:Y:S02]  /*21580*/  PRMT R69, R88, 0x7610, R69 ;  /* 0x0000761058457816 */ /* 0x001fe40000000045 */
[----:B------:R-:W5:Y:S01]  /*21590*/  LDL.LU R88, [R1+0x6c8] ;  /* 0x0006c80001587983 */ /* 0x000f620000300800 */
[-C--:B------:R-:W-:Y:S02]  /*215a0*/  LEA.HI.X.SX32 R97, R101, R3.reuse, 0x1, P6 ;  /* 0x0000000365617211 */ /* 0x080fe400030f0eff */
[C---:B------:R-:W-:Y:S02]  /*215b0*/  LEA R68, P6, R98.reuse, R0, 0x1 ;  /* 0x0000000062447211 */ /* 0x040fe400078c08ff */
[----:B-1----:R-:W-:Y:S01]  /*215c0*/  ISETP.LT.AND P3, PT, R99, UR6, !P0 ;  /* 0x0000000663007c0c */ /* 0x002fe2000c761270 */
[----:B------:R0:W-:Y:S01]  /*215d0*/  @P1 STG.E.U16 desc[UR20][R96.64], R69 ;  /* 0x0000004560001986 */ /* 0x0001e2000c101514 */
[----:B------:R-:W-:Y:S01]  /*215e0*/  VIADD R99, R98, UR5 ;  /* 0x0000000562637c36 */ /* 0x000fe20008000000 */
[----:B------:R-:W1:Y:S01]  /*215f0*/  LDCU UR6, c[0x0][0x39c] ;  /* 0x00007380ff0677ac */ /* 0x000e620008000800 */
[----:B------:R-:W-:Y:S01]  /*21600*/  VIADD R102, R2, 0x88 ;  /* 0x0000008802667836 */ /* 0x000fe20000000000 */
[----:B0-----:R-:W-:-:S02]  /*21610*/  LEA.HI.X.SX32 R69, R98, R3, 0x1, P6 ;  /* 0x0000000362457211 */ /* 0x001fc400030f0eff */
[----:B------:R-:W-:Y:S01]  /*21620*/  PRMT R97, R91, 0x7610, R97 ;  /* 0x000076105b617816 */ /* 0x000fe20000000061 */
[C---:B------:R-:W-:Y:S01]  /*21630*/  VIADD R98, R99.reuse, UR5 ;  /* 0x0000000563627c36 */ /* 0x040fe20008000000 */
[C---:B------:R-:W-:Y:S01]  /*21640*/  LEA R96, P6, R99.reuse, R0, 0x1 ;  /* 0x0000000063607211 */ /* 0x040fe200078c08ff */
[----:B------:R-:W4:Y:S01]  /*21650*/  LDL.LU R91, [R1+0x6c4] ;  /* 0x0006c400015b7983 */ /* 0x000f220000300800 */
[----:B--2---:R-:W-:Y:S01]  /*21660*/  ISETP.LT.AND P2, PT, R102, UR7, !P0 ;  /* 0x0000000766007c0c */ /* 0x004fe2000c741270 */
[----:B------:R-:W-:Y:S01]  /*21670*/  VIADD R100, R2, 0x8a ;  /* 0x0000008a02647836 */ /* 0x000fe20000000000 */
[----:B------:R-:W0:Y:S01]  /*21680*/  LDCU UR7, c[0x0][0x39c] ;  /* 0x00007380ff0777ac */ /* 0x000e220008000800 */
[----:B------:R2:W-:Y:S02]  /*21690*/  @P4 STG.E.U16 desc[UR20][R68.64], R97 ;  /* 0x0000006144004986 */ /* 0x0005e4000c101514 */
[----:B--2---:R-:W-:Y:S02]  /*216a0*/  PRMT R69, R90, 0x7610, R69 ;  /* 0x000076105a457816 */ /* 0x004fe40000000045 */
[----:B------:R-:W2:Y:S01]  /*216b0*/  LDL.LU R90, [R1+0x6c0] ;  /* 0x0006c000015a7983 */ /* 0x000ea20000300800 */
[----:B------:R-:W-:-:S02]  /*216c0*/  LEA.HI.X.SX32 R97, R99, R3, 0x1, P6 ;  /* 0x0000000363617211 */ /* 0x000fc400030f0eff */
[----:B------:R-:W-:-:S03]  /*216d0*/  LEA R68, P6, R98, R0, 0x1 ;  /* 0x0000000062447211 */ /* 0x000fc600078c08ff */
[----:B------:R0:W-:Y:S01]  /*216e0*/  @P5 STG.E.U16 desc[UR20][R96.64], R69 ;  /* 0x0000004560005986 */ /* 0x0001e2000c101514 */
[----:B------:R-:W-:Y:S01]  /*216f0*/  VIADD R99, R98, UR5 ;  /* 0x0000000562637c36 */ /* 0x000fe20008000000 */
[----:B---3--:R-:W-:Y:S01]  /*21700*/  ISETP.LT.AND P1, PT, R100, UR4, !P0 ;  /* 0x0000000464007c0c */ /* 0x008fe2000c721270 */
[----:B------:R-:W3:Y:S01]  /*21710*/  LDCU UR4, c[0x0][0x39c] ;  /* 0x00007380ff0477ac */ /* 0x000ee20008000800 */
[----:B0-----:R-:W-:Y:S02]  /*21720*/  LEA.HI.X.SX32 R69, R98, R3, 0x1, P6 ;  /* 0x0000000362457211 */ /* 0x001fe400030f0eff */
[----:B------:R-:W-:Y:S02]  /*21730*/  PRMT R97, R93, 0x7610, R97 ;  /* 0x000076105d617816 */ /* 0x000fe40000000061 */
[----:B------:R-:W2:Y:S01]  /*21740*/  LDL.LU R93, [R1+0x6bc] ;  /* 0x0006bc00015d7983 */ /* 0x000ea20000300800 */
[----:B------:R-:W-:-:S03]  /*21750*/  LEA R96, P6, R99, R0, 0x1 ;  /* 0x0000000063607211 */ /* 0x000fc600078c08ff */
[----:B------:R0:W-:Y:S01]  /*21760*/  @P2 STG.E.U16 desc[UR20][R68.64], R97 ;  /* 0x0000006144002986 */ /* 0x0001e2000c101514 */
[C---:B------:R-:W-:Y:S01]  /*21770*/  VIADD R98, R99.reuse, UR5 ;  /* 0x0000000563627c36 */ /* 0x040fe20008000000 */
[----:B0-----:R-:W-:Y:S02]  /*21780*/  PRMT R69, R92, 0x7610, R69 ;  /* 0x000076105c457816 */ /* 0x001fe40000000045 */
[----:B------:R-:W2:Y:S01]  /*21790*/  LDL.LU R92, [R1+0x6b8] ;  /* 0x0006b800015c7983 */ /* 0x000ea20000300800 */
[----:B------:R-:W-:Y:S02]  /*217a0*/  LEA.HI.X.SX32 R97, R99, R3, 0x1, P6 ;  /* 0x0000000363617211 */ /* 0x000fe400030f0eff */
[----:B------:R-:W-:-:S03]  /*217b0*/  LEA R68, P6, R98, R0, 0x1 ;  /* 0x0000000062447211 */ /* 0x000fc600078c08ff */
[----:B------:R0:W-:Y:S02]  /*217c0*/  @P3 STG.E.U16 desc[UR20][R96.64], R69 ;  /* 0x0000004560003986 */ /* 0x0001e4000c101514 */
[----:B0-----:R-:W-:Y:S02]  /*217d0*/  LEA.HI.X.SX32 R69, R98, R3, 0x1, P6 ;  /* 0x0000000362457211 */ /* 0x001fe400030f0eff */
[----:B------:R-:W-:Y:S02]  /*217e0*/  PRMT R97, R95, 0x7610, R97 ;  /* 0x000076105f617816 */ /* 0x000fe40000000061 */
[----:B------:R-:W2:Y:S04]  /*217f0*/  LDL.LU R95, [R1+0x6b4] ;  /* 0x0006b400015f7983 */ /* 0x000ea80000300800 */
[----:B------:R0:W-:Y:S02]  /*21800*/  @P1 STG.E.U16 desc[UR20][R68.64], R97 ;  /* 0x0000006144001986 */ /* 0x0001e4000c101514 */
[----:B0-----:R-:W-:-:S02]  /*21810*/  PRMT R69, R94, 0x7610, R69 ;  /* 0x000076105e457816 */ /* 0x001fc40000000045 */
[----:B------:R-:W2:Y:S01]  /*21820*/  LDL.LU R94, [R1+0x6b0] ;  /* 0x0006b000015e7983 */ /* 0x000ea20000300800 */
[----:B------:R-:W-:-:S05]  /*21830*/  VIADD R100, R2, 0x8b ;  /* 0x0000008b02647836 */ /* 0x000fca0000000000 */
[----:B-1----:R-:W-:Y:S01]  /*21840*/  ISETP.LT.AND P4, PT, R100, UR6, !P0 ;  /* 0x0000000664007c0c */ /* 0x002fe2000c781270 */
[----:B------:R-:W-:Y:S01]  /*21850*/  VIADD R100, R2, 0x8c ;  /* 0x0000008c02647836 */ /* 0x000fe20000000000 */
[----:B------:R-:W0:Y:S04]  /*21860*/  LDCU UR6, c[0x0][0x39c] ;  /* 0x00007380ff0677ac */ /* 0x000e280008000800 */
[----:B------:R-:W-:Y:S01]  /*21870*/  ISETP.LT.AND P5, PT, R100, UR7, !P0 ;  /* 0x0000000764007c0c */ /* 0x000fe2000c7a1270 */
[----:B------:R-:W-:Y:S01]  /*21880*/  VIADD R100, R2, 0x8d ;  /* 0x0000008d02647836 */ /* 0x000fe20000000000 */
[----:B------:R-:W1:Y:S04]  /*21890*/  LDCU UR7, c[0x0][0x39c] ;  /* 0x00007380ff0777ac */ /* 0x000e680008000800 */
[----:B---3--:R-:W-:Y:S01]  /*218a0*/  ISETP.LT.AND P2, PT, R100, UR4, !P0 ;  /* 0x0000000464007c0c */ /* 0x008fe2000c741270 */
[----:B------:R-:W3:Y:S01]  /*218b0*/  LDCU UR4, c[0x0][0x39c] ;  /* 0x00007380ff0477ac */ /* 0x000ee20008000800 */
[----:B------:R-:W-:-:S02]  /*218c0*/  VIADD R99, R98, UR5 ;  /* 0x0000000562637c36 */ /* 0x000fc40008000000 */
[----:B------:R-:W-:Y:S02]  /*218d0*/  VIADD R100, R2, 0x8e ;  /* 0x0000008e02647836 */ /* 0x000fe40000000000 */
[C---:B------:R-:W-:Y:S01]  /*218e0*/  VIADD R98, R99.reuse, UR5 ;  /* 0x0000000563627c36 */ /* 0x040fe20008000000 */
[CC--:B------:R-:W-:Y:S02]  /*218f0*/  LEA R96, P6, R99.reuse, R0.reuse, 0x1 ;  /* 0x0000000063607211 */ /* 0x0c0fe400078c08ff */
[----:B0-----:R-:W-:Y:S01]  /*21900*/  ISETP.LT.AND P3, PT, R100, UR6, !P0 ;  /* 0x0000000664007c0c */ /* 0x001fe2000c761270 */
[----:B------:R-:W0:Y:S01]  /*21910*/  LDCU UR6, c[0x0][0x39c] ;  /* 0x00007380ff0677ac */ /* 0x000e220008000800 */
[----:B------:R-:W-:Y:S01]  /*21920*/  LEA.HI.X.SX32 R97, R99, R3, 0x1, P6 ;  /* 0x0000000363617211 */ /* 0x000fe200030f0eff */
[----:B------:R-:W-:Y:S01]  /*21930*/  VIADD R100, R2, 0x8f ;  /* 0x0000008f02647836 */ /* 0x000fe20000000000 */
[C---:B------:R-:W-:Y:S01]  /*21940*/  LEA R68, P6, R98.reuse, R0, 0x1 ;  /* 0x0000000062447211 */ /* 0x040fe200078c08ff */
[----:B------:R-:W-:-:S02]  /*21950*/  VIADD R99, R98, UR5 ;  /* 0x0000000562637c36 */ /* 0x000fc40008000000 */
[----:B------:R0:W-:Y:S01]  /*21960*/  @P4 STG.E.U16 desc[UR20][R96.64], R69 ;  /* 0x0000004560004986 */ /* 0x0001e2000c101514 */
[----:B---3--:R-:W-:Y:S01]  /*21970*/  ISETP.LT.AND P1, PT, R100, UR4, !P0 ;  /* 0x0000000464007c0c */ /* 0x008fe2000c721270 */
[----:B------:R-:W-:Y:S01]  /*21980*/  VIADD R100, R2, 0x90 ;  /* 0x0000009002647836 */ /* 0x000fe20000000000 */
[----:B------:R-:W3:Y:S01]  /*21990*/  LDCU UR4, c[0x0][0x39c] ;  /* 0x00007380ff0477ac */ /* 0x000ee20008000800 */
[----:B0-----:R-:W-:Y:S02]  /*219a0*/  LEA.HI.X.SX32 R69, R98, R3, 0x1, P6 ;  /* 0x0000000362457211 */ /* 0x001fe400030f0eff */
[----:B------:R-:W-:Y:S01]  /*219b0*/  PRMT R97, R70, 0x7610, R97 ;  /* 0x0000761046617816 */ /* 0x000fe20000000061 */
[----:B------:R-:W-:Y:S01]  /*219c0*/  VIADD R98, R2, 0x91 ;  /* 0x0000009102627836 */ /* 0x000fe20000000000 */
[----:B------:R-:W2:Y:S01]  /*219d0*/  LDL.LU R70, [R1+0x6ac] ;  /* 0x0006ac0001467983 */ /* 0x000ea20000300800 */
[----:B-1----:R-:W-:Y:S01]  /*219e0*/  ISETP.LT.AND P4, PT, R100, UR7, !P0 ;  /* 0x0000000764007c0c */ /* 0x002fe2000c781270 */
[C---:B------:R-:W-:Y:S01]  /*219f0*/  VIADD R100, R99.reuse, UR5 ;  /* 0x0000000563647c36 */ /* 0x040fe20008000000 */
[----:B------:R-:W-:Y:S01]  /*21a00*/  LEA R96, P6, R99, R0, 0x1 ;  /* 0x0000000063607211 */ /* 0x000fe200078c08ff */
[----:B------:R0:W-:Y:S01]  /*21a10*/  @P5 STG.E.U16 desc[UR20][R68.64], R97 ;  /* 0x0000006144005986 */ /* 0x0001e2000c101514 */
[----:B------:R-:W-:Y:S01]  /*21a20*/  ISETP.LT.AND P5, PT, R98, UR6, !P0 ;  /* 0x0000000662007c0c */ /* 0x000fe2000c7a1270 */
[----:B------:R-:W-:Y:S01]  /*21a30*/  VIADD R101, R100, UR5 ;  /* 0x0000000564657c36 */ /* 0x000fe20008000000 */
[----:B------:R-:W1:Y:S01]  /*21a40*/  LDCU UR6, c[0x0][0x39c] ;  /* 0x00007380ff0677ac */ /* 0x000e620008000800 */
[----:B------:R-:W-:Y:S01]  /*21a50*/  VIADD R102, R2, 0x92 ;  /* 0x0000009202667836 */ /* 0x000fe20000000000 */
[----:B------:R-:W1:Y:S01]  /*21a60*/  LDCU UR7, c[0x0][0x39c] ;  /* 0x00007380ff0777ac */ /* 0x000e620008000800 */
[----:B0-----:R-:W-:-:S02]  /*21a70*/  PRMT R69, R71, 0x7610, R69 ;  /* 0x0000761047457816 */ /* 0x001fc40000000045 */
[----:B------:R-:W2:Y:S01]  /*21a80*/  LDL.LU R71, [R1+0x6a8] ;  /* 0x0006a80001477983 */ /* 0x000ea20000300800 */
[----:B------:R-:W-:Y:S02]  /*21a90*/  LEA.HI.X.SX32 R97, R99, R3, 0x1, P6 ;  /* 0x0000000363617211 */ /* 0x000fe400030f0eff */
[----:B------:R-:W-:-:S03]  /*21aa0*/  LEA R98, P6, R100, R0, 0x1 ;  /* 0x0000000064627211 */ /* 0x000fc600078c08ff */
[----:B------:R0:W-:Y:S01]  /*21ab0*/  @P2 STG.E.U16 desc[UR20][R96.64], R69 ;  /* 0x0000004560002986 */ /* 0x0001e2000c101514 */
[----:B------:R-:W-:Y:S02]  /*21ac0*/  LEA.HI.X.SX32 R99, R100, R3, 0x1, P6 ;  /* 0x0000000364637211 */ /* 0x000fe400030f0eff */
[----:B0-----:R-:W-:Y:S02]  /*21ad0*/  PRMT R97, R72, 0x7610, R97 ;  /* 0x0000761048617816 */ /* 0x001fe40000000061 */
[----:B------:R-:W2:Y:S04]  /*21ae0*/  LDL.LU R72, [R1+0x6a4] ;  /* 0x0006a40001487983 */ /* 0x000ea80000300800 */
[----:B------:R0:W-:Y:S01]  /*21af0*/  @P3 STG.E.U16 desc[UR20][R98.64], R97 ;  /* 0x0000006162003986 */ /* 0x0001e2000c101514 */
[C---:B------:R-:W-:Y:S01]  /*21b00*/  LEA R68, P6, R101.reuse, R0, 0x1 ;  /* 0x0000000065447211 */ /* 0x040fe200078c08ff */
[----:B------:R-:W-:Y:S01]  /*21b10*/  VIADD R100, R101, UR5 ;  /* 0x0000000565647c36 */ /* 0x000fe20008000000 */
[----:B0-----:R-:W-:-:S02]  /*21b20*/  PRMT R99, R73, 0x7610, R99 ;  /* 0x0000761049637816 */ /* 0x001fc40000000063 */
[----:B------:R-:W2:Y:S01]  /*21b30*/  LDL.LU R73, [R1+0x6a0] ;  /* 0x0006a00001497983 */ /* 0x000ea20000300800 */
[-C--:B------:R-:W-:Y:S02]  /*21b40*/  LEA.HI.X.SX32 R69, R101, R3.reuse, 0x1, P6 ;  /* 0x0000000365457211 */ /* 0x080fe400030f0eff */
[CC--:B------:R-:W-:Y:S01]  /*21b50*/  LEA R96, P6, R100.reuse, R0.reuse, 0x1 ;  /* 0x0000000064607211 */ /* 0x0c0fe200078c08ff */
[C---:B------:R-:W-:Y:S02]  /*21b60*/  VIADD R101, R100.reuse, UR5 ;  /* 0x0000000564657c36 */ /* 0x040fe40008000000 */
[----:B------:R0:W-:Y:S01]  /*21b70*/  @P1 STG.E.U16 desc[UR20][R68.64], R99 ;  /* 0x0000006344001986 */ /* 0x0001e2000c101514 */
[----:B------:R-:W-:Y:S02]  /*21b80*/  LEA.HI.X.SX32 R97, R100, R3, 0x1, P6 ;  /* 0x0000000364617211 */ /* 0x000fe400030f0eff */
[----:B---3--:R-:W-:Y:S01]  /*21b90*/  ISETP.LT.AND P2, PT, R102, UR4, !P0 ;  /* 0x0000000466007c0c */ /* 0x008fe2000c741270 */
[----:B------:R-:W3:Y:S01]  /*21ba0*/  LDCU UR4, c[0x0][0x39c] ;  /* 0x00007380ff0477ac */ /* 0x000ee20008000800 */
[----:B------:R-:W-:Y:S01]  /*21bb0*/  VIADD R102, R2, 0x93 ;  /* 0x0000009302667836 */ /* 0x000fe20000000000 */
[----:B------:R-:W-:-:S02]  /*21bc0*/  LEA R98, P6, R101, R0, 0x1 ;  /* 0x0000000065627211 */ /* 0x000fc400078c08ff */
[----:B0-----:R-:W-:Y:S01]  /*21bd0*/  PRMT R69, R74, 0x7610, R69 ;  /* 0x000076104a457816 */ /* 0x001fe20000000045 */
[----:B------:R-:W-:Y:S01]  /*21be0*/  VIADD R100, R101, UR5 ;  /* 0x0000000565647c36 */ /* 0x000fe20008000000 */
[----:B------:R-:W2:Y:S01]  /*21bf0*/  LDL.LU R74, [R1+0x69c] ;  /* 0x00069c00014a7983 */ /* 0x000ea20000300800 */
[----:B-1----:R-:W-:-:S03]  /*21c00*/  ISETP.LT.AND P3, PT, R102, UR6, !P0 ;  /* 0x0000000666007c0c */ /* 0x002fc6000c761270 */
[----:B------:R0:W-:Y:S01]  /*21c10*/  @P4 STG.E.U16 desc[UR20][R96.64], R69 ;  /* 0x0000004560004986 */ /* 0x0001e2000c101514 */
[----:B------:R-:W-:Y:S01]  /*21c20*/  VIADD R102, R2, 0x94 ;  /* 0x0000009402667836 */ /* 0x000fe20000000000 */
[-C--:B------:R-:W-:Y:S01]  /*21c30*/  LEA.HI.X.SX32 R99, R101, R3.reuse, 0x1, P6 ;  /* 0x0000000365637211 */ /* 0x080fe200030f0eff */
[----:B------:R-:W1:Y:S01]  /*21c40*/  LDCU UR6, c[0x0][0x39c] ;  /* 0x00007380ff0677ac */ /* 0x000e620008000800 */
[----:B------:R-:W-:Y:S02]  /*21c50*/  LEA R68, P6, R100, R0, 0x1 ;  /* 0x0000000064447211 */ /* 0x000fe400078c08ff */
[----:B0-----:R-:W-:Y:S02]  /*21c60*/  PRMT R97, R75, 0x7610, R97 ;  /* 0x000076104b617816 */ /* 0x001fe40000000061 */
[----:B------:R-:W2:Y:S01]  /*21c70*/  LDL.LU R75, [R1+0x698] ;  /* 0x00069800014b7983 */ /* 0x000ea20000300800 */
[----:B------:R-:W-:Y:S01]  /*21c80*/  ISETP.LT.AND P1, PT, R102, UR7, !P0 ;  /* 0x0000000766007c0c */ /* 0x000fe2000c721270 */
[----:B------:R-:W-:Y:S01]  /*21c90*/  VIADD R102, R2, 0x95 ;  /* 0x0000009502667836 */ /* 0x000fe20000000000 */
[C---:B------:R-:W-:Y:S01]  /*21ca0*/  LEA.HI.X.SX32 R69, R100.reuse, R3, 0x1, P6 ;  /* 0x0000000364457211 */ /* 0x040fe200030f0eff */
[----:B------:R0:W-:Y:S01]  /*21cb0*/  @P5 STG.E.U16 desc[UR20][R98.64], R97 ;  /* 0x0000006162005986 */ /* 0x0001e2000c101514 */
[----:B------:R-:W-:Y:S01]  /*21cc0*/  VIADD R101, R100, UR5 ;  /* 0x0000000564657c36 */ /* 0x000fe20008000000 */
[----:B------:R-:W1:Y:S01]  /*21cd0*/  LDCU UR7, c[0x0][0x39c] ;  /* 0x00007380ff0777ac */ /* 0x000e620008000800 */
[----:B---3--:R-:W-:Y:S01]  /*21ce0*/  ISETP.LT.AND P4, PT, R102, UR4, !P0 ;  /* 0x0000000466007c0c */ /* 0x008fe2000c781270 */
[----:B------:R-:W3:Y:S01]  /*21cf0*/  LDCU UR4, c[0x0][0x39c] ;  /* 0x00007380ff0477ac */ /* 0x000ee20008000800 */
[----:B0-----:R-:W-:-:S02]  /*21d00*/  PRMT R99, R76, 0x7610, R99 ;  /* 0x000076104c637816 */ /* 0x001fc40000000063 */
[----:B------:R-:W2:Y:S01]  /*21d10*/  LDL.LU R76, [R1+0x694] ;  /* 0x00069400014c7983 */ /* 0x000ea20000300800 */
[----:B------:R-:W-:-:S03]  /*21d20*/  LEA R96, P6, R101, R0, 0x1 ;  /* 0x0000000065607211 */ /* 0x000fc600078c08ff */
[----:B------:R0:W-:Y:S01]  /*21d30*/  @P2 STG.E.U16 desc[UR20][R68.64], R99 ;  /* 0x0000006344002986 */ /* 0x0001e2000c101514 */
[C---:B------:R-:W-:Y:S01]  /*21d40*/  VIADD R100, R101.reuse, UR5 ;  /* 0x0000000565647c36 */ /* 0x040fe20008000000 */
[-C--:B------:R-:W-:Y:S01]  /*21d50*/  LEA.HI.X.SX32 R97, R101, R3.reuse, 0x1, P6 ;  /* 0x0000000365617211 */ /* 0x080fe200030f0eff */
[----:B------:R-:W-:Y:S01]  /*21d60*/  VIADD R102, R2, 0x96 ;  /* 0x0000009602667836 */ /* 0x000fe20000000000 */
[----:B0-----:R-:W-:Y:S02]  /*21d70*/  PRMT R69, R77, 0x7610, R69 ;  /* 0x000076104d457816 */ /* 0x001fe40000000045 */
[----:B------:R-:W2:Y:S01]  /*21d80*/  LDL.LU R77, [R1+0x690] ;  /* 0x00069000014d7983 */ /* 0x000ea20000300800 */
[----:B------:R-:W-:Y:S02]  /*21d90*/  LEA R98, P6, R100, R0, 0x1 ;  /* 0x0000000064627211 */ /* 0x000fe400078c08ff */
[----:B-1----:R-:W-:Y:S01]  /*21da0*/  ISETP.LT.AND P5, PT, R102, UR6, !P0 ;  /* 0x0000000666007c0c */ /* 0x002fe2000c7a1270 */
[----:B------:R0:W-:Y:S01]  /*21db0*/  @P3 STG.E.U16 desc[UR20][R96.64], R69 ;  /* 0x0000004560003986 */ /* 0x0001e2000c101514 */
[----:B------:R-:W-:Y:S01]  /*21dc0*/  LEA.HI.X.SX32 R99, R100, R3, 0x1, P6 ;  /* 0x0000000364637211 */ /* 0x000fe200030f0eff */
[----:B------:R-:W1:Y:S01]  /*21dd0*/  LDCU UR6, c[0x0][0x39c] ;  /* 0x00007380ff0677ac */ /* 0x000e620008000800 */
[----:B------:R-:W-:-:S02]  /*21de0*/  VIADD R102, R2, 0x97 ;  /* 0x0000009702667836 */ /* 0x000fc40000000000 */
[----:B------:R-:W-:Y:S01]  /*21df0*/  VIADD R101, R100, UR5 ;  /* 0x0000000564657c36 */ /* 0x000fe20008000000 */
[----:B0-----:R-:W-:Y:S02]  /*21e00*/  PRMT R97, R78, 0x7610, R97 ;  /* 0x000076104e617816 */ /* 0x001fe40000000061 */
[----:B------:R-:W2:Y:S01]  /*21e10*/  LDL.LU R78, [R1+0x68c] ;  /* 0x00068c00014e7983 */ /* 0x000ea20000300800 */
[----:B---3--:R-:W-:-:S03]  /*21e20*/  ISETP.LT.AND P2, PT, R102, UR4, !P0 ;  /* 0x0000000466007c0c */ /* 0x008fc6000c741270 */
[----:B------:R0:W-:Y:S01]  /*21e30*/  @P1 STG.E.U16 desc[UR20][R98.64], R97 ;  /* 0x0000006162001986 */ /* 0x0001e2000c101514 */
[----:B------:R-:W-:Y:S01]  /*21e40*/  VIADD R102, R2, 0x98 ;  /* 0x0000009802667836 */ /* 0x000fe20000000000 */
[CC--:B------:R-:W-:Y:S01]  /*21e50*/  LEA R68, P6, R101.reuse, R0.reuse, 0x1 ;  /* 0x0000000065447211 */ /* 0x0c0fe200078c08ff */
[C---:B------:R-:W-:Y:S01]  /*21e60*/  VIADD R100, R101.reuse, UR5 ;  /* 0x0000000565647c36 */ /* 0x040fe20008000000 */
[----:B------:R-:W3:Y:S02]  /*21e70*/  LDCU UR4, c[0x0][0x39c] ;  /* 0x00007380ff0477ac */ /* 0x000ee40008000800 */
[-C--:B------:R-:W-:Y:S02]  /*21e80*/  LEA.HI.X.SX32 R69, R101, R3.reuse, 0x1, P6 ;  /* 0x0000000365457211 */ /* 0x080fe400030f0eff */
[----:B0-----:R-:W-:Y:S02]  /*21e90*/  PRMT R99, R79, 0x7610, R99 ;  /* 0x000076104f637816 */ /* 0x001fe40000000063 */
[----:B------:R-:W2:Y:S01]  /*21ea0*/  LDL.LU R79, [R1+0x688] ;  /* 0x00068800014f7983 */ /* 0x000ea20000300800 */
[----:B------:R-:W-:Y:S01]  /*21eb0*/  ISETP.LT.AND P3, PT, R102, UR7, !P0 ;  /* 0x0000000766007c0c */ /* 0x000fe2000c761270 */
[----:B------:R-:W-:Y:S01]  /*21ec0*/  VIADD R102, R2, 0x99 ;  /* 0x0000009902667836 */ /* 0x000fe20000000000 */
[C---:B------:R-:W-:Y:S01]  /*21ed0*/  LEA R96, P6, R100.reuse, R0, 0x1 ;  /* 0x0000000064607211 */ /* 0x040fe200078c08ff */
[----:B------:R0:W-:Y:S01]  /*21ee0*/  @P4 STG.E.U16 desc[UR20][R68.64], R99 ;  /* 0x0000006344004986 */ /* 0x0001e2000c101514 */
[C---:B------:R-:W-:Y:S01]  /*21ef0*/  VIADD R101, R100.reuse, UR5 ;  /* 0x0000000564657c36 */ /* 0x040fe20008000000 */
[----:B------:R-:W3:Y:S01]  /*21f00*/  LDCU UR7, c[0x0][0x39c] ;  /* 0x00007380ff0777ac */ /* 0x000ee20008000800 */
[----:B------:R-:W-:-:S02]  /*21f10*/  LEA.HI.X.SX32 R97, R100, R3, 0x1, P6 ;  /* 0x0000000364617211 */ /* 0x000fc400030f0eff */
[----:B-1----:R-:W-:Y:S01]  /*21f20*/  ISETP.LT.AND P1, PT, R102, UR6, !P0 ;  /* 0x0000000666007c0c */ /* 0x002fe2000c721270 */
[----:B------:R-:W1:Y:S01]  /*21f30*/  LDCU UR6, c[0x0][0x39c] ;  /* 0x00007380ff0677ac */ /* 0x000e620008000800 */
[C---:B------:R-:W-:Y:S02]  /*21f40*/  LEA R98, P6, R101.reuse, R0, 0x1 ;  /* 0x0000000065627211 */ /* 0x040fe400078c08ff */
[----:B0-----:R-:W-:Y:S01]  /*21f50*/  PRMT R69, R80, 0x7610, R69 ;  /* 0x0000761050457816 */ /* 0x001fe20000000045 */
[----:B------:R-:W-:Y:S01]  /*21f60*/  VIADD R100, R101, UR5 ;  /* 0x0000000565647c36 */ /* 0x000fe20008000000 */
[----:B------:R-:W2:Y:S01]  /*21f70*/  LDL.LU R80, [R1+0x684] ;  /* 0x0006840001507983 */ /* 0x000ea20000300800 */
[----:B------:R-:W-:-:S03]  /*21f80*/  VIADD R102, R2, 0x9a ;  /* 0x0000009a02667836 */ /* 0x000fc60000000000 */
[----:B------:R0:W-:Y:S01]  /*21f90*/  @P5 STG.E.U16 desc[UR20][R96.64], R69 ;  /* 0x0000004560005986 */ /* 0x0001e2000c101514 */
[-C--:B------:R-:W-:Y:S02]  /*21fa0*/  LEA.HI.X.SX32 R99, R101, R3.reuse, 0x1, P6 ;  /* 0x0000000365637211 */ /* 0x080fe400030f0eff */
[----:B------:R-:W-:Y:S02]  /*21fb0*/  LEA R68, P6, R100, R0, 0x1 ;  /* 0x0000000064447211 */ /* 0x000fe400078c08ff */
[----:B---3--:R-:W-:Y:S01]  /*21fc0*/  ISETP.LT.AND P4, PT, R102, UR4, !P0 ;  /* 0x0000000466007c0c */ /* 0x008fe2000c781270 */
[----:B------:R-:W3:Y:S01]  /*21fd0*/  LDCU UR4, c[0x0][0x39c] ;  /* 0x00007380ff0477ac */ /* 0x000ee20008000800 */
[----:B0-----:R-:W-:Y:S02]  /*21fe0*/  PRMT R97, R81, 0x7610, R97 ;  /* 0x0000761051617816 */ /* 0x001fe40000000061 */
[----:B------:R-:W2:Y:S01]  /*21ff0*/  LDL.LU R81, [R1+0x680] ;  /* 0x0006800001517983 */ /* 0x000ea20000300800 */
[----:B------:R-:W-:Y:S01]  /*22000*/  LEA.HI.X.SX32 R69, R100, R3, 0x1, P6 ;  /* 0x0000000364457211 */ /* 0x000fe200030f0eff */
[----:B------:R-:W-:-:S02]  /*22010*/  VIADD R102, R2, 0x9b ;  /* 0x0000009b02667836 */ /* 0x000fc40000000000 */
[----:B------:R0:W-:Y:S01]  /*22020*/  @P2 STG.E.U16 desc[UR20][R98.64], R97 ;  /* 0x0000006162002986 */ /* 0x0001e2000c101514 */
[----:B------:R-:W-:Y:S02]  /*22030*/  VIADD R101, R100, UR5 ;  /* 0x0000000564657c36 */ /* 0x000fe40008000000 */
[----:B-1----:R-:W-:Y:S01]  /*22040*/  ISETP.LT.AND P5, PT, R102, UR6, !P0 ;  /* 0x0000000666007c0c */ /* 0x002fe2000c7a1270 */
[----:B------:R-:W-:Y:S01]  /*22050*/  VIADD R102, R2, 0x9c ;  /* 0x0000009c02667836 */ /* 0x000fe20000000000 */
[----:B------:R-:W1:Y:S01]  /*22060*/  LDCU UR6, c[0x0][0x39c] ;  /* 0x00007380ff0677ac */ /* 0x000e620008000800 */
[----:B0-----:R-:W-:Y:S02]  /*22070*/  PRMT R99, R82, 0x7610, R99 ;  /* 0x0000761052637816 */ /* 0x001fe40000000063 */
[----:B------:R-:W2:Y:S01]  /*22080*/  LDL.LU R82, [R1+0x67c] ;  /* 0x00067c0001527983 */ /* 0x000ea20000300800 */
[----:B------:R-:W-:-:S03]  /*22090*/  LEA R96, P6, R101, R0, 0x1 ;  /* 0x0000000065607211 */ /* 0x000fc600078c08ff */
[----:B------:R0:W-:Y:S01]  /*220a0*/  @P3 STG.E.U16 desc[UR20][R68.64], R99 ;  /* 0x0000006344003986 */ /* 0x0001e2000c101514 */
[C---:B------:R-:W-:Y:S01]  /*220b0*/  VIADD R100, R101.reuse, UR5 ;  /* 0x0000000565647c36 */ /* 0x040fe20008000000 */
[----:B------:R-:W-:Y:S01]  /*220c0*/  ISETP.LT.AND P2, PT, R102, UR7, !P0 ;  /* 0x0000000766007c0c */ /* 0x000fe2000c741270 */
[----:B------:R-:W-:Y:S01]  /*220d0*/  VIADD R102, R2, 0x9d ;  /* 0x0000009d02667836 */ /* 0x000fe20000000000 */
[-C--:B------:R-:W-:Y:S01]  /*220e0*/  LEA.HI.X.SX32 R97, R101, R3.reuse, 0x1, P6 ;  /* 0x0000000365617211 */ /* 0x080fe200030f0eff */
[----:B------:R-:W1:Y:S01]  /*220f0*/  LDCU UR7, c[0x0][0x39c] ;  /* 0x00007380ff0777ac */ /* 0x000e620008000800 */
[----:B0-----:R-:W-:Y:S02]  /*22100*/  PRMT R69, R83, 0x7610, R69 ;  /* 0x0000761053457816 */ /* 0x001fe40000000045 */
[----:B------:R-:W2:Y:S01]  /*22110*/  LDL.LU R83, [R1+0x678] ;  /* 0x0006780001537983 */ /* 0x000ea20000300800 */
[CC--:B------:R-:W-:Y:S01]  /*22120*/  LEA R98, P6, R100.reuse, R0.reuse, 0x1 ;  /* 0x0000000064627211 */ /* 0x0c0fe200078c08ff */
[----:B------:R-:W-:Y:S01]  /*22130*/  VIADD R101, R100, UR5 ;  /* 0x0000000564657c36 */ /* 0x000fe20008000000 */
[----:B---3--:R-:W-:Y:S01]  /*22140*/  ISETP.LT.AND P3, PT, R102, UR4, !P0 ;  /* 0x0000000466007c0c */ /* 0x008fe2000c761270 */
[----:B------:R0:W-:Y:S01]  /*22150*/  @P1 STG.E.U16 desc[UR20][R96.64], R69 ;  /* 0x0000004560001986 */ /* 0x0001e2000c101514 */
[----:B------:R-:W-:Y:S01]  /*22160*/  LEA.HI.X.SX32 R99, R100, R3, 0x1, P6 ;  /* 0x0000000364637211 */ /* 0x000fe200030f0eff */
[----:B------:R-:W3:Y:S01]  /*22170*/  LDCU UR4, c[0x0][0x39c] ;  /* 0x00007380ff0477ac */ /* 0x000ee20008000800 */
[C---:B------:R-:W-:Y:S01]  /*22180*/  LEA R68, P6, R101.reuse, R0, 0x1 ;  /* 0x0000000065447211 */ /* 0x040fe200078c08ff */
[----:B------:R-:W-:Y:S01]  /*22190*/  VIADD R100, R101, UR5 ;  /* 0x0000000565647c36 */ /* 0x000fe20008000000 */
[----:B0-----:R-:W-:-:S02]  /*221a0*/  PRMT R97, R84, 0x7610, R97 ;  /* 0x0000761054617816 */ /* 0x001fc40000000061 */
[----:B------:R-:W2:Y:S01]  /*221b0*/  LDL.LU R84, [R1+0x674] ;  /* 0x0006740001547983 */ /* 0x000ea20000300800 */
[----:B------:R-:W-:-:S03]  /*221c0*/  VIADD R102, R2, 0x9e ;  /* 0x0000009e02667836 */ /* 0x000fc60000000000 */
[----:B------:R0:W-:Y:S01]  /*221d0*/  @P4 STG.E.U16 desc[UR20][R98.64], R97 ;  /* 0x0000006162004986 */ /* 0x0001e2000c101514 */
[-C--:B------:R-:W-:Y:S02]  /*221e0*/  LEA.HI.X.SX32 R69, R101, R3.reuse, 0x1, P6 ;  /* 0x0000000365457211 */ /* 0x080fe400030f0eff */
[----:B------:R-:W-:Y:S02]  /*221f0*/  LEA R96, P6, R100, R0, 0x1 ;  /* 0x0000000064607211 */ /* 0x000fe400078c08ff */
[----:B-1----:R-:W-:Y:S02]  /*22200*/  ISETP.LT.AND P1, PT, R102, UR6, !P0 ;  /* 0x0000000666007c0c */ /* 0x002fe4000c721270 */
[----:B0-----:R-:W-:Y:S01]  /*22210*/  PRMT R99, R85, 0x7610, R99 ;  /* 0x0000761055637816 */ /* 0x001fe20000000063 */
[----:B------:R-:W-:Y:S01]  /*22220*/  VIADD R102, R2, 0x9f ;  /* 0x0000009f02667836 */ /* 0x000fe20000000000 */
[----:B------:R-:W2:Y:S01]  /*22230*/  LDL.LU R85, [R1+0x670] ;  /* 0x0006700001557983 */ /* 0x000ea20000300800 */
[C---:B------:R-:W-:Y:S01]  /*22240*/  LEA.HI.X.SX32 R97, R100.reuse, R3, 0x1, P6 ;  /* 0x0000000364617211 */ /* 0x040fe200030f0eff */
[----:B------:R-:W0:Y:S02]  /*22250*/  LDCU UR6, c[0x0][0x39c] ;  /* 0x00007380ff0677ac */ /* 0x000e240008000800 */
[----:B------:R1:W-:Y:S01]  /*22260*/  @P5 STG.E.U16 desc[UR20][R68.64], R99 ;  /* 0x0000006344005986 */ /* 0x0003e2000c101514 */
[----:B------:R-:W-:Y:S01]  /*22270*/  VIADD R101, R100, UR5 ;  /* 0x0000000564657c36 */ /* 0x000fe20008000000 */
[----:B---3--:R-:W-:Y:S01]  /*22280*/  ISETP.LT.AND P4, PT, R102, UR4, !P0 ;  /* 0x0000000466007c0c */ /* 0x008fe2000c781270 */
[----:B------:R-:W3:Y:S01]  /*22290*/  LDCU UR4, c[0x0][0x39c] ;  /* 0x00007380ff0477ac */ /* 0x000ee20008000800 */
[----:B------:R-:W-:Y:S01]  /*222a0*/  VIADD R102, R2, 0xa0 ;  /* 0x000000a002667836 */ /* 0x000fe20000000000 */
[----:B-1----:R-:W-:-:S02]  /*222b0*/  PRMT R69, R86, 0x7610, R69 ;  /* 0x0000761056457816 */ /* 0x002fc40000000045 */
[----:B------:R-:W2:Y:S04]  /*222c0*/  LDL.LU R86, [R1+0x66c] ;  /* 0x00066c0001567983 */ /* 0x000ea80000300800 */
[----:B------:R1:W-:Y:S01]  /*222d0*/  @P2 STG.E.U16 desc[UR20][R96.64], R69 ;  /* 0x0000004560002986 */ /* 0x0003e2000c101514 */
[C---:B------:R-:W-:Y:S01]  /*222e0*/  LEA R98, P6, R101.reuse, R0, 0x1 ;  /* 0x0000000065627211 */ /* 0x040fe200078c08ff */
[C---:B------:R-:W-:Y:S01]  /*222f0*/  VIADD R100, R101.reuse, UR5 ;  /* 0x0000000565647c36 */ /* 0x040fe20008000000 */
[----:B------:R-:W-:Y:S01]  /*22300*/  ISETP.LT.AND P5, PT, R102, UR7, !P0 ;  /* 0x0000000766007c0c */ /* 0x000fe2000c7a1270 */
[----:B------:R-:W-:Y:S01]  /*22310*/  VIADD R102, R2, 0xa1 ;  /* 0x000000a102667836 */ /* 0x000fe20000000000 */
[----:B------:R-:W-:Y:S01]  /*22320*/  LEA.HI.X.SX32 R99, R101, R3, 0x1, P6 ;  /* 0x0000000365637211 */ /* 0x000fe200030f0eff */
[----:B------:R-:W3:Y:S01]  /*22330*/  LDCU UR7, c[0x0][0x39c] ;  /* 0x00007380ff0777ac */ /* 0x000ee20008000800 */
[----:B-1----:R-:W-:-:S02]  /*22340*/  PRMT R97, R87, 0x7610, R97 ;  /* 0x0000761057617816 */ /* 0x002fc40000000061 */
[----:B------:R-:W2:Y:S01]  /*22350*/  LDL.LU R87, [R1+0x668] ;  /* 0x0006680001577983 */ /* 0x000ea20000300800 */
[----:B------:R-:W-:Y:S01]  /*22360*/  LEA R68, P6, R100, R0, 0x1 ;  /* 0x0000000064447211 */ /* 0x000fe200078c08ff */
[----:B------:R-:W-:Y:S01]  /*22370*/  VIADD R101, R2, 0xa2 ;  /* 0x000000a202657836 */ /* 0x000fe20000000000 */
[----:B0-----:R-:W-:Y:S01]  /*22380*/  ISETP.LT.AND P2, PT, R102, UR6, !P0 ;  /* 0x0000000666007c0c */ /* 0x001fe2000c741270 */
[----:B------:R5:W-:Y:S01]  /*22390*/  @P3 STG.E.U16 desc[UR20][R98.64], R97 ;  /* 0x0000006162003986 */ /* 0x000be2000c101514 */
[C---:B------:R-:W-:Y:S01]  /*223a0*/  LEA.HI.X.SX32 R69, R100.reuse, R3, 0x1, P6 ;  /* 0x0000000364457211 */ /* 0x040fe200030f0eff */
[----:B------:R-:W0:Y:S01]  /*223b0*/  LDCU UR6, c[0x0][0x39c] ;  /* 0x00007380ff0677ac */ /* 0x000e220008000800 */
[----:B------:R-:W-:Y:S01]  /*223c0*/  VIADD R100, R100, UR5 ;  /* 0x0000000564647c36 */ /* 0x000fe20008000000 */
[----:B----4-:R-:W-:Y:S02]  /*223d0*/  PRMT R103, R89, 0x7610, R103 ;  /* 0x0000761059677816 */ /* 0x010fe40000000067 */
[----:B---3--:R-:W-:Y:S01]  /*223e0*/  ISETP.LT.AND P3, PT, R101, UR4, !P0 ;  /* 0x0000000465007c0c */ /* 0x008fe2000c761270 */
[----:B------:R-:W1:Y:S01]  /*223f0*/  LDCU UR4, c[0x0][0x39c] ;  /* 0x00007380ff0477ac */ /* 0x000e620008000800 */
[----:B-----5:R-:W-:-:S02]  /*22400*/  PRMT R99, R88, 0x7610, R99 ;  /* 0x0000761058637816 */ /* 0x020fc40000000063 */
[----:B------:R-:W3:Y:S01]  /*22410*/  LDL.LU R88, [R1+0x664] ;  /* 0x0006640001587983 */ /* 0x000ee20000300800 */
[----:B------:R-:W-:-:S03]  /*22420*/  VIADD R101, R100, UR5 ;  /* 0x0000000564657c36 */ /* 0x000fc60008000000 */
[----:B------:R4:W-:Y:S01]  /*22430*/  @P1 STG.E.U16 desc[UR20][R68.64], R99 ;  /* 0x0000006344001986 */ /* 0x0009e2000c101514 */
[----:B------:R-:W-:-:S03]  /*22440*/  LEA R96, P1, R100, R0, 0x1 ;  /* 0x0000000064607211 */ /* 0x000fc600078208ff */
[----:B------:R-:W3:Y:S01]  /*22450*/  LDL.LU R89, [R1+0x660] ;  /* 0x0006600001597983 */ /* 0x000ee20000300800 */
[-C--:B------:R-:W-:Y:S02]  /*22460*/  LEA.HI.X.SX32 R97, R100, R3.reuse, 0x1, P1 ;  /* 0x0000000364617211 */ /* 0x080fe400008f0eff */
[CC--:B------:R-:W-:Y:S01]  /*22470*/  LEA R98, P6, R101.reuse, R0.reuse, 0x1 ;  /* 0x0000000065627211 */ /* 0x0c0fe200078c08ff */
[C---:B------:R-:W-:Y:S02]  /*22480*/  VIADD R102, R2.reuse, 0xa3 ;  /* 0x000000a302667836 */ /* 0x040fe40000000000 */
[----:B------:R-:W-:Y:S01]  /*22490*/  VIADD R100, R2, 0xa4 ;  /* 0x000000a402647836 */ /* 0x000fe20000000000 */
[----:B------:R2:W-:Y:S01]  /*224a0*/  @P4 STG.E.U16 desc[UR20][R96.64], R103 ;  /* 0x0000006760004986 */ /* 0x0005e2000c101514 */
[C---:B----4-:R-:W-:Y:S01]  /*224b0*/  LEA.HI.X.SX32 R99, R101.reuse, R3, 0x1, P6 ;  /* 0x0000000365637211 */ /* 0x050fe200030f0eff */
[----:B------:R-:W-:Y:S01]  /*224c0*/  VIADD R101, R101, UR5 ;  /* 0x0000000565657c36 */ /* 0x000fe20008000000 */
[----:B0-----:R-:W-:Y:S01]  /*224d0*/  ISETP.LT.AND P1, PT, R102, UR6, !P0 ;  /* 0x0000000666007c0c */ /* 0x001fe2000c721270 */
[----:B------:R-:W-:Y:S01]  /*224e0*/  VIADD R69, R2, 0xa5 ;  /* 0x000000a502457836 */ /* 0x000fe20000000000 */
[----:B------:R-:W-:Y:S01]  /*224f0*/  ISETP.LT.AND P4, PT, R100, UR7, !P0 ;  /* 0x0000000764007c0c */ /* 0x000fe2000c781270 */
[----:B------:R-:W0:Y:S01]  /*22500*/  LDCU UR6, c[0x0][0x39c] ;  /* 0x00007380ff0677ac */ /* 0x000e220008000800 */
[----:B------:R-:W-:-:S02]  /*22510*/  LEA R68, P6, R101, R0, 0x1 ;  /* 0x0000000065447211 */ /* 0x000fc400078c08ff */
[----:B--2---:R-:W-:Y:S01]  /*22520*/  PRMT R97, R90, 0x7610, R97 ;  /* 0x000076105a617816 */ /* 0x004fe20000000061 */
[----:B------:R-:W-:Y:S01]  /*22530*/  VIADD R100, R101, UR5 ;  /* 0x0000000565647c36 */ /* 0x000fe20008000000 */
[----:B------:R-:W2:Y:S01]  /*22540*/  LDL.LU R90, [R1+0x65c] ;  /* 0x00065c00015a7983 */ /* 0x000ea20000300800 */
[----:B------:R-:W-:Y:S01]  /*22550*/  PRMT R103, R92, 0x7610, R103 ;  /* 0x000076105c677816 */ /* 0x000fe20000000067 */
[----:B------:R-:W4:Y:S02]  /*22560*/  LDCU UR7, c[0x0][0x39c] ;  /* 0x00007380ff0777ac */ /* 0x000f240008000800 */
[----:B------:R5:W-:Y:S01]  /*22570*/  @P5 STG.E.U16 desc[UR20][R98.64], R97 ;  /* 0x0000006162005986 */ /* 0x000be2000c101514 */
[----:B-1----:R-:W-:Y:S01]  /*22580*/  ISETP.LT.AND P5, PT, R69, UR4, !P0 ;  /* 0x0000000445007c0c */ /* 0x002fe2000c7a1270 */
[----:B------:R-:W1:Y:S01]  /*22590*/  LDCU UR4, c[0x0][0x39c] ;  /* 0x00007380ff0477ac */ /* 0x000e620008000800 */
[----:B------:R-:W-:Y:S02]  /*225a0*/  LEA.HI.X.SX32 R69, R101, R3, 0x1, P6 ;  /* 0x0000000365457211 */ /* 0x000fe400030f0eff */
[----:B------:R-:W-:-:S02]  /*225b0*/  LEA R96, P6, R100, R0, 0x1 ;  /* 0x0000000064607211 */ /* 0x000fc400078c08ff */
[----:B-----5:R-:W-:Y:S02]  /*225c0*/  PRMT R99, R91, 0x7610, R99 ;  /* 0x000076105b637816 */ /* 0x020fe40000000063 */
[----:B------:R-:W2:Y:S01]  /*225d0*/  LDL.LU R91, [R1+0x658] ;  /* 0x00065800015b7983 */ /* 0x000ea20000300800 */
[C---:B------:R-:W-:Y:S01]  /*225e0*/  LEA.HI.X.SX32 R97, R100.reuse, R3, 0x1, P6 ;  /* 0x0000000364617211 */ /* 0x040fe200030f0eff */
[----:B------:R-:W-:Y:S02]  /*225f0*/  VIADD R100, R100, UR5 ;  /* 0x0000000564647c36 */ /* 0x000fe40008000000 */
[----:B------:R-:W-:Y:S01]  /*22600*/  VIADD R101, R2, 0xa6 ;  /* 0x000000a602657836 */ /* 0x000fe20000000000 */
[----:B------:R-:W-:Y:S04]  /*22610*/  @P2 STG.E.U16 desc[UR20][R68.64], R99 ;  /* 0x0000006344002986 */ /* 0x000fe8000c101514 */
[----:B------:R5:W-:Y:S01]  /*22620*/  @P3 STG.E.U16 desc[UR20][R96.64], R103 ;  /* 0x0000006760003986 */ /* 0x000be2000c101514 */
[----:B------:R-:W-:-:S03]  /*22630*/  LEA R98, P3, R100, R0, 0x1 ;  /* 0x0000000064627211 */ /* 0x000fc600078608ff */
[----:B------:R-:W2:Y:S01]  /*22640*/  LDL.LU R92, [R1+0x654] ;  /* 0x00065400015c7983 */ /* 0x000ea20000300800 */
[----:B0-----:R-:W-:Y:S01]  /*22650*/  ISETP.LT.AND P2, PT, R101, UR6, !P0 ;  /* 0x0000000665007c0c */ /* 0x001fe2000c741270 */
[C---:B------:R-:W-:Y:S01]  /*22660*/  VIADD R101, R100.reuse, UR5 ;  /* 0x0000000564657c36 */ /* 0x040fe20008000000 */
[----:B------:R-:W0:Y:S01]  /*22670*/  LDCU UR6, c[0x0][0x39c] ;  /* 0x00007380ff0677ac */ /* 0x000e220008000800 */
[----:B-----5:R-:W-:Y:S02]  /*22680*/  PRMT R97, R93, 0x7610, R97 ;  /* 0x000076105d617816 */ /* 0x020fe40000000061 */
[----:B------:R-:W5:Y:S01]  /*22690*/  LDL.LU R93, [R1+0x650] ;  /* 0x00065000015d7983 */ /* 0x000f620000300800 */
[----:B------:R-:W-:Y:S01]  /*226a0*/  LEA.HI.X.SX32 R99, R100, R3, 0x1, P3 ;  /* 0x0000000364637211 */ /* 0x000fe200018f0eff */
[----:B------:R-:W-:Y:S01]  /*226b0*/  VIADD R69, R2, 0xa8 ;  /* 0x000000a802457836 */ /* 0x000fe20000000000 */
[----:B------:R-:W-:-:S03]  /*226c0*/  LEA R68, P6, R101, R0, 0x1 ;  /* 0x0000000065447211 */ /* 0x000fc600078c08ff */
[----:B------:R0:W-:Y:S01]  /*226d0*/  @P1 STG.E.U16 desc[UR20][R98.64], R97 ;  /* 0x0000006162001986 */ /* 0x0001e2000c101514 */
[----:B-1----:R-:W-:Y:S01]  /*226e0*/  ISETP.LT.AND P1, PT, R69, UR4, !P0 ;  /* 0x0000000445007c0c */ /* 0x002fe2000c721270 */
[C---:B------:R-:W-:Y:S01]  /*226f0*/  VIADD R100, R101.reuse, UR5 ;  /* 0x0000000565647c36 */ /* 0x040fe20008000000 */
[----:B------:R-:W-:Y:S01]  /*22700*/  LEA.HI.X.SX32 R69, R101, R3, 0x1, P6 ;  /* 0x0000000365457211 */ /* 0x000fe200030f0eff */
[----:B------:R-:W1:Y:S01]  /*22710*/  LDCU UR4, c[0x0][0x39c] ;  /* 0x00007380ff0477ac */ /* 0x000e620008000800 */
[----:B0-----:R-:W-:Y:S02]  /*22720*/  PRMT R99, R94, 0x7610, R99 ;  /* 0x000076105e637816 */ /* 0x001fe40000000063 */
[----:B------:R-:W5:Y:S04]  /*22730*/  LDL.LU R94, [R1+0x64c] ;  /* 0x00064c00015e7983 */ /* 0x000f680000300800 */
[----:B------:R0:W-:Y:S02]  /*22740*/  @P4 STG.E.U16 desc[UR20][R68.64], R99 ;  /* 0x0000006344004986 */ /* 0x0001e4000c101514 */
[----:B0-----:R-:W-:-:S02]  /*22750*/  PRMT R69, R95, 0x7610, R69 ;  /* 0x000076105f457816 */ /* 0x001fc40000000045 */
[----:B------:R-:W5:Y:S01]  /*22760*/  LDL.LU R95, [R1+0x648] ;  /* 0x00064800015f7983 */ /* 0x000f620000300800 */
[----:B------:R-:W-:Y:S01]  /*22770*/  VIADD R101, R2, 0xa9 ;  /* 0x000000a902657836 */ /* 0x000fe20000000000 */
[----:B------:R-:W-:Y:S01]  /*22780*/  LEA R96, P6, R100, R0, 0x1 ;  /* 0x0000000064607211 */ /* 0x000fe200078c08ff */
[----:B------:R-:W-:-:S03]  /*22790*/  VIADD R102, R2, 0xa7 ;  /* 0x000000a702667836 */ /* 0x000fc60000000000 */
[C---:B------:R-:W-:Y:S01]  /*227a0*/  LEA.HI.X.SX32 R97, R100.reuse, R3, 0x1, P6 ;  /* 0x0000000364617211 */ /* 0x040fe200030f0eff */
[----:B------:R-:W-:Y:S01]  /*227b0*/  VIADD R100, R100, UR5 ;  /* 0x0000000564647c36 */ /* 0x000fe20008000000 */
[----:B------:R-:W-:Y:S01]  /*227c0*/  ISETP.LT.AND P4, PT, R101, UR6, !P0 ;  /* 0x0000000665007c0c */ /* 0x000fe2000c781270 */
[----:B------:R-:W0:Y:S01]  /*227d0*/  LDCU UR6, c[0x0][0x39c] ;  /* 0x00007380ff0677ac */ /* 0x000e220008000800 */
[----:B------:R-:W-:Y:S01]  /*227e0*/  VIADD R101, R2, 0xaa ;  /* 0x000000aa02657836 */ /* 0x000fe20000000000 */
[----:B------:R0:W-:Y:S01]  /*227f0*/  @P5 STG.E.U16 desc[UR20][R96.64], R69 ;  /* 0x0000004560005986 */ /* 0x0001e2000c101514 */
[C---:B------:R-:W-:Y:S02]  /*22800*/  LEA R98, P5, R100.reuse, R0, 0x1 ;  /* 0x0000000064627211 */ /* 0x040fe400078a08ff */
[----:B------:R-:W-:Y:S01]  /*22810*/  F2FP.BF16.F32.PACK_AB R71, R71, R70 ;  /* 0x000000464747723e */ /* 0x000fe200000010ff */
[----:B------:R-:W-:Y:S01]  /*22820*/  VIADD R70, R100, UR5 ;  /* 0x0000000564467c36 */ /* 0x000fe20008000000 */
[----:B----4-:R-:W-:Y:S01]  /*22830*/  ISETP.LT.AND P3, PT, R102, UR7, !P0 ;  /* 0x0000000766007c0c */ /* 0x010fe2000c761270 */
[----:B------:R-:W4:Y:S01]  /*22840*/  LDCU UR7, c[0x0][0x39c] ;  /* 0x00007380ff0777ac */ /* 0x000f220008000800 */
[----:B-1----:R-:W-:-:S02]  /*22850*/  ISETP.LT.AND P6, PT, R101, UR4, !P0 ;  /* 0x0000000465007c0c */ /* 0x002fc4000c7c1270 */
[-C--:B------:R-:W-:Y:S01]  /*22860*/  LEA.HI.X.SX32 R99, R100, R3.reuse, 0x1, P5 ;  /* 0x0000000364637211 */ /* 0x080fe200028f0eff */
[----:B------:R-:W1:Y:S01]  /*22870*/  LDCU UR4, c[0x0][0x39c] ;  /* 0x00007380ff0477ac */ /* 0x000e620008000800 */
[C---:B0-----:R-:W-:Y:S02]  /*22880*/  PRMT R97, R71.reuse, 0x7610, R97 ;  /* 0x0000761047617816 */ /* 0x041fe40000000061 */
[----:B------:R-:W-:Y:S01]  /*22890*/  LEA R68, P5, R70, R0, 0x1 ;  /* 0x0000000046447211 */ /* 0x000fe200078a08ff */
[----:B------:R-:W-:Y:S02]  /*228a0*/  VIADD R96, R2, 0xab ;  /* 0x000000ab02607836 */ /* 0x000fe40000000000 */
[----:B------:R0:W-:Y:S01]  /*228b0*/  @P2 STG.E.U16 desc[UR20][R98.64], R97 ;  /* 0x0000006162002986 */ /* 0x0001e2000c101514 */
[----:B------:R-:W-:Y:S02]  /*228c0*/  LEA.HI.X.SX32 R69, R70, R3, 0x1, P5 ;  /* 0x0000000346457211 */ /* 0x000fe400028f0eff */
[----:B------:R-:W-:Y:S01]  /*228d0*/  ISETP.LT.AND P2, PT, R96, UR6, !P0 ;  /* 0x0000000660007c0c */ /* 0x000fe2000c741270 */
[----:B------:R-:W1:Y:S01]  /*228e0*/  LDCU UR6, c[0x0][0x39c] ;  /* 0x00007380ff0677ac */ /* 0x000e620008000800 */
[----:B0-----:R-:W-:Y:S01]  /*228f0*/  PRMT R99, R71, 0x7632, R99 ;  /* 0x0000763247637816 */ /* 0x001fe20000000063 */
[----:B------:R-:W-:-:S04]  /*22900*/  VIADD R71, R70, UR5 ;  /* 0x0000000546477c36 */ /* 0x000fc80008000000 */
[----:B------:R0:W-:Y:S01]  /*22910*/  @P3 STG.E.U16 desc[UR20][R68.64], R99 ;  /* 0x0000006344003986 */ /* 0x0001e2000c101514 */
[C---:B------:R-:W-:Y:S01]  /*22920*/  LEA R70, P3, R71.reuse, R0, 0x1 ;  /* 0x0000000047467211 */ /* 0x040fe200078608ff */
[----:B------:R-:W-:-:S03]  /*22930*/  VIADD R96, R71, UR5 ;  /* 0x0000000547607c36 */ /* 0x000fc60008000000 */
[----:B------:R-:W-:Y:S02]  /*22940*/  LEA.HI.X.SX32 R71, R71, R3, 0x1, P3 ;  /* 0x0000000347477211 */ /* 0x000fe400018f0eff */
[----:B0-----:R-:W-:Y:S01]  /*22950*/  F2FP.BF16.F32.PACK_AB R69, R73, R72 ;  /* 0x000000484945723e */ /* 0x001fe200000010ff */
[C---:B------:R-:W-:Y:S02]  /*22960*/  VIADD R72, R2.reuse, 0xac ;  /* 0x000000ac02487836 */ /* 0x040fe40000000000 */
[----:B------:R-:W-:-:S03]  /*22970*/  VIADD R73, R2, 0xad ;  /* 0x000000ad02497836 */ /* 0x000fc60000000000 */
[----:B-1----:R-:W-:Y:S01]  /*22980*/  ISETP.LT.AND P3, PT, R72, UR4, !P0 ;  /* 0x0000000448007c0c */ /* 0x002fe2000c761270 */
[----:B------:R0:W-:Y:S01]  /*22990*/  @P1 STG.E.U16 desc[UR20][R70.64], R69 ;  /* 0x0000004546001986 */ /* 0x0001e2000c101514 */
[----:B------:R-:W-:Y:S01]  /*229a0*/  LEA R72, P5, R96, R0, 0x1 ;  /* 0x0000000060487211 */ /* 0x000fe200078a08ff */
[----:B------:R-:W-:Y:S01]  /*229b0*/  VIADD R68, R2, 0xae ;  /* 0x000000ae02447836 */ /* 0x000fe20000000000 */
[----:B----4-:R-:W-:Y:S01]  /*229c0*/  ISETP.LT.AND P1, PT, R73, UR7, !P0 ;  /* 0x0000000749007c0c */ /* 0x010fe2000c721270 */
[----:B------:R-:W1:Y:S01]  /*229d0*/  LDCU UR4, c[0x0][0x39c] ;  /* 0x00007380ff0477ac */ /* 0x000e620008000800 */
[C---:B------:R-:W-:Y:S01]  /*229e0*/  LEA.HI.X.SX32 R73, R96.reuse, R3, 0x1, P5 ;  /* 0x0000000360497211 */ /* 0x040fe200028f0eff */
[----:B------:R-:W-:Y:S01]  /*229f0*/  VIADD R96, R96, UR5 ;  /* 0x0000000560607c36 */ /* 0x000fe20008000000 */
[----:B------:R-:W-:Y:S01]  /*22a00*/  ISETP.LT.AND P5, PT, R68, UR6, !P0 ;  /* 0x0000000644007c0c */ /* 0x000fe2000c7a1270 */
[----:B------:R-:W4:Y:S01]  /*22a10*/  LDCU UR6, c[0x0][0x39c] ;  /* 0x00007380ff0677ac */ /* 0x000f220008000800 */
[----:B0-----:R-:W-:Y:S01]  /*22a20*/  PRMT R71, R69, 0x7632, R71 ;  /* 0x0000763245477816 */ /* 0x001fe20000000047 */
[C---:B------:R-:W-:Y:S01]  /*22a30*/  VIADD R97, R96.reuse, UR5 ;  /* 0x0000000560617c36 */ /* 0x040fe20008000000 */
[----:B------:R-:W-:Y:S01]  /*22a40*/  F2FP.BF16.F32.PACK_AB R74, R75, R74 ;  /* 0x0000004a4b4a723e */ /* 0x000fe200000010ff */
[----:B------:R-:W0:Y:S02]  /*22a50*/  LDCU UR7, c[0x0][0x39c] ;  /* 0x00007380ff0777ac */ /* 0x000e240008000800 */
[----:B------:R1:W-:Y:S01]  /*22a60*/  @P4 STG.E.U16 desc[UR20][R72.64], R71 ;  /* 0x0000004748004986 */ /* 0x0003e2000c101514 */
[----:B------:R-:W-:-:S04]  /*22a70*/  LEA R68, P4, R96, R0, 0x1 ;  /* 0x0000000060447211 */ /* 0x000fc800078808ff */
[-C--:B------:R-:W-:Y:S02]  /*22a80*/  LEA.HI.X.SX32 R69, R96, R3.reuse, 0x1, P4 ;  /* 0x0000000360457211 */ /* 0x080fe400020f0eff */
[CC--:B------:R-:W-:Y:S01]  /*22a90*/  LEA R70, P4, R97.reuse, R0.reuse, 0x1 ;  /* 0x0000000061467211 */ /* 0x0c0fe200078808ff */
[----:B------:R-:W-:Y:S01]  /*22aa0*/  VIADD R75, R2, 0xaf ;  /* 0x000000af024b7836 */ /* 0x000fe20000000000 */
[C---:B------:R-:W-:Y:S02]  /*22ab0*/  PRMT R96, R74.reuse, 0x7632, R96 ;  /* 0x000076324a607816 */ /* 0x040fe40000000060 */
[----:B-1----:R-:W-:Y:S02]  /*22ac0*/  PRMT R73, R74, 0x7610, R73 ;  /* 0x000076104a497816 */ /* 0x002fe40000000049 */
[CC--:B------:R-:W-:Y:S01]  /*22ad0*/  LEA.HI.X.SX32 R71, R97.reuse, R3.reuse, 0x1, P4 ;  /* 0x0000000361477211 */ /* 0x0c0fe200020f0eff */
[----:B------:R-:W-:Y:S01]  /*22ae0*/  VIADD R97, R97, UR5 ;  /* 0x0000000561617c36 */ /* 0x000fe20008000000 */
[----:B------:R-:W-:Y:S01]  /*22af0*/  ISETP.LT.AND P4, PT, R75, UR4, !P0 ;  /* 0x000000044b007c0c */ /* 0x000fe2000c781270 */
[----:B------:R1:W-:Y:S01]  /*22b00*/  @P6 STG.E.U16 desc[UR20][R68.64], R73 ;  /* 0x0000004944006986 */ /* 0x0003e2000c101514 */
[----:B------:R-:W0:Y:S03]  /*22b10*/  LDCU UR4, c[0x0][0x39c] ;  /* 0x00007380ff0477ac */ /* 0x000e260008000800 */
[----:B------:R0:W-:Y:S01]  /*22b20*/  @P2 STG.E.U16 desc[UR20][R70.64], R96 ;  /* 0x0000006046002986 */ /* 0x0001e2000c101514 */
[C---:B------:R-:W-:Y:S01]  /*22b30*/  LEA R72, P2, R97.reuse, R0, 0x1 ;  /* 0x0000000061487211 */ /* 0x040fe200078408ff */
[----:B------:R-:W-:Y:S01]  /*22b40*/  VIADD R74, R97, UR5 ;  /* 0x00000005614a7c36 */ /* 0x000fe20008000000 */
[----:B------:R-:W-:Y:S01]  /*22b50*/  F2FP.BF16.F32.PACK_AB R76, R77, R76 ;  /* 0x0000004c4d4c723e */ /* 0x000fe200000010ff */
[C---:B------:R-:W-:Y:S01]  /*22b60*/  VIADD R75, R2.reuse, 0xb0 ;  /* 0x000000b0024b7836 */ /* 0x040fe20000000000 */
[----:B-1----:R-:W-:Y:S01]  /*22b70*/  LEA.HI.X.SX32 R73, R97, R3, 0x1, P2 ;  /* 0x0000000361497211 */ /* 0x002fe200010f0eff */
[----:B------:R-:W-:Y:S01]  /*22b80*/  VIADD R69, R2, 0xb1 ;  /* 0x000000b102457836 */ /* 0x000fe20000000000 */
[----:B------:R-:W-:-:S02]  /*22b90*/  LEA R68, P6, R74, R0, 0x1 ;  /* 0x000000004a447211 */ /* 0x000fc400078c08ff */
[----:B----4-:R-:W-:Y:S01]  /*22ba0*/  ISETP.LT.AND P2, PT, R75, UR6, !P0 ;  /* 0x000000064b007c0c */ /* 0x010fe2000c741270 */
[----:B------:R1:W-:Y:S01]  /*22bb0*/  @P3 STG.E.U16 desc[UR20][R72.64], R76 ;  /* 0x0000004c48003986 */ /* 0x0003e2000c101514 */
[----:B------:R-:W4:Y:S01]  /*22bc0*/  LDCU UR6, c[0x0][0x39c] ;  /* 0x00007380ff0677ac */ /* 0x000f220008000800 */
[----:B0-----:R-:W-:Y:S01]  /*22bd0*/  ISETP.LT.AND P3, PT, R69, UR7, !P0 ;  /* 0x0000000745007c0c */ /* 0x001fe2000c761270 */
[----:B------:R-:W-:Y:S01]  /*22be0*/  VIADD R71, R2, 0xb2 ;  /* 0x000000b202477836 */ /* 0x000fe20000000000 */
[C---:B------:R-:W-:Y:S01]  /*22bf0*/  LEA.HI.X.SX32 R69, R74.reuse, R3, 0x1, P6 ;  /* 0x000000034a457211 */ /* 0x040fe200030f0eff */
[----:B------:R-:W-:Y:S01]  /*22c00*/  VIADD R74, R74, UR5 ;  /* 0x000000054a4a7c36 */ /* 0x000fe20008000000 */
[----:B------:R-:W-:Y:S01]  /*22c10*/  F2FP.BF16.F32.PACK_AB R78, R79, R78 ;  /* 0x0000004e4f4e723e */ /* 0x000fe200000010ff */
[----:B------:R-:W0:Y:S01]  /*22c20*/  LDCU UR7, c[0x0][0x39c] ;  /* 0x00007380ff0777ac */ /* 0x000e220008000800 */
[----:B-1----:R-:W-:Y:S02]  /*22c30*/  PRMT R73, R76, 0x7632, R73 ;  /* 0x000076324c497816 */ /* 0x002fe40000000049 */
[----:B------:R-:W-:-:S03]  /*22c40*/  LEA R70, P6, R74, R0, 0x1 ;  /* 0x000000004a467211 */ /* 0x000fc600078c08ff */
[----:B------:R1:W-:Y:S01]  /*22c50*/  @P1 STG.E.U16 desc[UR20][R68.64], R73 ;  /* 0x0000004944001986 */ /* 0x0003e2000c101514 */
[----:B------:R-:W-:Y:S01]  /*22c60*/  ISETP.LT.AND P1, PT, R71, UR4, !P0 ;  /* 0x0000000447007c0c */ /* 0x000fe2000c721270 */
[----:B------:R-:W0:Y:S01]  /*22c70*/  LDCU UR4, c[0x0][0x39c] ;  /* 0x00007380ff0477ac */ /* 0x000e220008000800 */
[C---:B------:R-:W-:Y:S01]  /*22c80*/  VIADD R75, R74.reuse, UR5 ;  /* 0x000000054a4b7c36 */ /* 0x040fe20008000000 */
[----:B------:R-:W-:Y:S01]  /*22c90*/  LEA.HI.X.SX32 R71, R74, R3, 0x1, P6 ;  /* 0x000000034a477211 */ /* 0x000fe200030f0eff */
[----:B------:R-:W-:-:S03]  /*22ca0*/  VIADD R74, R2, 0xb3 ;  /* 0x000000b3024a7836 */ /* 0x000fc60000000000 */
[CC--:B------:R-:W-:Y:S01]  /*22cb0*/  LEA R72, P6, R75.reuse, R0.reuse, 0x1 ;  /* 0x000000004b487211 */ /* 0x0c0fe200078c08ff */
[----:B------:R-:W-:Y:S01]  /*22cc0*/  @P5 STG.E.U16 desc[UR20][R70.64], R78 ;  /* 0x0000004e46005986 */ /* 0x000fe2000c101514 */
[----:B----4-:R-:W-:Y:S01]  /*22cd0*/  ISETP.LT.AND P5, PT, R74, UR6, !P0 ;  /* 0x000000064a007c0c */ /* 0x010fe2000c7a1270 */
[----:B------:R-:W4:Y:S01]  /*22ce0*/  LDCU UR6, c[0x0][0x39c] ;  /* 0x00007380ff0677ac */ /* 0x000f220008000800 */
[C---:B-1----:R-:W-:Y:S01]  /*22cf0*/  LEA.HI.X.SX32 R73, R75.reuse, R3, 0x1, P6 ;  /* 0x000000034b497211 */ /* 0x042fe200030f0eff */
[----:B------:R-:W-:Y:S01]  /*22d00*/  VIADD R75, R75, UR5 ;  /* 0x000000054b4b7c36 */ /* 0x000fe20008000000 */
[----:B------:R-:W-:Y:S01]  /*22d10*/  PRMT R69, R78, 0x7632, R69 ;  /* 0x000076324e457816 */ /* 0x000fe20000000045 */
[----:B------:R-:W-:Y:S02]  /*22d20*/  VIADD R76, R2, 0xb4 ;  /* 0x000000b4024c7836 */ /* 0x000fe40000000000 */
[C---:B------:R-:W-:Y:S02]  /*22d30*/  VIADD R74, R75.reuse, UR5 ;  /* 0x000000054b4a7c36 */ /* 0x040fe40008000000 */
[----:B------:R1:W-:Y:S01]  /*22d40*/  @P4 STG.E.U16 desc[UR20][R72.64], R69 ;  /* 0x0000004548004986 */ /* 0x0003e2000c101514 */
[----:B------:R-:W-:-:S02]  /*22d50*/  LEA R68, P4, R75, R0, 0x1 ;  /* 0x000000004b447211 */ /* 0x000fc400078808ff */
[----:B0-----:R-:W-:Y:S01]  /*22d60*/  ISETP.LT.AND P6, PT, R76, UR4, !P0 ;  /* 0x000000044c007c0c */ /* 0x001fe2000c7c1270 */
[----:B------:R-:W0:Y:S01]  /*22d70*/  LDCU UR4, c[0x0][0x39c] ;  /* 0x00007380ff0477ac */ /* 0x000e220008000800 */
[----:B------:R-:W-:Y:S02]  /*22d80*/  F2FP.BF16.F32.PACK_AB R80, R81, R80 ;  /* 0x000000505150723e */ /* 0x000fe400000010ff */
[-C--:B-1----:R-:W-:Y:S02]  /*22d90*/  LEA.HI.X.SX32 R69, R75, R3.reuse, 0x1, P4 ;  /* 0x000000034b457211 */ /* 0x082fe400020f0eff */
[-C--:B------:R-:W-:Y:S01]  /*22da0*/  LEA R70, P4, R74, R0.reuse, 0x1 ;  /* 0x000000004a467211 */ /* 0x080fe200078808ff */
[----:B------:R-:W-:Y:S01]  /*22db0*/  VIADD R72, R2, 0xb5 ;  /* 0x000000b502487836 */ /* 0x000fe20000000000 */
[----:B------:R-:W-:Y:S02]  /*22dc0*/  PRMT R73, R80, 0x7632, R73 ;  /* 0x0000763250497816 */ /* 0x000fe40000000049 */
[C---:B------:R-:W-:Y:S01]  /*22dd0*/  LEA.HI.X.SX32 R71, R74.reuse, R3, 0x1, P4 ;  /* 0x000000034a477211 */ /* 0x040fe200020f0eff */
[----:B------:R-:W-:Y:S01]  /*22de0*/  VIADD R74, R74, UR5 ;  /* 0x000000054a4a7c36 */ /* 0x000fe20008000000 */
[----:B------:R1:W-:Y:S01]  /*22df0*/  @P2 STG.E.U16 desc[UR20][R68.64], R80 ;  /* 0x0000005044002986 */ /* 0x0003e2000c101514 */
[----:B----4-:R-:W-:Y:S01]  /*22e00*/  ISETP.LT.AND P2, PT, R72, UR6, !P0 ;  /* 0x0000000648007c0c */ /* 0x010fe2000c741270 */
[----:B------:R-:W4:Y:S02]  /*22e10*/  LDCU UR6, c[0x0][0x39c] ;  /* 0x00007380ff0677ac */ /* 0x000f240008000800 */
[----:B------:R0:W-:Y:S01]  /*22e20*/  @P3 STG.E.U16 desc[UR20][R70.64], R73 ;  /* 0x0000004946003986 */ /* 0x0001e2000c101514 */
[C---:B------:R-:W-:Y:S01]  /*22e30*/  LEA R72, P3, R74.reuse, R0, 0x1 ;  /* 0x000000004a487211 */ /* 0x040fe200078608ff */
[----:B------:R-:W-:Y:S01]  /*22e40*/  VIADD R75, R74, UR5 ;  /* 0x000000054a4b7c36 */ /* 0x000fe20008000000 */
[----:B------:R-:W-:Y:S01]  /*22e50*/  F2FP.BF16.F32.PACK_AB R82, R83, R82 ;  /* 0x000000525352723e */ /* 0x000fe200000010ff */
[----:B-1----:R-:W-:-:S02]  /*22e60*/  VIADD R68, R2, 0xb6 ;  /* 0x000000b602447836 */ /* 0x002fc40000000000 */
[----:B------:R-:W-:Y:S01]  /*22e70*/  VIADD R69, R2, 0xb7 ;  /* 0x000000b702457836 */ /* 0x000fe20000000000 */
[-C--:B0-----:R-:W-:Y:S02]  /*22e80*/  LEA.HI.X.SX32 R73, R74, R3.reuse, 0x1, P3 ;  /* 0x000000034a497211 */ /* 0x081fe400018f0eff */
[----:B------:R-:W-:Y:S01]  /*22e90*/  ISETP.LT.AND P3, PT, R68, UR4, !P0 ;  /* 0x0000000444007c0c */ /* 0x000fe2000c761270 */
[----:B------:R-:W-:Y:S01]  /*22ea0*/  VIADD R70, R2, 0xb8 ;  /* 0x000000b802467836 */ /* 0x000fe20000000000 */
[----:B------:R-:W-:Y:S01]  /*22eb0*/  LEA R68, P4, R75, R0, 0x1 ;  /* 0x000000004b447211 */ /* 0x000fe200078808ff */
[----:B------:R-:W-:Y:S01]  /*22ec0*/  @P1 STG.E.U16 desc[UR20][R72.64], R82 ;  /* 0x0000005248001986 */ /* 0x000fe2000c101514 */
[----:B------:R-:W-:Y:S01]  /*22ed0*/  ISETP.LT.AND P1, PT, R69, UR7, !P0 ;  /* 0x0000000745007c0c */ /* 0x000fe2000c721270 */
[----:B------:R-:W0:Y:S01]  /*22ee0*/  LDCU UR4, c[0x0][0x39c] ;  /* 0x00007380ff0477ac */ /* 0x000e220008000800 */
[C---:B------:R-:W-:Y:S01]  /*22ef0*/  LEA.HI.X.SX32 R69, R75.reuse, R3, 0x1, P4 ;  /* 0x000000034b457211 */ /* 0x040fe200020f0eff */
[----:B------:R-:W-:Y:S01]  /*22f00*/  VIADD R75, R75, UR5 ;  /* 0x000000054b4b7c36 */ /* 0x000fe20008000000 */
[----:B------:R-:W-:Y:S01]  /*22f10*/  PRMT R71, R82, 0x7632, R71 ;  /* 0x0000763252477816 */ /* 0x000fe20000000047 */
[----:B------:R-:W1:Y:S01]  /*22f20*/  LDCU UR7, c[0x0][0x39c] ;  /* 0x00007380ff0777ac */ /* 0x000e620008000800 */
[----:B----4-:R-:W-:Y:S01]  /*22f30*/  ISETP.LT.AND P4, PT, R70, UR6, !P0 ;  /* 0x0000000646007c0c */ /* 0x010fe2000c781270 */
[----:B------:R-:W-:-:S02]  /*22f40*/  VIADD R74, R75, UR5 ;  /* 0x000000054b4a7c36 */ /* 0x000fc40008000000 */
[----:B------:R4:W-:Y:S01]  /*22f50*/  @P5 STG.E.U16 desc[UR20][R68.64], R71 ;  /* 0x0000004744005986 */ /* 0x0009e2000c101514 */
[----:B------:R-:W-:Y:S01]  /*22f60*/  LEA R70, P5, R75, R0, 0x1 ;  /* 0x000000004b467211 */ /* 0x000fe200078a08ff */
[----:B------:R-:W0:Y:S01]  /*22f70*/  LDCU UR6, c[0x0][0x39c] ;  /* 0x00007380ff0677ac */ /* 0x000e220008000800 */
[----:B------:R-:W-:Y:S02]  /*22f80*/  F2FP.BF16.F32.PACK_AB R84, R85, R84 ;  /* 0x000000545554723e */ /* 0x000fe400000010ff */
[-C--:B----4-:R-:W-:Y:S02]  /*22f90*/  LEA.HI.X.SX32 R71, R75, R3.reuse, 0x1, P5 ;  /* 0x000000034b477211 */ /* 0x090fe400028f0eff */
[-C--:B------:R-:W-:Y:S01]  /*22fa0*/  LEA R72, P5, R74, R0.reuse, 0x1 ;  /* 0x000000004a487211 */ /* 0x080fe200078a08ff */
[----:B------:R-:W-:Y:S01]  /*22fb0*/  VIADD R75, R2, 0xb9 ;  /* 0x000000b9024b7836 */ /* 0x000fe20000000000 */
[----:B------:R-:W-:Y:S02]  /*22fc0*/  PRMT R69, R84, 0x7632, R69 ;  /* 0x0000763254457816 */ /* 0x000fe40000000045 */
[C---:B------:R-:W-:Y:S01]  /*22fd0*/  LEA.HI.X.SX32 R73, R74.reuse, R3, 0x1, P5 ;  /* 0x000000034a497211 */ /* 0x040fe200028f0eff */
[----:B------:R-:W-:Y:S01]  /*22fe0*/  VIADD R74, R74, UR5 ;  /* 0x000000054a4a7c36 */ /* 0x000fe20008000000 */
[----:B------:R4:W-:Y:S01]  /*22ff0*/  @P6 STG.E.U16 desc[UR20][R70.64], R84 ;  /* 0x0000005446006986 */ /* 0x0009e2000c101514 */
[----:B0-----:R-:W-:Y:S01]  /*23000*/  ISETP.LT.AND P5, PT, R75, UR4, !P0 ;  /* 0x000000044b007c0c */ /* 0x001fe2000c7a1270 */
[----:B------:R-:W0:Y:S02]  /*23010*/  LDCU UR4, c[0x0][0x39c] ;  /* 0x00007380ff0477ac */ /* 0x000e240008000800 */
[----:B------:R1:W-:Y:S01]  /*23020*/  @P2 STG.E.U16 desc[UR20][R72.64], R69 ;  /* 0x0000004548002986 */ /* 0x0003e2000c101514 */
[C---:B------:R-:W-:Y:S01]  /*23030*/  LEA R68, P2, R74.reuse, R0, 0x1 ;  /* 0x000000004a447211 */ /* 0x040fe200078408ff */
[----:B------:R-:W-:Y:S01]  /*23040*/  VIADD R75, R74, UR5 ;  /* 0x000000054a4b7c36 */ /* 0x000fe20008000000 */
[----:B------:R-:W-:Y:S01]  /*23050*/  F2FP.BF16.F32.PACK_AB R86, R87, R86 ;  /* 0x000000565756723e */ /* 0x000fe200000010ff */
[----:B------:R-:W-:-:S02]  /*23060*/  VIADD R76, R2, 0xba ;  /* 0x000000ba024c7836 */ /* 0x000fc40000000000 */
[----:B----4-:R-:W-:Y:S01]  /*23070*/  VIADD R71, R2, 0xbb ;  /* 0x000000bb02477836 */ /* 0x010fe20000000000 */
[----:B------:R-:W-:Y:S02]  /*23080*/  LEA R70, P6, R75, R0, 0x1 ;  /* 0x000000004b467211 */ /* 0x000fe400078c08ff */
[-C--:B-1----:R-:W-:Y:S02]  /*23090*/  LEA.HI.X.SX32 R69, R74, R3.reuse, 0x1, P2 ;  /* 0x000000034a457211 */ /* 0x082fe400010f0eff */
[----:B------:R-:W-:Y:S01]  /*230a0*/  ISETP.LT.AND P2, PT, R76, UR6, !P0 ;  /* 0x000000064c007c0c */ /* 0x000fe2000c741270 */
[----:B------:R-:W1:Y:S02]  /*230b0*/  LDCU UR6, c[0x0][0x39c] ;  /* 0x00007380ff0677ac */ /* 0x000e640008000800 */
[----:B------:R4:W-:Y:S01]  /*230c0*/  @P3 STG.E.U16 desc[UR20][R68.64], R86 ;  /* 0x0000005644003986 */ /* 0x0009e2000c101514 */
[----:B------:R-:W-:Y:S01]  /*230d0*/  ISETP.LT.AND P3, PT, R71, UR7, !P0 ;  /* 0x0000000747007c0c */ /* 0x000fe2000c761270 */
[C---:B------:R-:W-:Y:S01]  /*230e0*/  VIADD R73, R2.reuse, 0xbc ;  /* 0x000000bc02497836 */ /* 0x040fe20000000000 */
[C---:B------:R-:W-:Y:S01]  /*230f0*/  LEA.HI.X.SX32 R71, R75.reuse, R3, 0x1, P6 ;  /* 0x000000034b477211 */ /* 0x040fe200030f0eff */
[----:B------:R-:W-:Y:S01]  /*23100*/  VIADD R75, R75, UR5 ;  /* 0x000000054b4b7c36 */ /* 0x000fe20008000000 */
[----:B---3--:R-:W-:Y:S01]  /*23110*/  F2FP.BF16.F32.PACK_AB R88, R89, R88 ;  /* 0x000000585958723e */ /* 0x008fe200000010ff */
[----:B------:R-:W-:Y:S01]  /*23120*/  VIADD R76, R2, 0xbe ;  /* 0x000000be024c7836 */ /* 0x000fe20000000000 */
[----:B--2---:R-:W-:Y:S01]  /*23130*/  F2FP.BF16.F32.PACK_AB R90, R91, R90 ;  /* 0x0000005a5b5a723e */ /* 0x004fe200000010ff */
[----:B------:R-:W2:Y:S01]  /*23140*/  LDCU UR7, c[0x0][0x39c] ;  /* 0x00007380ff0777ac */ /* 0x000ea20008000800 */
[----:B----4-:R-:W-:-:S02]  /*23150*/  PRMT R69, R86, 0x7632, R69 ;  /* 0x0000763256457816 */ /* 0x010fc40000000045 */
[----:B------:R-:W-:-:S03]  /*23160*/  LEA R72, P6, R75, R0, 0x1 ;  /* 0x000000004b487211 */ /* 0x000fc600078c08ff */
[----:B------:R3:W-:Y:S01]  /*23170*/  @P1 STG.E.U16 desc[UR20][R70.64], R69 ;  /* 0x0000004546001986 */ /* 0x0007e2000c101514 */
[----:B0-----:R-:W-:Y:S01]  /*23180*/  ISETP.LT.AND P1, PT, R73, UR4, !P0 ;  /* 0x0000000449007c0c */ /* 0x001fe2000c721270 */
[----:B------:R-:W0:Y:S01]  /*23190*/  LDCU UR4, c[0x0][0x39c] ;  /* 0x00007380ff0477ac */ /* 0x000e220008000800 */
[C---:B------:R-:W-:Y:S01]  /*231a0*/  VIADD R74, R75.reuse, UR5 ;  /* 0x000000054b4a7c36 */ /* 0x040fe20008000000 */
[----:B------:R-:W-:Y:S01]  /*231b0*/  LEA.HI.X.SX32 R73, R75, R3, 0x1, P6 ;  /* 0x000000034b497211 */ /* 0x000fe200030f0eff */
[----:B------:R-:W-:-:S03]  /*231c0*/  VIADD R75, R2, 0xbd ;  /* 0x000000bd024b7836 */ /* 0x000fc60000000000 */
[C---:B------:R-:W-:Y:S01]  /*231d0*/  LEA R68, P6, R74.reuse, R0, 0x1 ;  /* 0x000000004a447211 */ /* 0x040fe200078c08ff */
[----:B------:R-:W-:Y:S01]  /*231e0*/  @P4 STG.E.U16 desc[UR20][R72.64], R88 ;  /* 0x0000005848004986 */ /* 0x000fe2000c101514 */
[----:B-1----:R-:W-:Y:S01]  /*231f0*/  ISETP.LT.AND P4, PT, R75, UR6, !P0 ;  /* 0x000000064b007c0c */ /* 0x002fe2000c781270 */
[----:B------:R-:W1:Y:S01]  /*23200*/  LDCU UR6, c[0x0][0x39c] ;  /* 0x00007380ff0677ac */ /* 0x000e620008000800 */
[C---:B---3--:R-:W-:Y:S01]  /*23210*/  LEA.HI.X.SX32 R69, R74.reuse, R3, 0x1, P6 ;  /* 0x000000034a457211 */ /* 0x048fe200030f0eff */
[----:B------:R-:W-:Y:S01]  /*23220*/  VIADD R74, R74, UR5 ;  /* 0x000000054a4a7c36 */ /* 0x000fe20008000000 */
[----:B------:R-:W-:-:S03]  /*23230*/  PRMT R71, R88, 0x7632, R71 ;  /* 0x0000763258477816 */ /* 0x000fc60000000047 */
[C---:B------:R-:W-:Y:S02]  /*23240*/  VIADD R75, R74.reuse, UR5 ;  /* 0x000000054a4b7c36 */ /* 0x040fe40008000000 */
[----:B------:R3:W-:Y:S01]  /*23250*/  @P5 STG.E.U16 desc[UR20][R68.64], R71 ;  /* 0x0000004744005986 */ /* 0x0007e2000c101514 */
[-C--:B------:R-:W-:Y:S02]  /*23260*/  LEA R70, P5, R74, R0.reuse, 0x1 ;  /* 0x000000004a467211 */ /* 0x080fe400078a08ff */
[----:B0-----:R-:W-:Y:S01]  /*23270*/  ISETP.LT.AND P6, PT, R76, UR4, !P0 ;  /* 0x000000044c007c0c */ /* 0x001fe2000c7c1270 */
[----:B------:R-:W0:Y:S01]  /*23280*/  LDCU UR4, c[0x0][0x39c] ;  /* 0x00007380ff0477ac */ /* 0x000e220008000800 */
[----:B---3--:R-:W-:Y:S02]  /*23290*/  LEA.HI.X.SX32 R71, R74, R3, 0x1, P5 ;  /* 0x000000034a477211 */ /* 0x008fe400028f0eff */
[----:B------:R-:W-:Y:S01]  /*232a0*/  LEA R72, P5, R75, R0, 0x1 ;  /* 0x000000004b487211 */ /* 0x000fe200078a08ff */
[----:B------:R-:W-:Y:S01]  /*232b0*/  VIADD R68, R2, 0xbf ;  /* 0x000000bf02447836 */ /* 0x000fe20000000000 */
[----:B------:R-:W-:-:S02]  /*232c0*/  PRMT R69, R90, 0x7632, R69 ;  /* 0x000076325a457816 */ /* 0x000fc40000000045 */
[C---:B------:R-:W-:Y:S01]  /*232d0*/  LEA.HI.X.SX32 R73, R75.reuse, R3, 0x1, P5 ;  /* 0x000000034b497211 */ /* 0x040fe200028f0eff */
[----:B------:R-:W-:Y:S01]  /*232e0*/  VIADD R75, R75, UR5 ;  /* 0x000000054b4b7c36 */ /* 0x000fe20008000000 */
[----:B------:R3:W-:Y:S01]  /*232f0*/  @P2 STG.E.U16 desc[UR20][R70.64], R90 ;  /* 0x0000005a46002986 */ /* 0x0007e2000c101514 */
[----:B-1----:R-:W-:Y:S01]  /*23300*/  ISETP.LT.AND P2, PT, R68, UR6, !P0 ;  /* 0x0000000644007c0c */ /* 0x002fe2000c741270 */
[----:B------:R-:W1:Y:S02]  /*23310*/  LDCU UR6, c[0x0][0x39c] ;  /* 0x00007380ff0677ac */ /* 0x000e640008000800 */
[----:B------:R4:W-:Y:S01]  /*23320*/  @P3 STG.E.U16 desc[UR20][R72.64], R69 ;  /* 0x0000004548003986 */ /* 0x0009e2000c101514 */
[C---:B------:R-:W-:Y:S01]  /*23330*/  LEA R68, P3, R75.reuse, R0, 0x1 ;  /* 0x000000004b447211 */ /* 0x040fe200078608ff */
[----:B------:R-:W-:Y:S01]  /*23340*/  VIADD R74, R75, UR5 ;  /* 0x000000054b4a7c36 */ /* 0x000fe20008000000 */
[----:B-----5:R-:W-:Y:S01]  /*23350*/  F2FP.BF16.F32.PACK_AB R92, R93, R92 ;  /* 0x0000005c5d5c723e */ /* 0x020fe200000010ff */
[----:B---3--:R-:W-:-:S02]  /*23360*/  VIADD R70, R2, 0xc0 ;  /* 0x000000c002467836 */ /* 0x008fc40000000000 */
[----:B------:R-:W-:Y:S01]  /*23370*/  VIADD R71, R2, 0xc1 ;  /* 0x000000c102477836 */ /* 0x000fe20000000000 */
[-C--:B----4-:R-:W-:Y:S02]  /*23380*/  LEA.HI.X.SX32 R69, R75, R3.reuse, 0x1, P3 ;  /* 0x000000034b457211 */ /* 0x090fe400018f0eff */
[----:B0-----:R-:W-:Y:S01]  /*23390*/  ISETP.LT.AND P3, PT, R70, UR4, !P0 ;  /* 0x0000000446007c0c */ /* 0x001fe2000c761270 */
[----:B------:R-:W-:Y:S01]  /*233a0*/  VIADD R72, R2, 0xc2 ;  /* 0x000000c202487836 */ /* 0x000fe20000000000 */
[C---:B------:R-:W-:Y:S01]  /*233b0*/  LEA R70, P5, R74.reuse, R0, 0x1 ;  /* 0x000000004a467211 */ /* 0x040fe200078a08ff */
[----:B------:R0:W-:Y:S01]  /*233c0*/  @P1 STG.E.U16 desc[UR20][R68.64], R92 ;  /* 0x0000005c44001986 */ /* 0x0001e2000c101514 */
[----:B--2---:R-:W-:Y:S01]  /*233d0*/  ISETP.LT.AND P1, PT, R71, UR7, !P0 ;  /* 0x0000000747007c0c */ /* 0x004fe2000c721270 */
[----:B------:R-:W2:Y:S01]  /*233e0*/  LDCU UR4, c[0x0][0x39c] ;  /* 0x00007380ff0477ac */ /* 0x000ea20008000800 */
[C---:B------:R-:W-:Y:S01]  /*233f0*/  LEA.HI.X.SX32 R71, R74.reuse, R3, 0x1, P5 ;  /* 0x000000034a477211 */ /* 0x040fe200028f0eff */
[----:B------:R-:W-:Y:S01]  /*23400*/  VIADD R74, R74, UR5 ;  /* 0x000000054a4a7c36 */ /* 0x000fe20008000000 */
[----:B-1----:R-:W-:Y:S01]  /*23410*/  ISETP.LT.AND P5, PT, R72, UR6, !P0 ;  /* 0x0000000648007c0c */ /* 0x002fe2000c7a1270 */
[----:B------:R-:W1:Y:S01]  /*23420*/  LDCU UR6, c[0x0][0x39c] ;  /* 0x00007380ff0677ac */ /* 0x000e620008000800 */
[----:B0-----:R-:W-:Y:S01]  /*23430*/  PRMT R69, R92, 0x7632, R69 ;  /* 0x000076325c457816 */ /* 0x001fe20000000045 */
[C---:B------:R-:W-:Y:S01]  /*23440*/  VIADD R75, R74.reuse, UR5 ;  /* 0x000000054a4b7c36 */ /* 0x040fe20008000000 */
[----:B------:R-:W-:Y:S01]  /*23450*/  F2FP.BF16.F32.PACK_AB R94, R95, R94 ;  /* 0x0000005e5f5e723e */ /* 0x000fe200000010ff */
[----:B------:R-:W0:Y:S02]  /*23460*/  LDCU UR7, c[0x0][0x39c] ;  /* 0x00007380ff0777ac */ /* 0x000e240008000800 */
[----:B------:R3:W-:Y:S01]  /*23470*/  @P4 STG.E.U16 desc[UR20][R70.64], R69 ;  /* 0x0000004546004986 */ /* 0x0007e2000c101514 */
[----:B------:R-:W-:-:S04]  /*23480*/  LEA R72, P4, R74, R0, 0x1 ;  /* 0x000000004a487211 */ /* 0x000fc800078808ff */
[-C--:B------:R-:W-:Y:S02]  /*23490*/  LEA.HI.X.SX32 R73, R74, R3.reuse, 0x1, P4 ;  /* 0x000000034a497211 */ /* 0x080fe400020f0eff */
[C---:B------:R-:W-:Y:S02]  /*234a0*/  LEA R68, P4, R75.reuse, R0, 0x1 ;  /* 0x000000004b447211 */ /* 0x040fe400078808ff */
[----:B------:R-:W-:Y:S02]  /*234b0*/  PRMT R76, R94, 0x7632, R76 ;  /* 0x000076325e4c7816 */ /* 0x000fe4000000004c */
[C---:B---3--:R-:W-:Y:S01]  /*234c0*/  LEA.HI.X.SX32 R69, R75.reuse, R3, 0x1, P4 ;  /* 0x000000034b457211 */ /* 0x048fe200020f0eff */
[----:B------:R-:W-:Y:S01]  /*234d0*/  VIADD R75, R75, UR5 ;  /* 0x000000054b4b7c36 */ /* 0x000fe20008000000 */
[----:B------:R-:W-:Y:S01]  /*234e0*/  @P6 STG.E.U16 desc[UR20][R72.64], R94 ;  /* 0x0000005e48006986 */ /* 0x000fe2000c101514 */
[----:B------:R-:W-:-:S03]  /*234f0*/  VIADD R74, R2, 0xc3 ;  /* 0x000000c3024a7836 */ /* 0x000fc60000000000 */
[----:B------:R3:W-:Y:S01]  /*23500*/  @P2 STG.E.U16 desc[UR20][R68.64], R76 ;  /* 0x0000004c44002986 */ /* 0x0007e2000c101514 */
[----:B------:R-:W-:Y:S01]  /*23510*/  VIADD R70, R2, 0xc4 ;  /* 0x000000c402467836 */ /* 0x000fe20000000000 */
[----:B--2---:R-:W-:Y:S01]  /*23520*/  ISETP.LT.AND P4, PT, R74, UR4, !P0 ;  /* 0x000000044a007c0c */ /* 0x004fe2000c781270 */
[----:B------:R-:W2:Y:S01]  /*23530*/  LDCU UR4, c[0x0][0x39c] ;  /* 0x00007380ff0477ac */ /* 0x000ea20008000800 */
[----:B------:R-:W-:Y:S02]  /*23540*/  VIADD R74, R75, UR5 ;  /* 0x000000054b4a7c36 */ /* 0x000fe40008000000 */
[----:B------:R-:W-:Y:S01]  /*23550*/  VIADD R71, R2, 0xc5 ;  /* 0x000000c502477836 */ /* 0x000fe20000000000 */
[----:B---3--:R-:W-:Y:S02]  /*23560*/  F2FP.BF16.F32.PACK_AB R69, R5, R4 ;  /* 0x000000040545723e */ /* 0x008fe400000010ff */
[----:B------:R-:W-:Y:S02]  /*23570*/  LEA R4, P2, R75, R0, 0x1 ;  /* 0x000000004b047211 */ /* 0x000fe400078408ff */
[----:B------:R-:W-:-:S02]  /*23580*/  PRMT R73, R69, 0x7610, R73 ;  /* 0x0000761045497816 */ /* 0x000fc40000000049 */
[-C--:B------:R-:W-:Y:S02]  /*23590*/  LEA.HI.X.SX32 R5, R75, R3.reuse, 0x1, P2 ;  /* 0x000000034b057211 */ /* 0x080fe400010f0eff */
[----:B-1----:R-:W-:Y:S01]  /*235a0*/  ISETP.LT.AND P2, PT, R70, UR6, !P0 ;  /* 0x0000000646007c0c */ /* 0x002fe2000c741270 */
[----:B------:R-:W1:Y:S01]  /*235b0*/  LDCU UR6, c[0x0][0x39c] ;  /* 0x00007380ff0677ac */ /* 0x000e620008000800 */
[----:B------:R-:W-:Y:S01]  /*235c0*/  LEA R70, P6, R74, R0, 0x1 ;  /* 0x000000004a467211 */ /* 0x000fe200078c08ff */
[----:B------:R3:W-:Y:S01]  /*235d0*/  @P3 STG.E.U16 desc[UR20][R4.64], R73 ;  /* 0x0000004904003986 */ /* 0x0007e2000c101514 */
[----:B0-----:R-:W-:Y:S02]  /*235e0*/  ISETP.LT.AND P3, PT, R71, UR7, !P0 ;  /* 0x0000000747007c0c */ /* 0x001fe4000c761270 */
[----:B------:R-:W-:Y:S01]  /*235f0*/  F2FP.BF16.F32.PACK_AB R7, R7, R6 ;  /* 0x000000060707723e */ /* 0x000fe200000010ff */
[----:B------:R-:W-:Y:S01]  /*23600*/  VIADD R72, R2, 0xc7 ;  /* 0x000000c702487836 */ /* 0x000fe20000000000 */
[C---:B------:R-:W-:Y:S01]  /*23610*/  LEA.HI.X.SX32 R71, R74.reuse, R3, 0x1, P6 ;  /* 0x000000034a477211 */ /* 0x040fe200030f0eff */
[----:B------:R-:W-:Y:S01]  /*23620*/  VIADD R74, R74, UR5 ;  /* 0x000000054a4a7c36 */ /* 0x000fe20008000000 */
[----:B------:R-:W0:Y:S01]  /*23630*/  LDCU UR7, c[0x0][0x39c] ;  /* 0x00007380ff0777ac */ /* 0x000e220008000800 */
[----:B---3--:R-:W-:Y:S01]  /*23640*/  PRMT R5, R69, 0x7632, R5 ;  /* 0x0000763245057816 */ /* 0x008fe20000000005 */
[----:B------:R-:W-:-:S02]  /*23650*/  VIADD R69, R2, 0xc6 ;  /* 0x000000c602457836 */ /* 0x000fc40000000000 */
[CC--:B------:R-:W-:Y:S01]  /*23660*/  LEA R68, P6, R74.reuse, R0.reuse, 0x1 ;  /* 0x000000004a447211 */ /* 0x0c0fe200078c08ff */
[C---:B------:R-:W-:Y:S01]  /*23670*/  VIADD R6, R74.reuse, UR5 ;  /* 0x000000054a067c36 */ /* 0x040fe20008000000 */
[----:B------:R3:W-:Y:S01]  /*23680*/  @P1 STG.E.U16 desc[UR20][R70.64], R5 ;  /* 0x0000000546001986 */ /* 0x0007e2000c101514 */
[----:B--2---:R-:W-:Y:S01]  /*23690*/  ISETP.LT.AND P1, PT, R69, UR4, !P0 ;  /* 0x0000000445007c0c */ /* 0x004fe2000c721270 */
[----:B------:R-:W2:Y:S01]  /*236a0*/  LDCU UR4, c[0x0][0x39c] ;  /* 0x00007380ff0477ac */ /* 0x000ea20008000800 */
[-C--:B------:R-:W-:Y:S02]  /*236b0*/  LEA.HI.X.SX32 R69, R74, R3.reuse, 0x1, P6 ;  /* 0x000000034a457211 */ /* 0x080fe400030f0eff */
[C---:B------:R-:W-:Y:S02]  /*236c0*/  LEA R4, P6, R6.reuse, R0, 0x1 ;  /* 0x0000000006047211 */ /* 0x040fe400078c08ff */
[----:B---3--:R-:W-:Y:S02]  /*236d0*/  PRMT R71, R7, 0x7610, R71 ;  /* 0x0000761007477816 */ /* 0x008fe40000000047 */
[----:B------:R-:W-:-:S03]  /*236e0*/  LEA.HI.X.SX32 R5, R6, R3, 0x1, P6 ;  /* 0x0000000306057211 */ /* 0x000fc600030f0eff */
[----:B------:R3:W-:Y:S01]  /*236f0*/  @P5 STG.E.U16 desc[UR20][R68.64], R71 ;  /* 0x0000004744005986 */ /* 0x0007e2000c101514 */
[----:B-1----:R-:W-:Y:S01]  /*23700*/  ISETP.LT.AND P5, PT, R72, UR6, !P0 ;  /* 0x0000000648007c0c */ /* 0x002fe2000c7a1270 */
[----:B------:R-:W1:Y:S01]  /*23710*/  LDCU UR6, c[0x0][0x39c] ;  /* 0x00007380ff0677ac */ /* 0x000e620008000800 */
[----:B---3--:R-:W-:Y:S01]  /*23720*/  PRMT R69, R7, 0x7632, R69 ;  /* 0x0000763207457816 */ /* 0x008fe20000000045 */
[----:B------:R-:W-:-:S04]  /*23730*/  VIADD R7, R6, UR5 ;  /* 0x0000000506077c36 */ /* 0x000fc80008000000 */
[----:B------:R3:W-:Y:S01]  /*23740*/  @P4 STG.E.U16 desc[UR20][R4.64], R69 ;  /* 0x0000004504004986 */ /* 0x0007e2000c101514 */
[C---:B------:R-:W-:Y:S01]  /*23750*/  LEA R6, P4, R7.reuse, R0, 0x1 ;  /* 0x0000000007067211 */ /* 0x040fe200078808ff */
[----:B------:R-:W-:Y:S01]  /*23760*/  VIADD R70, R7, UR5 ;  /* 0x0000000507467c36 */ /* 0x000fe20008000000 */
[----:B---3--:R-:W-:Y:S01]  /*23770*/  F2FP.BF16.F32.PACK_AB R5, R9, R8 ;  /* 0x000000080905723e */ /* 0x008fe200000010ff */
[----:B------:R-:W-:Y:S01]  /*23780*/  VIADD R8, R2, 0xc8 ;  /* 0x000000c802087836 */ /* 0x000fe20000000000 */
[----:B------:R-:W-:-:S04]  /*23790*/  LEA.HI.X.SX32 R7, R7, R3, 0x1, P4 ;  /* 0x0000000307077211 */ /* 0x000fc800020f0eff */
[----:B--2---:R-:W-:Y:S01]  /*237a0*/  ISETP.LT.AND P6, PT, R8, UR4, !P0 ;  /* 0x0000000408007c0c */ /* 0x004fe2000c7c1270 */
[----:B------:R-:W2:Y:S01]  /*237b0*/  LDCU UR4, c[0x0][0x39c] ;  /* 0x00007380ff0477ac */ /* 0x000ea20008000800 */
[-C--:B------:R-:W-:Y:S01]  /*237c0*/  LEA R8, P4, R70, R0.reuse, 0x1 ;  /* 0x0000000046087211 */ /* 0x080fe200078808ff */
[----:B------:R-:W-:Y:S01]  /*237d0*/  VIADD R4, R2, 0xc9 ;  /* 0x000000c902047836 */ /* 0x000fe20000000000 */
[----:B------:R-:W-:Y:S02]  /*237e0*/  PRMT R68, R5, 0x7632, R68 ;  /* 0x0000763205447816 */ /* 0x000fe40000000044 */
[C---:B------:R-:W-:Y:S01]  /*237f0*/  LEA.HI.X.SX32 R9, R70.reuse, R3, 0x1, P4 ;  /* 0x0000000346097211 */ /* 0x040fe200020f0eff */
[----:B------:R-:W-:Y:S01]  /*23800*/  VIADD R70, R70, UR5 ;  /* 0x0000000546467c36 */ /* 0x000fe20008000000 */
[----:B------:R3:W-:Y:S01]  /*23810*/  @P2 STG.E.U16 desc[UR20][R6.64], R5 ;  /* 0x0000000506002986 */ /* 0x0007e2000c101514 */
[----:B-1----:R-:W-:Y:S01]  /*23820*/  ISETP.LT.AND P2, PT, R4, UR6, !P0 ;  /* 0x0000000604007c0c */ /* 0x002fe2000c741270 */
[----:B------:R-:W1:Y:S02]  /*23830*/  LDCU UR6, c[0x0][0x39c] ;  /* 0x00007380ff0677ac */ /* 0x000e640008000800 */
[----:B------:R4:W-:Y:S01]  /*23840*/  @P3 STG.E.U16 desc[UR20][R8.64], R68 ;  /* 0x0000004408003986 */ /* 0x0009e2000c101514 */
[----:B------:R-:W-:-:S02]  /*23850*/  LEA R4, P3, R70, R0, 0x1 ;  /* 0x0000000046047211 */ /* 0x000fc400078608ff */
[----:B------:R-:W-:Y:S01]  /*23860*/  F2FP.BF16.F32.PACK_AB R11, R11, R10 ;  /* 0x0000000a0b0b723e */ /* 0x000fe200000010ff */
[----:B------:R-:W-:Y:S02]  /*23870*/  VIADD R10, R70, UR5 ;  /* 0x00000005460a7c36 */ /* 0x000fe40008000000 */
[----:B---3--:R-:W-:Y:S01]  /*23880*/  VIADD R6, R2, 0xca ;  /* 0x000000ca02067836 */ /* 0x008fe20000000000 */
[----:B------:R-:W-:Y:S01]  /*23890*/  LEA.HI.X.SX32 R5, R70, R3, 0x1, P3 ;  /* 0x0000000346057211 */ /* 0x000fe200018f0eff */
[----:B------:R-:W-:-:S03]  /*238a0*/  VIADD R7, R2, 0xcb ;  /* 0x000000cb02077836 */ /* 0x000fc60000000000 */
[----:B--2---:R-:W-:Y:S01]  /*238b0*/  ISETP.LT.AND P3, PT, R6, UR4, !P0 ;  /* 0x0000000406007c0c */ /* 0x004fe2000c761270 */
[----:B------:R2:W-:Y:S01]  /*238c0*/  @P1 STG.E.U16 desc[UR20][R4.64], R11 ;  /* 0x0000000b04001986 */ /* 0x0005e2000c101514 */
[----:B------:R-:W-:Y:S01]  /*238d0*/  LEA R6, P4, R10, R0, 0x1 ;  /* 0x000000000a067211 */ /* 0x000fe200078808ff */
[----:B----4-:R-:W-:Y:S01]  /*238e0*/  VIADD R8, R2, 0xcc ;  /* 0x000000cc02087836 */ /* 0x010fe20000000000 */
[----:B0-----:R-:W-:Y:S01]  /*238f0*/  ISETP.LT.AND P1, PT, R7, UR7, !P0 ;  /* 0x0000000707007c0c */ /* 0x001fe2000c721270 */
[----:B------:R-:W0:Y:S01]  /*23900*/  LDCU UR4, c[0x0][0x39c] ;  /* 0x00007380ff0477ac */ /* 0x000e220008000800 */
[C---:B------:R-:W-:Y:S01]  /*23910*/  LEA.HI.X.SX32 R7, R10.reuse, R3, 0x1, P4 ;  /* 0x000000030a077211 */ /* 0x040fe200020f0eff */
[----:B------:R-:W-:Y:S01]  /*23920*/  VIADD R10, R10, UR5 ;  /* 0x000000050a0a7c36 */ /* 0x000fe20008000000 */
[----:B-1----:R-:W-:Y:S01]  /*23930*/  ISETP.LT.AND P4, PT, R8, UR6, !P0 ;  /* 0x0000000608007c0c */ /* 0x002fe2000c781270 */
[----:B------:R-:W1:Y:S01]  /*23940*/  LDCU UR6, c[0x0][0x39c] ;  /* 0x00007380ff0677ac */ /* 0x000e620008000800 */
[----:B--2---:R-:W-:Y:S01]  /*23950*/  PRMT R5, R11, 0x7632, R5 ;  /* 0x000076320b057816 */ /* 0x004fe20000000005 */
[C---:B------:R-:W-:Y:S01]  /*23960*/  VIADD R11, R10.reuse, UR5 ;  /* 0x000000050a0b7c36 */ /* 0x040fe20008000000 */
[----:B------:R-:W-:Y:S01]  /*23970*/  F2FP.BF16.F32.PACK_AB R12, R13, R12 ;  /* 0x0000000c0d0c723e */ /* 0x000fe200000010ff */
[----:B------:R-:W2:Y:S02]  /*23980*/  LDCU UR7, c[0x0][0x39c] ;  /* 0x00007380ff0777ac */ /* 0x000ea40008000800 */
[----:B------:R3:W-:Y:S01]  /*23990*/  @P5 STG.E.U16 desc[UR20][R6.64], R5 ;  /* 0x0000000506005986 */ /* 0x0007e2000c101514 */
[----:B------:R-:W-:-:S04]  /*239a0*/  LEA R8, P5, R10, R0, 0x1 ;  /* 0x000000000a087211 */ /* 0x000fc800078a08ff */
[-C--:B------:R-:W-:Y:S02]  /*239b0*/  LEA.HI.X.SX32 R9, R10, R3.reuse, 0x1, P5 ;  /* 0x000000030a097211 */ /* 0x080fe400028f0eff */
[CC--:B------:R-:W-:Y:S01]  /*239c0*/  LEA R4, P5, R11.reuse, R0.reuse, 0x1 ;  /* 0x000000000b047211 */ /* 0x0c0fe200078a08ff */
[----:B------:R-:W-:Y:S01]  /*239d0*/  VIADD R10, R2, 0xcd ;  /* 0x000000cd020a7836 */ /* 0x000fe20000000000 */
[C---:B------:R-:W-:Y:S02]  /*239e0*/  PRMT R13, R12.reuse, 0x7632, R13 ;  /* 0x000076320c0d7816 */ /* 0x040fe4000000000d */
[----:B---3--:R-:W-:Y:S02]  /*239f0*/  PRMT R7, R12, 0x7610, R7 ;  /* 0x000076100c077816 */ /* 0x008fe40000000007 */
[CC--:B------:R-:W-:Y:S01]  /*23a00*/  LEA.HI.X.SX32 R5, R11.reuse, R3.reuse, 0x1, P5 ;  /* 0x000000030b057211 */ /* 0x0c0fe200028f0eff */
[----:B------:R-:W-:Y:S01]  /*23a10*/  VIADD R11, R11, UR5 ;  /* 0x000000050b0b7c36 */ /* 0x000fe20008000000 */
[----:B0-----:R-:W-:Y:S01]  /*23a20*/  ISETP.LT.AND P5, PT, R10, UR4, !P0 ;  /* 0x000000040a007c0c */ /* 0x001fe2000c7a1270 */
[----:B------:R0:W-:Y:S01]  /*23a30*/  @P6 STG.E.U16 desc[UR20][R8.64], R7 ;  /* 0x0000000708006986 */ /* 0x0001e2000c101514 */
[----:B------:R-:W3:Y:S03]  /*23a40*/  LDCU UR4, c[0x0][0x39c] ;  /* 0x00007380ff0477ac */ /* 0x000ee60008000800 */
[----:B------:R4:W-:Y:S01]  /*23a50*/  @P2 STG.E.U16 desc[UR20][R4.64], R13 ;  /* 0x0000000d04002986 */ /* 0x0009e2000c101514 */
[C---:B------:R-:W-:Y:S01]  /*23a60*/  LEA R6, P2, R11.reuse, R0, 0x1 ;  /* 0x000000000b067211 */ /* 0x040fe200078408ff */
[----:B------:R-:W-:Y:S01]  /*23a70*/  VIADD R10, R11, UR5 ;  /* 0x000000050b0a7c36 */ /* 0x000fe20008000000 */
[----:B------:R-:W-:Y:S01]  /*23a80*/  F2FP.BF16.F32.PACK_AB R14, R15, R14 ;  /* 0x0000000e0f0e723e */ /* 0x000fe200000010ff */
[C---:B------:R-:W-:Y:S01]  /*23a90*/  VIADD R12, R2.reuse, 0xce ;  /* 0x000000ce020c7836 */ /* 0x040fe20000000000 */
[----:B0-----:R-:W-:Y:S01]  /*23aa0*/  LEA.HI.X.SX32 R7, R11, R3, 0x1, P2 ;  /* 0x000000030b077211 */ /* 0x001fe200010f0eff */
[----:B------:R-:W-:Y:S01]  /*23ab0*/  VIADD R9, R2, 0xcf ;  /* 0x000000cf02097836 */ /* 0x000fe20000000000 */
[----:B------:R-:W-:-:S02]  /*23ac0*/  LEA R8, P6, R10, R0, 0x1 ;  /* 0x000000000a087211 */ /* 0x000fc400078c08ff */
[----:B-1----:R-:W-:Y:S01]  /*23ad0*/  ISETP.LT.AND P2, PT, R12, UR6, !P0 ;  /* 0x000000060c007c0c */ /* 0x002fe2000c741270 */
[----:B------:R0:W-:Y:S01]  /*23ae0*/  @P3 STG.E.U16 desc[UR20][R6.64], R14 ;  /* 0x0000000e06003986 */ /* 0x0001e2000c101514 */
[----:B------:R-:W1:Y:S01]  /*23af0*/  LDCU UR6, c[0x0][0x39c] ;  /* 0x00007380ff0677ac */ /* 0x000e620008000800 */
[----:B--2---:R-:W-:Y:S01]  /*23b00*/  ISETP.LT.AND P3, PT, R9, UR7, !P0 ;  /* 0x0000000709007c0c */ /* 0x004fe2000c761270 */
[----:B----4-:R-:W-:Y:S01]  /*23b10*/  VIADD R5, R2, 0xd0 ;  /* 0x000000d002057836 */ /* 0x010fe20000000000 */
[C---:B------:R-:W-:Y:S01]  /*23b20*/  LEA.HI.X.SX32 R9, R10.reuse, R3, 0x1, P6 ;  /* 0x000000030a097211 */ /* 0x040fe200030f0eff */
[----:B------:R-:W-:Y:S01]  /*23b30*/  VIADD R10, R10, UR5 ;  /* 0x000000050a0a7c36 */ /* 0x000fe20008000000 */
[----:B------:R-:W-:Y:S01]  /*23b40*/  F2FP.BF16.F32.PACK_AB R16, R17, R16 ;  /* 0x000000101110723e */ /* 0x000fe200000010ff */
[----:B------:R-:W-:Y:S01]  /*23b50*/  VIADD R12, R2, 0xd2 ;  /* 0x000000d2020c7836 */ /* 0x000fe20000000000 */
[----:B------:R-:W-:Y:S01]  /*23b60*/  F2FP.BF16.F32.PACK_AB R18, R19, R18 ;  /* 0x000000121312723e */ /* 0x000fe200000010ff */
[----:B------:R-:W2:Y:S01]  /*23b70*/  LDCU UR7, c[0x0][0x39c] ;  /* 0x00007380ff0777ac */ /* 0x000ea20008000800 */
[----:B0-----:R-:W-:-:S02]  /*23b80*/  PRMT R7, R14, 0x7632, R7 ;  /* 0x000076320e077816 */ /* 0x001fc40000000007 */
[----:B------:R-:W-:-:S03]  /*23b90*/  LEA R4, P6, R10, R0, 0x1 ;  /* 0x000000000a047211 */ /* 0x000fc600078c08ff */
[----:B------:R0:W-:Y:S01]  /*23ba0*/  @P1 STG.E.U16 desc[UR20][R8.64], R7 ;  /* 0x0000000708001986 */ /* 0x0001e2000c101514 */
[----:B---3--:R-:W-:Y:S01]  /*23bb0*/  ISETP.LT.AND P1, PT, R5, UR4, !P0 ;  /* 0x0000000405007c0c */ /* 0x008fe2000c721270 */
[----:B------:R-:W3:Y:S01]  /*23bc0*/  LDCU UR4, c[0x0][0x39c] ;  /* 0x00007380ff0477ac */ /* 0x000ee20008000800 */
[C---:B------:R-:W-:Y:S01]  /*23bd0*/  VIADD R11, R10.reuse, UR5 ;  /* 0x000000050a0b7c36 */ /* 0x040fe20008000000 */
[----:B------:R-:W-:Y:S01]  /*23be0*/  LEA.HI.X.SX32 R5, R10, R3, 0x1, P6 ;  /* 0x000000030a057211 */ /* 0x000fe200030f0eff */
[----:B------:R-:W-:-:S03]  /*23bf0*/  VIADD R10, R2, 0xd1 ;  /* 0x000000d1020a7836 */ /* 0x000fc60000000000 */
[C---:B------:R-:W-:Y:S01]  /*23c00*/  LEA R6, P6, R11.reuse, R0, 0x1 ;  /* 0x000000000b067211 */ /* 0x040fe200078c08ff */
[----:B------:R4:W-:Y:S01]  /*23c10*/  @P4 STG.E.U16 desc[UR20][R4.64], R16 ;  /* 0x0000001004004986 */ /* 0x0009e2000c101514 */
[----:B-1----:R-:W-:Y:S01]  /*23c20*/  ISETP.LT.AND P4, PT, R10, UR6, !P0 ;  /* 0x000000060a007c0c */ /* 0x002fe2000c781270 */
[----:B------:R-:W1:Y:S01]  /*23c30*/  LDCU UR6, c[0x0][0x39c] ;  /* 0x00007380ff0677ac */ /* 0x000e620008000800 */
[C---:B0-----:R-:W-:Y:S01]  /*23c40*/  LEA.HI.X.SX32 R7, R11.reuse, R3, 0x1, P6 ;  /* 0x000000030b077211 */ /* 0x041fe200030f0eff */
[----:B------:R-:W-:Y:S01]  /*23c50*/  VIADD R11, R11, UR5 ;  /* 0x000000050b0b7c36 */ /* 0x000fe20008000000 */
[----:B----4-:R-:W-:-:S03]  /*23c60*/  PRMT R5, R16, 0x7632, R5 ;  /* 0x0000763210057816 */ /* 0x010fc60000000005 */
[C---:B------:R-:W-:Y:S01]  /*23c70*/  VIADD R10, R11.reuse, UR5 ;  /* 0x000000050b0a7c36 */ /* 0x040fe20008000000 */
[----:B---3--:R-:W-:Y:S01]  /*23c80*/  ISETP.LT.AND P6, PT, R12, UR4, !P0 ;  /* 0x000000040c007c0c */ /* 0x008fe2000c7c1270 */
[----:B------:R-:W0:Y:S01]  /*23c90*/  LDCU UR4, c[0x0][0x39c] ;  /* 0x00007380ff0477ac */ /* 0x000e220008000800 */
[----:B------:R3:W-:Y:S01]  /*23ca0*/  @P5 STG.E.U16 desc[UR20][R6.64], R5 ;  /* 0x0000000506005986 */ /* 0x0007e2000c101514 */
[----:B------:R-:W-:-:S04]  /*23cb0*/  LEA R8, P5, R11, R0, 0x1 ;  /* 0x000000000b087211 */ /* 0x000fc800078a08ff */
[----:B------:R-:W-:Y:S02]  /*23cc0*/  LEA.HI.X.SX32 R9, R11, R3, 0x1, P5 ;  /* 0x000000030b097211 */ /* 0x000fe400028f0eff */
[----:B------:R-:W-:Y:S01]  /*23cd0*/  LEA R4, P5, R10, R0, 0x1 ;  /* 0x000000000a047211 */ /* 0x000fe200078a08ff */
[----:B---3--:R-:W-:-:S03]  /*23ce0*/  VIADD R6, R2, 0xd3 ;  /* 0x000000d302067836 */ /* 0x008fc60000000000 */
[C---:B------:R-:W-:Y:S01]  /*23cf0*/  LEA.HI.X.SX32 R5, R10.reuse, R3, 0x1, P5 ;  /* 0x000000030a057211 */ /* 0x040fe200028f0eff */
[----:B------:R-:W-:Y:S01]  /*23d00*/  VIADD R10, R10, UR5 ;  /* 0x000000050a0a7c36 */ /* 0x000fe20008000000 */
[----:B------:R-:W-:Y:S01]  /*23d10*/  PRMT R7, R18, 0x7632, R7 ;  /* 0x0000763212077816 */ /* 0x000fe20000000007 */
[----:B------:R3:W-:Y:S01]  /*23d20*/  @P2 STG.E.U16 desc[UR20][R8.64], R18 ;  /* 0x0000001208002986 */ /* 0x0007e2000c101514 */
[----:B-1----:R-:W-:Y:S01]  /*23d30*/  ISETP.LT.AND P2, PT, R6, UR6, !P0 ;  /* 0x0000000606007c0c */ /* 0x002fe2000c741270 */
[----:B------:R-:W1:Y:S02]  /*23d40*/  LDCU UR6, c[0x0][0x39c] ;  /* 0x00007380ff0677ac */ /* 0x000e640008000800 */
[----:B------:R4:W-:Y:S01]  /*23d50*/  @P3 STG.E.U16 desc[UR20][R4.64], R7 ;  /* 0x0000000704003986 */ /* 0x0009e2000c101514 */
[C---:B------:R-:W-:Y:S01]  /*23d60*/  LEA R6, P3, R10.reuse, R0, 0x1 ;  /* 0x000000000a067211 */ /* 0x040fe200078608ff */
[----:B------:R-:W-:Y:S01]  /*23d70*/  VIADD R11, R10, UR5 ;  /* 0x000000050a0b7c36 */ /* 0x000fe20008000000 */
[----:B------:R-:W-:Y:S01]  /*23d80*/  F2FP.BF16.F32.PACK_AB R20, R21, R20 ;  /* 0x000000141514723e */ /* 0x000fe200000010ff */
[----:B---3--:R-:W-:-:S02]  /*23d90*/  VIADD R8, R2, 0xd4 ;  /* 0x000000d402087836 */ /* 0x008fc40000000000 */
[----:B------:R-:W-:Y:S01]  /*23da0*/  VIADD R9, R2, 0xd5 ;  /* 0x000000d502097836 */ /* 0x000fe20000000000 */
[-C--:B----4-:R-:W-:Y:S02]  /*23db0*/  LEA.HI.X.SX32 R7, R10, R3.reuse, 0x1, P3 ;  /* 0x000000030a077211 */ /* 0x090fe400018f0eff */
[----:B0-----:R-:W-:Y:S01]  /*23dc0*/  ISETP.LT.AND P3, PT, R8, UR4, !P0 ;  /* 0x0000000408007c0c */ /* 0x001fe2000c761270 */
[----:B------:R-:W-:Y:S01]  /*23dd0*/  VIADD R4, R2, 0xd6 ;  /* 0x000000d602047836 */ /* 0x000fe20000000000 */
[----:B------:R-:W-:Y:S01]  /*23de0*/  LEA R8, P5, R11, R0, 0x1 ;  /* 0x000000000b087211 */ /* 0x000fe200078a08ff */
[----:B------:R-:W-:Y:S01]  /*23df0*/  @P1 STG.E.U16 desc[UR20][R6.64], R20 ;  /* 0x0000001406001986 */ /* 0x000fe2000c101514 */
[----:B--2---:R-:W-:Y:S01]  /*23e00*/  ISETP.LT.AND P1, PT, R9, UR7, !P0 ;  /* 0x0000000709007c0c */ /* 0x004fe2000c721270 */
[----:B------:R-:W0:Y:S01]  /*23e10*/  LDCU UR4, c[0x0][0x39c] ;  /* 0x00007380ff0477ac */ /* 0x000e220008000800 */
[C---:B------:R-:W-:Y:S01]  /*23e20*/  LEA.HI.X.SX32 R9, R11.reuse, R3, 0x1, P5 ;  /* 0x000000030b097211 */ /* 0x040fe200028f0eff */
[----:B------:R-:W-:Y:S01]  /*23e30*/  VIADD R11, R11, UR5 ;  /* 0x000000050b0b7c36 */ /* 0x000fe20008000000 */
[----:B------:R-:W-:Y:S01]  /*23e40*/  PRMT R5, R20, 0x7632, R5 ;  /* 0x0000763214057816 */ /* 0x000fe20000000005 */
[----:B------:R-:W2:Y:S01]  /*23e50*/  LDCU UR7, c[0x0][0x39c] ;  /* 0x00007380ff0777ac */ /* 0x000ea20008000800 */
[----:B-1----:R-:W-:Y:S01]  /*23e60*/  ISETP.LT.AND P5, PT, R4, UR6, !P0 ;  /* 0x0000000604007c0c */ /* 0x002fe2000c7a1270 */
[----:B------:R-:W-:-:S02]  /*23e70*/  VIADD R10, R11, UR5 ;  /* 0x000000050b0a7c36 */ /* 0x000fc40008000000 */
[----:B------:R1:W-:Y:S01]  /*23e80*/  @P4 STG.E.U16 desc[UR20][R8.64], R5 ;  /* 0x0000000508004986 */ /* 0x0003e2000c101514 */
[----:B------:R-:W-:Y:S01]  /*23e90*/  LEA R4, P4, R11, R0, 0x1 ;  /* 0x000000000b047211 */ /* 0x000fe200078808ff */
[----:B------:R-:W3:Y:S01]  /*23ea0*/  LDCU UR6, c[0x0][0x39c] ;  /* 0x00007380ff0677ac */ /* 0x000ee20008000800 */
        /* <DEDUP_REMOVED lines=15> */
[----:B-1----:R-:W-:Y:S01]  /*23fa0*/  VIADD R5, R2, 0xd9 ;  /* 0x000000d902057836 */ /* 0x002fe20000000000 */
[----:B------:R-:W-:Y:S02]  /*23fb0*/  LEA R4, P6, R11, R0, 0x1 ;  /* 0x000000000b047211 */ /* 0x000fe400078c08ff */
[-C--:B----4-:R-:W-:Y:S02]  /*23fc0*/  LEA.HI.X.SX32 R9, R10, R3.reuse, 0x1, P2 ;  /* 0x000000030a097211 */ /* 0x090fe400010f0eff */
[----:B---3--:R-:W-:Y:S01]  /*23fd0*/  ISETP.LT.AND P2, PT, R12, UR6, !P0 ;  /* 0x000000060c007c0c */ /* 0x008fe2000c741270 */
[----:B------:R-:W1:Y:S02]  /*23fe0*/  LDCU UR6, c[0x0][0x39c] ;  /* 0x00007380ff0677ac */ /* 0x000e640008000800 */
[----:B------:R3:W-:Y:S01]  /*23ff0*/  @P3 STG.E.U16 desc[UR20][R8.64], R24 ;  /* 0x0000001808003986 */ /* 0x0007e2000c101514 */
[----:B--2---:R-:W-:Y:S01]  /*24000*/  ISETP.LT.AND P3, PT, R5, UR7, !P0 ;  /* 0x0000000705007c0c */ /* 0x004fe2000c761270 */
[C---:B------:R-:W-:Y:S01]  /*24010*/  VIADD R7, R2.reuse, 0xda ;  /* 0x000000da02077836 */ /* 0x040fe20000000000 */
[C---:B------:R-:W-:Y:S01]  /*24020*/  LEA.HI.X.SX32 R5, R11.reuse, R3, 0x1, P6 ;  /* 0x000000030b057211 */ /* 0x040fe200030f0eff */
[----:B------:R-:W-:Y:S01]  /*24030*/  VIADD R11, R11, UR5 ;  /* 0x000000050b0b7c36 */ /* 0x000fe20008000000 */
[----:B------:R-:W-:Y:S01]  /*24040*/  F2FP.BF16.F32.PACK_AB R26, R27, R26 ;  /* 0x0000001a1b1a723e */ /* 0x000fe200000010ff */
[----:B------:R-:W-:Y:S01]  /*24050*/  VIADD R12, R2, 0xdc ;  /* 0x000000dc020c7836 */ /* 0x000fe20000000000 */
[----:B------:R-:W-:Y:S01]  /*24060*/  F2FP.BF16.F32.PACK_AB R28, R29, R28 ;  /* 0x0000001c1d1c723e */ /* 0x000fe200000010ff */
[----:B------:R-:W2:Y:S01]  /*24070*/  LDCU UR7, c[0x0][0x39c] ;  /* 0x00007380ff0777ac */ /* 0x000ea20008000800 */
[----:B---3--:R-:W-:-:S02]  /*24080*/  PRMT R9, R24, 0x7632, R9 ;  /* 0x0000763218097816 */ /* 0x008fc40000000009 */
        /* <DEDUP_REMOVED lines=37> */
[C---:B------:R-:W-:Y:S01]  /*242e0*/  LEA R4, P4, R10.reuse, R0, 0x1 ;  /* 0x000000000a047211 */ /* 0x040fe200078808ff */
        /* <DEDUP_REMOVED lines=10> */
[C---:B------:R-:W-:Y:S01]  /*24390*/  LEA R6, P5, R10.reuse, R0, 0x1 ;  /* 0x000000000a067211 */ /* 0x040fe200078a08ff */
[----:B------:R-:W3:Y:S01]  /*243a0*/  LDCU UR6, c[0x0][0x39c] ;  /* 0x00007380ff0677ac */ /* 0x000ee20008000800 */
[----:B------:R-:W-:Y:S02]  /*243b0*/  F2FP.BF16.F32.PACK_AB R32, R33, R32 ;  /* 0x000000202120723e */ /* 0x000fe400000010ff */
[-C--:B-1----:R-:W-:Y:S02]  /*243c0*/  LEA.HI.X.SX32 R7, R10, R3.reuse, 0x1, P5 ;  /* 0x000000030a077211 */ /* 0x082fe400028f0eff */
[CC--:B------:R-:W-:Y:S01]  /*243d0*/  LEA R8, P5, R11.reuse, R0.reuse, 0x1 ;  /* 0x000000000b087211 */ /* 0x0c0fe200078a08ff */
        /* <DEDUP_REMOVED lines=19> */
[----:B------:R-:W-:Y:S01]  /*24510*/  VIADD R9, R2, 0xe4 ;  /* 0x000000e402097836 */ /* 0x000fe20000000000 */
        /* <DEDUP_REMOVED lines=23> */
[CC--:B------:R-:W-:Y:S02]  /*24690*/  LEA R6, P5, R11.reuse, R0.reuse, 0x1 ;  /* 0x000000000b067211 */ /* 0x0c0fe400078a08ff */
        /* <DEDUP_REMOVED lines=29> */
[----:B------:R-:W-:Y:S01]  /*24870*/  VIADD R10, R11, UR5 ;  /* 0x000000050b0a7c36 */ /* 0x000fe20008000000 */
[----:B------:R-:W-:Y:S01]  /*24880*/  F2FP.BF16.F32.PACK_AB R42, R43, R42 ;  /* 0x0000002a2b2a723e */ /* 0x000fe200000010ff */
[----:B------:R-:W0:Y:S02]  /*24890*/  LDCU UR7, c[0x0][0x39c] ;  /* 0x00007380ff0777ac */ /* 0x000e240008000800 */
[----:B------:R3:W-:Y:S01]  /*248a0*/  @P4 STG.E.U16 desc[UR20][R6.64], R5 ;  /* 0x0000000506004986 */ /* 0x0007e2000c101514 */
[----:B------:R-:W-:-:S04]  /*248b0*/  LEA R8, P4, R11, R0, 0x1 ;  /* 0x000000000b087211 */ /* 0x000fc800078808ff */
[-C--:B------:R-:W-:Y:S02]  /*248c0*/  LEA.HI.X.SX32 R9, R11, R3.reuse, 0x1, P4 ;  /* 0x000000030b097211 */ /* 0x080fe400020f0eff */
[-C--:B------:R-:W-:Y:S01]  /*248d0*/  LEA R4, P4, R10, R0.reuse, 0x1 ;  /* 0x000000000a047211 */ /* 0x080fe200078808ff */
[----:B------:R-:W-:Y:S01]  /*248e0*/  VIADD R11, R2, 0xeb ;  /* 0x000000eb020b7836 */ /* 0x000fe20000000000 */
[----:B---3--:R-:W-:Y:S02]  /*248f0*/  PRMT R7, R42, 0x7632, R7 ;  /* 0x000076322a077816 */ /* 0x008fe40000000007 */
[C---:B------:R-:W-:Y:S01]  /*24900*/  LEA.HI.X.SX32 R5, R10.reuse, R3, 0x1, P4 ;  /* 0x000000030a057211 */ /* 0x040fe200020f0eff */
[----:B------:R-:W-:Y:S01]  /*24910*/  VIADD R10, R10, UR5 ;  /* 0x000000050a0a7c36 */ /* 0x000fe20008000000 */
[----:B------:R3:W-:Y:S01]  /*24920*/  @P6 STG.E.U16 desc[UR20][R8.64], R42 ;  /* 0x0000002a08006986 */ /* 0x0007e2000c101514 */
[----:B--2---:R-:W-:Y:S01]  /*24930*/  ISETP.LT.AND P4, PT, R11, UR4, !P0 ;  /* 0x000000040b007c0c */ /* 0x004fe2000c781270 */
[----:B------:R-:W2:Y:S02]  /*24940*/  LDCU UR4, c[0x0][0x39c] ;  /* 0x00007380ff0477ac */ /* 0x000ea40008000800 */
[----:B------:R4:W-:Y:S01]  /*24950*/  @P2 STG.E.U16 desc[UR20][R4.64], R7 ;  /* 0x0000000704002986 */ /* 0x0009e2000c101514 */
[C---:B------:R-:W-:Y:S01]  /*24960*/  LEA R6, P2, R10.reuse, R0, 0x1 ;  /* 0x000000000a067211 */ /* 0x040fe200078408ff */
[----:B------:R-:W-:Y:S01]  /*24970*/  VIADD R11, R10, UR5 ;  /* 0x000000050a0b7c36 */ /* 0x000fe20008000000 */
[----:B------:R-:W-:Y:S01]  /*24980*/  F2FP.BF16.F32.PACK_AB R44, R45, R44 ;  /* 0x0000002c2d2c723e */ /* 0x000fe200000010ff */
[----:B------:R-:W-:-:S02]  /*24990*/  VIADD R12, R2, 0xec ;  /* 0x000000ec020c7836 */ /* 0x000fc40000000000 */
[----:B---3--:R-:W-:Y:S01]  /*249a0*/  VIADD R9, R2, 0xed ;  /* 0x000000ed02097836 */ /* 0x008fe20000000000 */
[----:B------:R-:W-:Y:S02]  /*249b0*/  LEA R8, P6, R11, R0, 0x1 ;  /* 0x000000000b087211 */ /* 0x000fe400078c08ff */
[-C--:B----4-:R-:W-:Y:S02]  /*249c0*/  LEA.HI.X.SX32 R7, R10, R3.reuse, 0x1, P2 ;  /* 0x000000030a077211 */ /* 0x090fe400010f0eff */
[----:B-1----:R-:W-:Y:S01]  /*249d0*/  ISETP.LT.AND P2, PT, R12, UR6, !P0 ;  /* 0x000000060c007c0c */ /* 0x002fe2000c741270 */
[----:B------:R-:W1:Y:S02]  /*249e0*/  LDCU UR6, c[0x0][0x39c] ;  /* 0x00007380ff0677ac */ /* 0x000e640008000800 */
[----:B------:R3:W-:Y:S01]  /*249f0*/  @P5 STG.E.U16 desc[UR20][R6.64], R44 ;  /* 0x0000002c06005986 */ /* 0x0007e2000c101514 */
[----:B0-----:R-:W-:Y:S01]  /*24a00*/  ISETP.LT.AND P5, PT, R9, UR7, !P0 ;  /* 0x0000000709007c0c */ /* 0x001fe2000c7a1270 */
[C---:B------:R-:W-:Y:S01]  /*24a10*/  VIADD R5, R2.reuse, 0xee ;  /* 0x000000ee02057836 */ /* 0x040fe20000000000 */
[C---:B------:R-:W-:Y:S01]  /*24a20*/  LEA.HI.X.SX32 R9, R11.reuse, R3, 0x1, P6 ;  /* 0x000000030b097211 */ /* 0x040fe200030f0eff */
[----:B------:R-:W-:Y:S01]  /*24a30*/  VIADD R11, R11, UR5 ;  /* 0x000000050b0b7c36 */ /* 0x000fe20008000000 */
[----:B------:R-:W-:Y:S01]  /*24a40*/  F2FP.BF16.F32.PACK_AB R46, R47, R46 ;  /* 0x0000002e2f2e723e */ /* 0x000fe200000010ff */
[----:B------:R-:W-:Y:S01]  /*24a50*/  VIADD R12, R2, 0xf0 ;  /* 0x000000f0020c7836 */ /* 0x000fe20000000000 */
[----:B------:R-:W-:-:S02]  /*24a60*/  F2FP.BF16.F32.PACK_AB R48, R49, R48 ;  /* 0x000000303130723e */ /* 0x000fc400000010ff */
[----:B---3--:R-:W-:Y:S01]  /*24a70*/  PRMT R7, R44, 0x7632, R7 ;  /* 0x000076322c077816 */ /* 0x008fe20000000007 */
[C---:B------:R-:W-:Y:S01]  /*24a80*/  VIADD R10, R11.reuse, UR5 ;  /* 0x000000050b0a7c36 */ /* 0x040fe20008000000 */
[-C--:B------:R-:W-:Y:S01]  /*24a90*/  LEA R4, P6, R11, R0.reuse, 0x1 ;  /* 0x000000000b047211 */ /* 0x080fe200078c08ff */
[----:B------:R-:W0:Y:S02]  /*24aa0*/  LDCU UR7, c[0x0][0x39c] ;  /* 0x00007380ff0777ac */ /* 0x000e240008000800 */
[----:B------:R3:W-:Y:S01]  /*24ab0*/  @P1 STG.E.U16 desc[UR20][R8.64], R7 ;  /* 0x0000000708001986 */ /* 0x0007e2000c101514 */
[----:B--2---:R-:W-:Y:S01]  /*24ac0*/  ISETP.LT.AND P1, PT, R5, UR4, !P0 ;  /* 0x0000000405007c0c */ /* 0x004fe2000c721270 */
[----:B------:R-:W2:Y:S01]  /*24ad0*/  LDCU UR4, c[0x0][0x39c] ;  /* 0x00007380ff0477ac */ /* 0x000ea20008000800 */
[----:B------:R-:W-:Y:S01]  /*24ae0*/  LEA.HI.X.SX32 R5, R11, R3, 0x1, P6 ;  /* 0x000000030b057211 */ /* 0x000fe200030f0eff */
[----:B------:R-:W-:Y:S01]  /*24af0*/  VIADD R11, R2, 0xef ;  /* 0x000000ef020b7836 */ /* 0x000fe20000000000 */
[----:B------:R-:W-:-:S03]  /*24b00*/  LEA R6, P6, R10, R0, 0x1 ;  /* 0x000000000a067211 */ /* 0x000fc600078c08ff */
[----:B------:R4:W-:Y:S01]  /*24b10*/  @P3 STG.E.U16 desc[UR20][R4.64], R46 ;  /* 0x0000002e04003986 */ /* 0x0009e2000c101514 */
[----:B-1----:R-:W-:Y:S01]  /*24b20*/  ISETP.LT.AND P3, PT, R11, UR6, !P0 ;  /* 0x000000060b007c0c */ /* 0x002fe2000c761270 */
[----:B------:R-:W1:Y:S01]  /*24b30*/  LDCU UR6, c[0x0][0x39c] ;  /* 0x00007380ff0677ac */ /* 0x000e620008000800 */
[C---:B---3--:R-:W-:Y:S01]  /*24b40*/  LEA.HI.X.SX32 R7, R10.reuse, R3, 0x1, P6 ;  /* 0x000000030a077211 */ /* 0x048fe200030f0eff */
[----:B------:R-:W-:Y:S01]  /*24b50*/  VIADD R10, R10, UR5 ;  /* 0x000000050a0a7c36 */ /* 0x000fe20008000000 */
[----:B----4-:R-:W-:-:S03]  /*24b60*/  PRMT R5, R46, 0x7632, R5 ;  /* 0x000076322e057816 */ /* 0x010fc60000000005 */
[C---:B------:R-:W-:Y:S02]  /*24b70*/  VIADD R11, R10.reuse, UR5 ;  /* 0x000000050a0b7c36 */ /* 0x040fe40008000000 */
[----:B------:R3:W-:Y:S01]  /*24b80*/  @P4 STG.E.U16 desc[UR20][R6.64], R5 ;  /* 0x0000000506004986 */ /* 0x0007e2000c101514 */
[----:B------:R-:W-:-:S04]  /*24b90*/  LEA R8, P4, R10, R0, 0x1 ;  /* 0x000000000a087211 */ /* 0x000fc800078808ff */
[----:B------:R-:W-:Y:S02]  /*24ba0*/  LEA.HI.X.SX32 R9, R10, R3, 0x1, P4 ;  /* 0x000000030a097211 */ /* 0x000fe400020f0eff */
[----:B--2---:R-:W-:Y:S01]  /*24bb0*/  ISETP.LT.AND P4, PT, R12, UR4, !P0 ;  /* 0x000000040c007c0c */ /* 0x004fe2000c781270 */
[----:B------:R-:W2:Y:S01]  /*24bc0*/  LDCU UR4, c[0x0][0x39c] ;  /* 0x00007380ff0477ac */ /* 0x000ea20008000800 */
        /* <DEDUP_REMOVED lines=15> */
[----:B--2---:R-:W-:Y:S01]  /*24cc0*/  ISETP.LT.AND P6, PT, R8, UR4, !P0 ;  /* 0x0000000408007c0c */ /* 0x004fe2000c7c1270 */
[----:B------:R-:W-:Y:S01]  /*24cd0*/  VIADD R4, R2, 0xf4 ;  /* 0x000000f402047836 */ /* 0x000fe20000000000 */
[C---:B------:R-:W-:Y:S01]  /*24ce0*/  LEA R8, P5, R10.reuse, R0, 0x1 ;  /* 0x000000000a087211 */ /* 0x040fe200078a08ff */
[----:B------:R-:W-:Y:S01]  /*24cf0*/  @P1 STG.E.U16 desc[UR20][R6.64], R50 ;  /* 0x0000003206001986 */ /* 0x000fe2000c101514 */
[----:B0-----:R-:W-:Y:S01]  /*24d00*/  ISETP.LT.AND P1, PT, R9, UR7, !P0 ;  /* 0x0000000709007c0c */ /* 0x001fe2000c721270 */
        /* <DEDUP_REMOVED lines=15> */
[CC--:B------:R-:W-:Y:S01]  /*24e00*/  LEA.HI.X.SX32 R7, R11.reuse, R3.reuse, 0x1, P3 ;  /* 0x000000030b077211 */ /* 0x0c0fe200018f0eff */
        /* <DEDUP_REMOVED lines=8> */
[----:B-1----:R-:W-:Y:S01]  /*24e90*/  VIADD R5, R2, 0xf7 ;  /* 0x000000f702057836 */ /* 0x002fe20000000000 */
[----:B----4-:R-:W-:-:S02]  /*24ea0*/  LEA.HI.X.SX32 R9, R11, R3, 0x1, P2 ;  /* 0x000000030b097211 */ /* 0x010fc400010f0eff */
[-C--:B------:R-:W-:Y:S01]  /*24eb0*/  LEA R4, P2, R10, R0.reuse, 0x1 ;  /* 0x000000000a047211 */ /* 0x080fe200078408ff */
[C---:B------:R-:W-:Y:S02]  /*24ec0*/  VIADD R6, R2.reuse, 0xf8 ;  /* 0x000000f802067836 */ /* 0x040fe40000000000 */
[----:B------:R-:W-:Y:S01]  /*24ed0*/  @P6 STG.E.U16 desc[UR20][R8.64], R54 ;  /* 0x0000003608006986 */ /* 0x000fe2000c101514 */
[----:B--2---:R-:W-:Y:S01]  /*24ee0*/  ISETP.LT.AND P6, PT, R5, UR7, !P0 ;  /* 0x0000000705007c0c */ /* 0x004fe2000c7c1270 */
[----:B------:R-:W-:Y:S01]  /*24ef0*/  VIADD R12, R2, 0xf6 ;  /* 0x000000f6020c7836 */ /* 0x000fe20000000000 */
[CC--:B------:R-:W-:Y:S01]  /*24f00*/  LEA.HI.X.SX32 R5, R10.reuse, R3.reuse, 0x1, P2 ;  /* 0x000000030a057211 */ /* 0x0c0fe200010f0eff */
[----:B------:R-:W-:Y:S01]  /*24f10*/  VIADD R10, R10, UR5 ;  /* 0x000000050a0a7c36 */ /* 0x000fe20008000000 */
[----:B------:R-:W-:Y:S01]  /*24f20*/  PRMT R7, R54, 0x7632, R7 ;  /* 0x0000763236077816 */ /* 0x000fe20000000007 */
[----:B------:R-:W1:Y:S01]  /*24f30*/  LDCU UR7, c[0x0][0x39c] ;  /* 0x00007380ff0777ac */ /* 0x000e620008000800 */
[----:B0-----:R-:W-:Y:S01]  /*24f40*/  ISETP.LT.AND P2, PT, R6, UR4, !P0 ;  /* 0x0000000406007c0c */ /* 0x001fe2000c741270 */
[----:B------:R-:W-:Y:S01]  /*24f50*/  VIADD R11, R10, UR5 ;  /* 0x000000050a0b7c36 */ /* 0x000fe20008000000 */
[----:B---3--:R-:W-:Y:S01]  /*24f60*/  ISETP.LT.AND P3, PT, R12, UR6, !P0 ;  /* 0x000000060c007c0c */ /* 0x008fe2000c761270 */
[----:B------:R0:W-:Y:S01]  /*24f70*/  @P1 STG.E.U16 desc[UR20][R4.64], R7 ;  /* 0x0000000704001986 */ /* 0x0001e2000c101514 */
[C---:B------:R-:W-:Y:S01]  /*24f80*/  LEA R6, P1, R10.reuse, R0, 0x1 ;  /* 0x000000000a067211 */ /* 0x040fe200078208ff */
[----:B------:R-:W2:Y:S01]  /*24f90*/  LDCU UR6, c[0x0][0x39c] ;  /* 0x00007380ff0677ac */ /* 0x000ea20008000800 */
[----:B------:R-:W-:Y:S01]  /*24fa0*/  F2FP.BF16.F32.PACK_AB R56, R57, R56 ;  /* 0x000000383938723e */ /* 0x000fe200000010ff */
[----:B------:R-:W3:Y:S01]  /*24fb0*/  LDCU UR4, c[0x0][0x39c] ;  /* 0x00007380ff0477ac */ /* 0x000ee20008000800 */
[----:B0-----:R-:W-:-:S02]  /*24fc0*/  LEA.HI.X.SX32 R7, R10, R3, 0x1, P1 ;  /* 0x000000030a077211 */ /* 0x001fc400008f0eff */
[----:B------:R-:W-:-:S03]  /*24fd0*/  LEA R8, P1, R11, R0, 0x1 ;  /* 0x000000000b087211 */ /* 0x000fc600078208ff */
[----:B------:R0:W-:Y:S01]  /*24fe0*/  @P5 STG.E.U16 desc[UR20][R6.64], R56 ;  /* 0x0000003806005986 */ /* 0x0001e2000c101514 */
[C---:B------:R-:W-:Y:S01]  /*24ff0*/  LEA.HI.X.SX32 R9, R11.reuse, R3, 0x1, P1 ;  /* 0x000000030b097211 */ /* 0x040fe200008f0eff */
[----:B------:R-:W-:Y:S02]  /*25000*/  VIADD R11, R11, UR5 ;  /* 0x000000050b0b7c36 */ /* 0x000fe40008000000 */
[C---:B------:R-:W-:Y:S02]  /*25010*/  VIADD R10, R2.reuse, 0xf9 ;  /* 0x000000f9020a7836 */ /* 0x040fe40000000000 */
[----:B------:R-:W-:Y:S01]  /*25020*/  VIADD R5, R2, 0xfa ;  /* 0x000000fa02057836 */ /* 0x000fe20000000000 */
[----:B0-----:R-:W-:-:S05]  /*25030*/  PRMT R7, R56, 0x7632, R7 ;  /* 0x0000763238077816 */ /* 0x001fca0000000007 */
[----:B------:R0:W-:Y:S01]  /*25040*/  @P4 STG.E.U16 desc[UR20][R8.64], R7 ;  /* 0x0000000708004986 */ /* 0x0001e2000c101514 */
[----:B------:R-:W-:Y:S02]  /*25050*/  LEA R4, P4, R11, R0, 0x1 ;  /* 0x000000000b047211 */ /* 0x000fe400078808ff */
[----:B--2---:R-:W-:Y:S01]  /*25060*/  ISETP.LT.AND P1, PT, R10, UR6, !P0 ;  /* 0x000000060a007c0c */ /* 0x004fe2000c721270 */
[----:B------:R-:W-:Y:S01]  /*25070*/  VIADD R10, R2, 0xfb ;  /* 0x000000fb020a7836 */ /* 0x000fe20000000000 */
[----:B---3--:R-:W-:Y:S01]  /*25080*/  ISETP.LT.AND P5, PT, R5, UR4, !P0 ;  /* 0x0000000405007c0c */ /* 0x008fe2000c7a1270 */
[----:B------:R-:W2:Y:S01]  /*25090*/  LDCU UR4, c[0x0][0x39c] ;  /* 0x00007380ff0477ac */ /* 0x000ea20008000800 */
[----:B------:R-:W-:Y:S02]  /*250a0*/  F2FP.BF16.F32.PACK_AB R58, R59, R58 ;  /* 0x0000003a3b3a723e */ /* 0x000fe400000010ff */
[C---:B------:R-:W-:Y:S01]  /*250b0*/  LEA.HI.X.SX32 R5, R11.reuse, R3, 0x1, P4 ;  /* 0x000000030b057211 */ /* 0x040fe200020f0eff */
[----:B------:R-:W-:Y:S01]  /*250c0*/  VIADD R11, R11, UR5 ;  /* 0x000000050b0b7c36 */ /* 0x000fe20008000000 */
[----:B-1----:R-:W-:Y:S01]  /*250d0*/  ISETP.LT.AND P4, PT, R10, UR7, !P0 ;  /* 0x000000070a007c0c */ /* 0x002fe2000c781270 */
[----:B------:R-:W1:Y:S02]  /*250e0*/  LDCU UR6, c[0x0][0x39c] ;  /* 0x00007380ff0677ac */ /* 0x000e640008000800 */
[----:B------:R3:W-:Y:S01]  /*250f0*/  @P3 STG.E.U16 desc[UR20][R4.64], R58 ;  /* 0x0000003a04003986 */ /* 0x0007e2000c101514 */
[C---:B------:R-:W-:Y:S01]  /*25100*/  LEA R6, P3, R11.reuse, R0, 0x1 ;  /* 0x000000000b067211 */ /* 0x040fe200078608ff */
[----:B------:R-:W-:-:S03]  /*25110*/  VIADD R10, R11, UR5 ;  /* 0x000000050b0a7c36 */ /* 0x000fc60008000000 */
[-C--:B0-----:R-:W-:Y:S02]  /*25120*/  LEA.HI.X.SX32 R7, R11, R3.reuse, 0x1, P3 ;  /* 0x000000030b077211 */ /* 0x081fe400018f0eff */
[----:B------:R-:W-:Y:S01]  /*25130*/  LEA R8, P3, R10, R0, 0x1 ;  /* 0x000000000a087211 */ /* 0x000fe200078608ff */
[----:B------:R-:W-:Y:S01]  /*25140*/  VIADD R11, R2, 0xfc ;  /* 0x000000fc020b7836 */ /* 0x000fe20000000000 */
[----:B------:R-:W-:Y:S02]  /*25150*/  F2FP.BF16.F32.PACK_AB R60, R61, R60 ;  /* 0x0000003c3d3c723e */ /* 0x000fe400000010ff */
[----:B------:R-:W-:Y:S02]  /*25160*/  LEA.HI.X.SX32 R9, R10, R3, 0x1, P3 ;  /* 0x000000030a097211 */ /* 0x000fe400018f0eff */
[----:B---3--:R-:W-:Y:S01]  /*25170*/  PRMT R5, R58, 0x7632, R5 ;  /* 0x000076323a057816 */ /* 0x008fe20000000005 */
[----:B------:R-:W-:Y:S01]  /*25180*/  VIADD R10, R10, UR5 ;  /* 0x000000050a0a7c36 */ /* 0x000fe20008000000 */
[----:B--2---:R-:W-:Y:S01]  /*25190*/  ISETP.LT.AND P3, PT, R11, UR4, !P0 ;  /* 0x000000040b007c0c */ /* 0x004fe2000c761270 */
[----:B------:R-:W-:Y:S01]  /*251a0*/  VIADD R12, R2, 0xfd ;  /* 0x000000fd020c7836 */ /* 0x000fe20000000000 */
[----:B------:R-:W0:Y:S01]  /*251b0*/  LDCU UR4, c[0x0][0x39c] ;  /* 0x00007380ff0477ac */ /* 0x000e220008000800 */
[----:B------:R2:W-:Y:S01]  /*251c0*/  @P6 STG.E.U16 desc[UR20][R6.64], R5 ;  /* 0x0000000506006986 */ /* 0x0005e2000c101514 */
[----:B------:R-:W-:-:S03]  /*251d0*/  VIADD R11, R10, UR5 ;  /* 0x000000050a0b7c36 */ /* 0x000fc60008000000 */
[----:B------:R3:W-:Y:S01]  /*251e0*/  @P2 STG.E.U16 desc[UR20][R8.64], R60 ;  /* 0x0000003c08002986 */ /* 0x0007e2000c101514 */
[----:B------:R-:W-:-:S04]  /*251f0*/  LEA R4, P2, R10, R0, 0x1 ;  /* 0x000000000a047211 */ /* 0x000fc800078408ff */
[----:B--2---:R-:W-:Y:S01]  /*25200*/  LEA.HI.X.SX32 R5, R10, R3, 0x1, P2 ;  /* 0x000000030a057211 */ /* 0x004fe200010f0eff */
[----:B------:R-:W-:Y:S01]  /*25210*/  VIADD R10, R11, UR5 ;  /* 0x000000050b0a7c36 */ /* 0x000fe20008000000 */
[----:B------:R-:W-:-:S03]  /*25220*/  PRMT R7, R60, 0x7632, R7 ;  /* 0x000076323c077816 */ /* 0x000fc60000000007 */
[----:B------:R-:W-:Y:S01]  /*25230*/  VIADD R13, R10, UR5 ;  /* 0x000000050a0d7c36 */ /* 0x000fe20008000000 */
[----:B-1----:R-:W-:Y:S01]  /*25240*/  ISETP.LT.AND P2, PT, R12, UR6, !P0 ;  /* 0x000000060c007c0c */ /* 0x002fe2000c741270 */
[----:B------:R-:W1:Y:S01]  /*25250*/  LDCU UR6, c[0x0][0x39c] ;  /* 0x00007380ff0677ac */ /* 0x000e620008000800 */
[----:B------:R2:W-:Y:S01]  /*25260*/  @P1 STG.E.U16 desc[UR20][R4.64], R7 ;  /* 0x0000000704001986 */ /* 0x0005e2000c101514 */
[----:B------:R-:W-:Y:S01]  /*25270*/  VIADD R14, R13, UR5 ;  /* 0x000000050d0e7c36 */ /* 0x000fe20008000000 */
[-C--:B------:R-:W-:Y:S02]  /*25280*/  LEA R6, P1, R11, R0.reuse, 0x1 ;  /* 0x000000000b067211 */ /* 0x080fe400078208ff */
[----:B---3--:R-:W-:Y:S01]  /*25290*/  LEA R8, P6, R10, R0, 0x1 ;  /* 0x000000000a087211 */ /* 0x008fe200078c08ff */
[----:B------:R-:W-:-:S03]  /*252a0*/  VIADD R15, R14, UR5 ;  /* 0x000000050e0f7c36 */ /* 0x000fc60008000000 */
[-C--:B------:R-:W-:Y:S01]  /*252b0*/  LEA.HI.X.SX32 R9, R10, R3.reuse, 0x1, P6 ;  /* 0x000000030a097211 */ /* 0x080fe200030f0eff */
[----:B------:R-:W-:Y:S01]  /*252c0*/  VIADD R16, R15, UR5 ;  /* 0x000000050f107c36 */ /* 0x000fe20008000000 */
[-C--:B------:R-:W-:Y:S02]  /*252d0*/  LEA R12, P6, R14, R0.reuse, 0x1 ;  /* 0x000000000e0c7211 */ /* 0x080fe400078c08ff */
[-C--:B--2---:R-:W-:Y:S02]  /*252e0*/  LEA.HI.X.SX32 R7, R11, R3.reuse, 0x1, P1 ;  /* 0x000000030b077211 */ /* 0x084fe400008f0eff */
[C---:B------:R-:W-:Y:S01]  /*252f0*/  LEA R10, P1, R13.reuse, R0, 0x1 ;  /* 0x000000000d0a7211 */ /* 0x040fe200078208ff */
[C---:B------:R-:W-:Y:S02]  /*25300*/  VIADD R17, R2.reuse, 0xfe ;  /* 0x000000fe02117836 */ /* 0x040fe40000000000 */
[----:B------:R-:W-:Y:S01]  /*25310*/  VIADD R2, R2, 0xff ;  /* 0x000000ff02027836 */ /* 0x000fe20000000000 */
[----:B------:R-:W-:-:S02]  /*25320*/  LEA.HI.X.SX32 R11, R13, R3, 0x1, P1 ;  /* 0x000000030d0b7211 */ /* 0x000fc400008f0eff */
[-C--:B------:R-:W-:Y:S02]  /*25330*/  LEA.HI.X.SX32 R13, R14, R3.reuse, 0x1, P6 ;  /* 0x000000030e0d7211 */ /* 0x080fe400030f0eff */
[----:B------:R-:W-:Y:S02]  /*25340*/  LEA R4, P6, R16, R0, 0x1 ;  /* 0x0000000010047211 */ /* 0x000fe400078c08ff */
[----:B------:R-:W-:Y:S02]  /*25350*/  F2FP.BF16.F32.PACK_AB R62, R63, R62 ;  /* 0x0000003e3f3e723e */ /* 0x000fe400000010ff */
[----:B0-----:R-:W-:Y:S02]  /*25360*/  ISETP.LT.AND P1, PT, R17, UR4, !P0 ;  /* 0x0000000411007c0c */ /* 0x001fe4000c721270 */
[----:B-1----:R-:W-:Y:S02]  /*25370*/  ISETP.LT.AND P0, PT, R2, UR6, !P0 ;  /* 0x0000000602007c0c */ /* 0x002fe4000c701270 */
[----:B------:R-:W-:-:S02]  /*25380*/  LEA.HI.X.SX32 R5, R16, R3, 0x1, P6 ;  /* 0x0000000310057211 */ /* 0x000fc400030f0eff */
[----:B------:R-:W-:Y:S02]  /*25390*/  LEA R2, P6, R15, R0, 0x1 ;  /* 0x000000000f027211 */ /* 0x000fe400078c08ff */
[----:B------:R-:W-:Y:S02]  /*253a0*/  F2FP.BF16.F32.PACK_AB R64, R65, R64 ;  /* 0x000000404140723e */ /* 0x000fe400000010ff */
[----:B------:R-:W-:Y:S01]  /*253b0*/  PRMT R0, R62, 0x7632, R0 ;  /* 0x000076323e007816 */ /* 0x000fe20000000000 */
[----:B------:R0:W-:Y:S01]  /*253c0*/  @P5 STG.E.U16 desc[UR20][R6.64], R62 ;  /* 0x0000003e06005986 */ /* 0x0001e2000c101514 */
[----:B------:R-:W-:Y:S02]  /*253d0*/  F2FP.BF16.F32.PACK_AB R66, R67, R66 ;  /* 0x000000424342723e */ /* 0x000fe400000010ff */
[----:B------:R-:W-:Y:S01]  /*253e0*/  LEA.HI.X.SX32 R3, R15, R3, 0x1, P6 ;  /* 0x000000030f037211 */ /* 0x000fe200030f0eff */
[----:B------:R1:W-:Y:S04]  /*253f0*/  @P4 STG.E.U16 desc[UR20][R8.64], R0 ;  /* 0x0000000008004986 */ /* 0x0003e8000c101514 */
[----:B------:R2:W-:Y:S01]  /*25400*/  @P3 STG.E.U16 desc[UR20][R10.64], R64 ;  /* 0x000000400a003986 */ /* 0x0005e2000c101514 */
[----:B0-----:R-:W-:-:S02]  /*25410*/  PRMT R7, R64, 0x7632, R7 ;  /* 0x0000763240077816 */ /* 0x001fc40000000007 */
[----:B-1----:R-:W-:-:S03]  /*25420*/  PRMT R9, R66, 0x7632, R9 ;  /* 0x0000763242097816 */ /* 0x002fc60000000009 */
[----:B------:R2:W-:Y:S04]  /*25430*/  @P2 STG.E.U16 desc[UR20][R12.64], R7 ;  /* 0x000000070c002986 */ /* 0x0005e8000c101514 */
[----:B------:R2:W-:Y:S04]  /*25440*/  @P1 STG.E.U16 desc[UR20][R2.64], R66 ;  /* 0x0000004202001986 */ /* 0x0005e8000c101514 */
[----:B------:R2:W-:Y:S01]  /*25450*/  @P0 STG.E.U16 desc[UR20][R4.64], R9 ;  /* 0x0000000904000986 */ /* 0x0005e2000c101514 */
[----:B------:R-:W-:Y:S06]  /*25460*/  BAR.SYNC.DEFER_BLOCKING 0x0 ;  /* 0x0000000000007b1d */ /* 0x000fec0000010000 */
[----:B------:R-:W-:Y:S05]  /*25470*/  BRA.U UP0, `(.L_x_14) ;  /* 0x0000000100a07547 */ /* 0x000fea000b800000 */
[----:B------:R-:W0:Y:S01]  /*25480*/  S2UR UR5, SR_CgaCtaId ;  /* 0x00000000000579c3 */ /* 0x000e220000008800 */
[----:B------:R-:W-:Y:S01]  /*25490*/  NOP ;  /* 0x0000000000007918 */ /* 0x000fe20000000000 */
[----:B------:R-:W-:Y:S01]  /*254a0*/  UMOV UR4, 0x50 ;  /* 0x0000005000047882 */ /* 0x000fe20000000000 */
[----:B------:R-:W-:Y:S02]  /*254b0*/  IMAD.U32 R0, RZ, RZ, UR8 ;  /* 0x00000008ff007e24 */ /* 0x000fe4000f8e00ff */
[----:B--2---:R-:W-:Y:S02]  /*254c0*/  IMAD.MOV.U32 R3, RZ, RZ, 0xffff ;  /* 0x0000ffffff037424 */ /* 0x004fe400078e00ff */
[----:B------:R-:W-:Y:S01]  /*254d0*/  IMAD.MOV.U32 R7, RZ, RZ, 0x1 ;  /* 0x00000001ff077424 */ /* 0x000fe200078e00ff */
[----:B------:R-:W-:-:S04]  /*254e0*/  LOP3.LUT R0, R0, 0xffff, RZ, 0xc0, !PT ;  /* 0x0000ffff00007812 */ /* 0x000fc800078ec0ff */
[----:B------:R-:W-:-:S05]  /*254f0*/  SHF.R.U32.HI R0, RZ, 0x5, R0 ;  /* 0x00000005ff007819 */ /* 0x000fca0000011600 */
[----:B------:R-:W-:Y:S01]  /*25500*/  VIADD R2, R0, 0x10 ;  /* 0x0000001000027836 */ /* 0x000fe20000000000 */
[----:B------:R-:W-:Y:S01]  /*25510*/  SHF.L.U32 R0, R3, R0, RZ ;  /* 0x0000000003007219 */ /* 0x000fe200000006ff */
[----:B0-----:R-:W-:-:S03]  /*25520*/  ULEA UR6, UR5, UR4, 0x18 ;  /* 0x0000000405067291 */ /* 0x001fc6000f8ec0ff */
[----:B------:R-:W-:-:S04]  /*25530*/  SHF.L.U32 R3, R7, R2, RZ ;  /* 0x0000000207037219 */ /* 0x000fc800000006ff */
[----:B------:R-:W-:Y:S02]  /*25540*/  LOP3.LUT R0, R3, R0, RZ, 0xfc, !PT ;  /* 0x0000000003007212 */ /* 0x000fe400078efcff */
[----:B------:R-:W0:Y:S02]  /*25550*/  LDS R5, [UR6] ;  /* 0x00000006ff057984 */ /* 0x000e240008000800 */
[C---:B------:R-:W-:Y:S02]  /*25560*/  LOP3.LUT R2, R0.reuse, 0xffff, RZ, 0xc0, !PT ;  /* 0x0000ffff00027812 */ /* 0x040fe400078ec0ff */
[----:B0-----:R-:W-:-:S04]  /*25570*/  LOP3.LUT R3, R0, 0xffff, R5, 0x80, !PT ;  /* 0x0000ffff00037812 */ /* 0x001fc800078e8005 */
[----:B------:R-:W-:-:S13]  /*25580*/  ISETP.NE.AND P0, PT, R3, R2, PT ;  /* 0x000000020300720c */ /* 0x000fda0003f05270 */
[----:B------:R-:W-:Y:S05]  /*25590*/  @P0 BRA `(.L_x_15) ;  /* 0x0000000000500947 */ /* 0x000fea0003800000 */
[----:B------:R-:W-:Y:S02]  /*255a0*/  SHF.R.U32.HI R5, RZ, 0x10, R5 ;  /* 0x00000010ff057819 */ /* 0x000fe40000011605 */
[----:B------:R-:W-:-:S04]  /*255b0*/  SHF.R.U32.HI R2, RZ, 0x10, R0 ;  /* 0x00000010ff027819 */ /* 0x000fc80000011600 */
[----:B------:R-:W-:-:S04]  /*255c0*/  LOP3.LUT R5, R5, R2, RZ, 0xc0, !PT ;  /* 0x0000000205057212 */ /* 0x000fc800078ec0ff */
[----:B------:R-:W-:-:S13]  /*255d0*/  ISETP.NE.AND P0, PT, R5, R2, PT ;  /* 0x000000020500720c */ /* 0x000fda0003f05270 */
[----:B------:R-:W-:Y:S05]  /*255e0*/  @P0 BRA `(.L_x_16) ;  /* 0x0000000000300947 */ /* 0x000fea0003800000 */
[----:B------:R-:W-:Y:S01]  /*255f0*/  R2UR UR4, R0 ;  /* 0x00000000000472ca */ /* 0x000fe200000e0000 */
[----:B------:R-:W-:Y:S01]  /*25600*/  VOTEU.ANY UR5, UPT, PT ;  /* 0x0000000000057886 */ /* 0x000fe200038e0100 */
[----:B------:R-:W0:Y:S01]  /*25610*/  S2R R0, SR_LANEID ;  /* 0x0000000000007919 */ /* 0x000e220000000000 */
[----:B------:R-:W-:-:S10]  /*25620*/  UFLO.U32 UR5, UR5 ;  /* 0x00000005000572bd */ /* 0x000fd400080e0000 */
[----:B------:R-:W-:-:S06]  /*25630*/  ULOP3.LUT UR4, URZ, UR4, URZ, 0x33, !UPT ;  /* 0x00000004ff047292 */ /* 0x000fcc000f8e33ff */
[----:B------:R-:W-:-:S04]  /*25640*/  IMAD.U32 R2, RZ, RZ, UR4 ;  /* 0x00000004ff027e24 */ /* 0x000fc8000f8e00ff */
[----:B------:R-:W1:Y:S02]  /*25650*/  REDUX UR7, R2 ;  /* 0x00000000020773c4 */ /* 0x000e640000000000 */
[----:B------:R3:W-:Y:S01]  /*25660*/  UTCATOMSWS.AND URZ, UR4 ;  /* 0x0000000400ff79e3 */ /* 0x0007e20008000000 */
[----:B0-----:R-:W-:Y:S01]  /*25670*/  ISETP.EQ.U32.AND P0, PT, R0, UR5, PT ;  /* 0x0000000500007c0c */ /* 0x001fe2000bf02070 */
[----:B-1----:R-:W-:-:S12]  /*25680*/  IMAD.U32 R0, RZ, RZ, UR7 ;  /* 0x00000007ff007e24 */ /* 0x002fd8000f8e00ff */
[----:B------:R3:W-:Y:S01]  /*25690*/  @P0 ATOMS.AND RZ, [UR6], R0 ;  /* 0x00000000ffff098c */ /* 0x0007e2000a800006 */
[----:B------:R-:W-:Y:S05]  /*256a0*/  BRA `(.L_x_14) ;  /* 0x0000000000147947 */ /* 0x000fea0003800000 */
.L_x_16:
[----:B------:R-:W-:-:S07]  /*256b0*/  MOV R2, 0x256d0 ;  /* 0x000256d000027802 */ /* 0x000fce0000000f00 */
[----:B------:R-:W-:Y:S05]  /*256c0*/  CALL.REL.NOINC `($__internal_0_$__cuda_sm10x_tcgen05_guardrail_trap_col_being_dealloced_not_returned_by_alloc) ;  /* 0x00000000002c7944 */ /* 0x000fea0003c00000 */
[----:B------:R-:W-:Y:S05]  /*256d0*/  BRA `(.L_x_14) ;  /* 0x0000000000087947 */ /* 0x000fea0003800000 */
.L_x_15:
[----:B------:R-:W-:-:S07]  /*256e0*/  MOV R2, 0x25700 ;  /* 0x0002570000027802 */ /* 0x000fce0000000f00 */
[----:B------:R-:W-:Y:S05]  /*256f0*/  CALL.REL.NOINC `($__internal_2_$__cuda_sm10x_tcgen05_guardrail_trap_unallocated_columns_being_dealloced) ;  /* 0x0000000000387944 */ /* 0x000fea0003c00000 */
.L_x_14:
[----:B------:R-:W-:Y:S01]  /*25700*/  NOP ;  /* 0x0000000000007918 */ /* 0x000fe20000000000 */
[----:B---3--:R-:W-:Y:S05]  /*25710*/  EXIT ;  /* 0x000000000000794d */ /* 0x008fea0003800000 */
.L_x_9:
[----:B------:R-:W0:Y:S02]  /*25720*/  SYNCS.PHASECHK.TRANS64.TRYWAIT P1, [UR6], R5 ;  /* 0x00000005ff0075a7 */ /* 0x000e240008021106 */
[----:B0-----:R-:W-:Y:S05]  /*25730*/  @!P1 BRA `(.L_x_9) ;  /* 0xfffffffc00f89947 */ /* 0x001fea000383ffff */
[----:B------:R-:W-:Y:S05]  /*25740*/  BRA `(.L_x_17) ;  /* 0xfffffef000f47947 */ /* 0x000fea000383ffff */
.L_x_13:
[----:B------:R-:W0:Y:S02]  /*25750*/  SYNCS.PHASECHK.TRANS64.TRYWAIT P1, [UR6], R4 ;  /* 0x00000004ff0075a7 */ /* 0x000e240008021106 */
[----:B0-----:R-:W-:Y:S05]  /*25760*/  @!P1 BRA `(.L_x_13) ;  /* 0xfffffffc00f89947 */ /* 0x001fea000383ffff */
[----:B------:R-:W-:Y:S05]  /*25770*/  BRA `(.L_x_12) ;  /* 0xffffff54007c7947 */ /* 0x000fea000383ffff */
        .weak           $__internal_0_$__cuda_sm10x_tcgen05_guardrail_trap_col_being_dealloced_not_returned_by_alloc
        .type           $__internal_0_$__cuda_sm10x_tcgen05_guardrail_trap_col_being_dealloced_not_returned_by_alloc,@function
        .size           $__internal_0_$__cuda_sm10x_tcgen05_guardrail_trap_col_being_dealloced_not_returned_by_alloc,($__internal_1_$__cuda_sm10x_tcgen05_guardrail_trap_phase_invalid_during_alloc - $__internal_0_$__cuda_sm10x_tcgen05_guardrail_trap_col_being_dealloced_not_returned_by_alloc)
$__internal_0_$__cuda_sm10x_tcgen05_guardrail_trap_col_being_dealloced_not_returned_by_alloc:
[----:B------:R-:W-:Y:S05]  /*25780*/  BPT.TRAP 0x1 ;  /* 0x000000040000795c */ /* 0x000fea0000300000 */
[----:B------:R-:W-:-:S04]  /*25790*/  IMAD.MOV.U32 R3, RZ, RZ, 0x0 ;  /* 0x00000000ff037424 */ /* 0x000fc800078e00ff */
[----:B------:R-:W-:Y:S05]  /*257a0*/  RET.REL.NODEC R2 `(matmul_kernel) ;  /* 0xfffffda802147950 */ /* 0x000fea0003c3ffff */
        .weak           $__internal_1_$__cuda_sm10x_tcgen05_guardrail_trap_phase_invalid_during_alloc
        .type           $__internal_1_$__cuda_sm10x_tcgen05_guardrail_trap_phase_invalid_during_alloc,@function
        .size           $__internal_1_$__cuda_sm10x_tcgen05_guardrail_trap_phase_invalid_during_alloc,($__internal_2_$__cuda_sm10x_tcgen05_guardrail_trap_unallocated_columns_being_dealloced - $__internal_1_$__cuda_sm10x_tcgen05_guardrail_trap_phase_invalid_during_alloc)
$__internal_1_$__cuda_sm10x_tcgen05_guardrail_trap_phase_invalid_during_alloc:
[----:B------:R-:W-:Y:S05]  /*257b0*/  BPT.TRAP 0x1 ;  /* 0x000000040000795c */ /* 0x000fea0000300000 */
[----:B------:R-:W-:-:S04]  /*257c0*/  IMAD.MOV.U32 R3, RZ, RZ, 0x0 ;  /* 0x00000000ff037424 */ /* 0x000fc800078e00ff */
[----:B------:R-:W-:Y:S05]  /*257d0*/  RET.REL.NODEC R2 `(matmul_kernel) ;  /* 0xfffffda802087950 */ /* 0x000fea0003c3ffff */
        .weak           $__internal_2_$__cuda_sm10x_tcgen05_guardrail_trap_unallocated_columns_being_dealloced
        .type           $__internal_2_$__cuda_sm10x_tcgen05_guardrail_trap_unallocated_columns_being_dealloced,@function
        .size           $__internal_2_$__cuda_sm10x_tcgen05_guardrail_trap_unallocated_columns_being_dealloced,(.L_x_21 - $__internal_2_$__cuda_sm10x_tcgen05_guardrail_trap_unallocated_columns_being_dealloced)
$__internal_2_$__cuda_sm10x_tcgen05_guardrail_trap_unallocated_columns_being_dealloced:
[----:B------:R-:W-:Y:S05]  /*257e0*/  BPT.TRAP 0x1 ;  /* 0x000000040000795c */ /* 0x000fea0000300000 */
[----:B------:R-:W-:-:S04]  /*257f0*/  IMAD.MOV.U32 R3, RZ, RZ, 0x0 ;  /* 0x00000000ff037424 */ /* 0x000fc800078e00ff */
[----:B------:R-:W-:Y:S05]  /*25800*/  RET.REL.NODEC R2 `(matmul_kernel) ;  /* 0xfffffda402fc7950 */ /* 0x000fea0003c3ffff */
.L_x_18:
[----:B------:R-:W-:-:S00]  /*25810*/  BRA `(.L_x_18) ;  /* 0xfffffffc00fc7947 */ /* 0x000fc0000383ffff */
[----:B------:R-:W-:-:S00]  /*25820*/  NOP ;  /* 0x0000000000007918 */ /* 0x000fc00000000000 */
        /* <DEDUP_REMOVED lines=13> */
.L_x_21:


//--------------------- .nv.shared.matmul_kernel  --------------------------
	.section	.nv.shared.matmul_kernel,"aw",@nobits
	.sectionflags	@""
	.align	16
	.zero		1024


//--------------------- .nv.shared.reserved.0     --------------------------
	.section	.nv.shared.reserved.0,"aw",@nobits
	.align	8
	.weak		__nv_reservedSMEM_offset_0_alias
	.size		__nv_reservedSMEM_offset_0_alias, 0, 64
	.other		__nv_reservedSMEM_offset_0_alias,@"STO_CUDA_RESERVED_SHARED STV_DEFAULT"
__nv_reservedSMEM_offset_0_alias:
	.zero		0
.nv.shared.reserved.0:
	.zero		64
	.weak		__nv_reservedSMEM_allocation_phase
	.type		__nv_reservedSMEM_allocation_phase,@object
	.size		__nv_reservedSMEM_allocation_phase,(.L_0 - __nv_reservedSMEM_allocation_phase)
__nv_reservedSMEM_allocation_phase:
	.zero		1
.L_0:
	.zero		7
	.weak		__nv_reservedSMEM_devtool_atexit_pc
	.type		__nv_reservedSMEM_devtool_atexit_pc,@object
	.size		__nv_reservedSMEM_devtool_atexit_pc,(__nv_reservedSMEM_allocation_mask - __nv_reservedSMEM_devtool_atexit_pc)
__nv_reservedSMEM_devtool_atexit_pc:
	.zero		8
	.weak		__nv_reservedSMEM_allocation_mask
	.type		__nv_reservedSMEM_allocation_mask,@object
	.size		__nv_reservedSMEM_allocation_mask,(.L_2 - __nv_reservedSMEM_allocation_mask)
__nv_reservedSMEM_allocation_mask:
	.zero		4
.L_2:


//--------------------- .nv.constant0.matmul_kernel --------------------------
	.section	.nv.constant0.matmul_kernel,"a",@progbits
	.sectionflags	@""
	.align	4
.nv.constant0.matmul_kernel:
	.zero		976


//--------------------- SYMBOLS --------------------------

	.type		.nv.reservedSmem.offset0,@object
	.size		.nv.reservedSmem.offset0,0x4
	.type		.nv.reservedSmem.cap,@object
	.size		.nv.reservedSmem.cap,0x4
